def matmul_kernel(
    a_ptr,
    b_ptr,
    c_ptr,
    M,
    N,
    K,
    stride_am,
    stride_ak,
    stride_bk,
    stride_bn,
    stride_cm,
    stride_cn,
    BLOCK_M: tl.constexpr,
    BLOCK_N: tl.constexpr,
    BLOCK_K: tl.constexpr,
    GROUP_M: tl.constexpr,
):
    pid = tl.program_id(axis=0)
    num_pid_m = tl.cdiv(M, BLOCK_M)
    num_pid_n = tl.cdiv(N, BLOCK_N)
    num_pid_in_group = GROUP_M * num_pid_n
    group_id = pid // num_pid_in_group
    first_pid_m = group_id * GROUP_M
    group_size_m = min(num_pid_m - first_pid_m, GROUP_M)
    pid_m = first_pid_m + ((pid % num_pid_in_group) % group_size_m)
    pid_n = (pid % num_pid_in_group) // group_size_m

    offs_am = (pid_m * BLOCK_M + tl.arange(0, BLOCK_M)) % M
    offs_bn = (pid_n * BLOCK_N + tl.arange(0, BLOCK_N)) % N
    offs_k = tl.arange(0, BLOCK_K)
    a_ptrs = a_ptr + offs_am[:, None] * stride_am + offs_k[None, :] * stride_ak
    b_ptrs = b_ptr + offs_k[:, None] * stride_bk + offs_bn[None, :] * stride_bn

    acc = tl.zeros((BLOCK_M, BLOCK_N), dtype=tl.float32)
    for kk in range(0, tl.cdiv(K, BLOCK_K)):
        a = tl.load(a_ptrs, mask=offs_k[None, :] < K - kk * BLOCK_K, other=0.0)
        b = tl.load(b_ptrs, mask=offs_k[:, None] < K - kk * BLOCK_K, other=0.0)
        acc = tl.dot(a, b, acc)
        a_ptrs += BLOCK_K * stride_ak
        b_ptrs += BLOCK_K * stride_bk

    c = acc.to(c_ptr.dtype.element_ty)
    offs_cm = pid_m * BLOCK_M + tl.arange(0, BLOCK_M)
    offs_cn = pid_n * BLOCK_N + tl.arange(0, BLOCK_N)
    c_ptrs = c_ptr + offs_cm[:, None] * stride_cm + offs_cn[None, :] * stride_cn
    mask = (offs_cm[:, None] < M) & (offs_cn[None, :] < N)
    tl.store(c_ptrs, c, mask=mask)

# config = {"BLOCK_K": 32, "BLOCK_M": 256, "BLOCK_N": 128, "GROUP_M": 1, "arch": "sm_80", "dtype": "bf16", "num_ctas": 1, "num_stages": 3, "num_warps": 4}
# arch = sm_80


// ===== COMPILED SASS (sm_80) =====

	.target	sm_80

	.elftype	@"ET_EXEC"


//--------------------- .note.nv.tkinfo           --------------------------
	.section	.note.nv.tkinfo,"",@"SHT_NOTE"
	.sectionflags	@"SHF_NOTE_NV_TKINFO"
	.tkinfo
        /*0018*/ 	.word	0x00000002
        /*0030*/ 	.string	""
        /*0030*/ 	.string	"ptxas"
        /*0030*/ 	.string	"Cuda compilation tools, release 13.0, V13.0.88"
        /*0030*/ 	.string	"Build cuda_13.0.r13.0/compiler.36424714_0"
        /*0030*/ 	.string	"-v  -suppress-debug-info  -lineinfo  -arch sm_80 "



//--------------------- .note.nv.cuinfo           --------------------------
	.section	.note.nv.cuinfo,"",@"SHT_NOTE"
	.sectionflags	@"SHF_NOTE_NV_CUINFO"
        /*0018*/ 	.short	0x0002
        /*001a*/ 	.short	0x0050
        /*001c*/ 	.short	0x0082
	.zero		2


//--------------------- .nv.info                  --------------------------
	.section	.nv.info,"",@"SHT_CUDA_INFO"
	.align	4


	//----- nvinfo : EIATTR_REGCOUNT
	.align		4
        /*0000*/ 	.byte	0x04, 0x2f
        /*0002*/ 	.short	(.L_1 - .L_0)
	.align		4
.L_0:
        /*0004*/ 	.word	index@(matmul_kernel)
        /*0008*/ 	.word	0x00000020


	//----- nvinfo : EIATTR_FRAME_SIZE
	.align		4
.L_1:
        /*000c*/ 	.byte	0x04, 0x11
        /*000e*/ 	.short	(.L_3 - .L_2)
	.align		4
.L_2:
        /*0010*/ 	.word	index@(matmul_kernel)
        /*0014*/ 	.word	0x00001228


	//----- nvinfo : EIATTR_MIN_STACK_SIZE
	.align		4
.L_3:
        /*0018*/ 	.byte	0x04, 0x12
        /*001a*/ 	.short	(.L_5 - .L_4)
	.align		4
.L_4:
        /*001c*/ 	.word	index@(matmul_kernel)
        /*0020*/ 	.word	0x00001228
.L_5:


//--------------------- .nv.info.matmul_kernel    --------------------------
	.section	.nv.info.matmul_kernel,"",@"SHT_CUDA_INFO"
	.sectionflags	@""
	.align	4


	//----- nvinfo : EIATTR_CUDA_API_VERSION
	.align		4
        /*0000*/ 	.byte	0x04, 0x37
        /*0002*/ 	.short	(.L_7 - .L_6)
.L_6:
        /*0004*/ 	.word	0x00000082


	//----- nvinfo : EIATTR_SW2861232_WAR
	.align		4
.L_7:
        /*0008*/ 	.byte	0x01, 0x35
	.zero		2


	//----- nvinfo : EIATTR_PARAM_CBANK
	.align		4
        /*000c*/ 	.byte	0x04, 0x0a
        /*000e*/ 	.short	(.L_9 - .L_8)
	.align		4
.L_8:
        /*0010*/ 	.word	index@(.nv.constant0.matmul_kernel)
        /*0014*/ 	.short	0x0160
        /*0016*/ 	.short	0x0050


	//----- nvinfo : EIATTR_CBANK_PARAM_SIZE
	.align		4
.L_9:
        /*0018*/ 	.byte	0x03, 0x19
        /*001a*/ 	.short	0x0050


	//----- nvinfo : EIATTR_KPARAM_INFO
	.align		4
        /*001c*/ 	.byte	0x04, 0x17
        /*001e*/ 	.short	(.L_11 - .L_10)
.L_10:
        /*0020*/ 	.word	0x00000000
        /*0024*/ 	.short	0x000d
        /*0026*/ 	.short	0x0048
        /*0028*/ 	.byte	0x00, 0xf4, 0x21, 0x00


	//----- nvinfo : EIATTR_KPARAM_INFO
	.align		4
.L_11:
        /*002c*/ 	.byte	0x04, 0x17
        /*002e*/ 	.short	(.L_13 - .L_12)
.L_12:
        /*0030*/ 	.word	0x00000000
        /*0034*/ 	.short	0x000c
        /*0036*/ 	.short	0x0040
        /*0038*/ 	.byte	0x00, 0xf4, 0x21, 0x00


	//----- nvinfo : EIATTR_KPARAM_INFO
	.align		4
.L_13:
        /*003c*/ 	.byte	0x04, 0x17
        /*003e*/ 	.short	(.L_15 - .L_14)
.L_14:
        /*0040*/ 	.word	0x00000000
        /*0044*/ 	.short	0x000b
        /*0046*/ 	.short	0x0038
        /*0048*/ 	.byte	0x00, 0xf0, 0x11, 0x00


	//----- nvinfo : EIATTR_KPARAM_INFO
	.align		4
.L_15:
        /*004c*/ 	.byte	0x04, 0x17
        /*004e*/ 	.short	(.L_17 - .L_16)
.L_16:
        /*0050*/ 	.word	0x00000000
        /*0054*/ 	.short	0x000a
        /*0056*/ 	.short	0x0034
        /*0058*/ 	.byte	0x00, 0xf0, 0x11, 0x00


	//----- nvinfo : EIATTR_KPARAM_INFO
	.align		4
.L_17:
        /*005c*/ 	.byte	0x04, 0x17
        /*005e*/ 	.short	(.L_19 - .L_18)
.L_18:
        /*0060*/ 	.word	0x00000000
        /*0064*/ 	.short	0x0009
        /*0066*/ 	.short	0x0030
        /*0068*/ 	.byte	0x00, 0xf0, 0x11, 0x00


	//----- nvinfo : EIATTR_KPARAM_INFO
	.align		4
.L_19:
        /*006c*/ 	.byte	0x04, 0x17
        /*006e*/ 	.short	(.L_21 - .L_20)
.L_20:
        /*0070*/ 	.word	0x00000000
        /*0074*/ 	.short	0x0008
        /*0076*/ 	.short	0x002c
        /*0078*/ 	.byte	0x00, 0xf0, 0x11, 0x00


	//----- nvinfo : EIATTR_KPARAM_INFO
	.align		4
.L_21:
        /*007c*/ 	.byte	0x04, 0x17
        /*007e*/ 	.short	(.L_23 - .L_22)
.L_22:
        /*0080*/ 	.word	0x00000000
        /*0084*/ 	.short	0x0007
        /*0086*/ 	.short	0x0028
        /*0088*/ 	.byte	0x00, 0xf0, 0x11, 0x00


	//----- nvinfo : EIATTR_KPARAM_INFO
	.align		4
.L_23:
        /*008c*/ 	.byte	0x04, 0x17
        /*008e*/ 	.short	(.L_25 - .L_24)
.L_24:
        /*0090*/ 	.word	0x00000000
        /*0094*/ 	.short	0x0006
        /*0096*/ 	.short	0x0024
        /*0098*/ 	.byte	0x00, 0xf0, 0x11, 0x00


	//----- nvinfo : EIATTR_KPARAM_INFO
	.align		4
.L_25:
        /*009c*/ 	.byte	0x04, 0x17
        /*009e*/ 	.short	(.L_27 - .L_26)
.L_26:
        /*00a0*/ 	.word	0x00000000
        /*00a4*/ 	.short	0x0005
        /*00a6*/ 	.short	0x0020
        /*00a8*/ 	.byte	0x00, 0xf0, 0x11, 0x00


	//----- nvinfo : EIATTR_KPARAM_INFO
	.align		4
.L_27:
        /*00ac*/ 	.byte	0x04, 0x17
        /*00ae*/ 	.short	(.L_29 - .L_28)
.L_28:
        /*00b0*/ 	.word	0x00000000
        /*00b4*/ 	.short	0x0004
        /*00b6*/ 	.short	0x001c
        /*00b8*/ 	.byte	0x00, 0xf0, 0x11, 0x00


	//----- nvinfo : EIATTR_KPARAM_INFO
	.align		4
.L_29:
        /*00bc*/ 	.byte	0x04, 0x17
        /*00be*/ 	.short	(.L_31 - .L_30)
.L_30:
        /*00c0*/ 	.word	0x00000000
        /*00c4*/ 	.short	0x0003
        /*00c6*/ 	.short	0x0018
        /*00c8*/ 	.byte	0x00, 0xf0, 0x11, 0x00


	//----- nvinfo : EIATTR_KPARAM_INFO
	.align		4
.L_31:
        /*00cc*/ 	.byte	0x04, 0x17
        /*00ce*/ 	.short	(.L_33 - .L_32)
.L_32:
        /*00d0*/ 	.word	0x00000000
        /*00d4*/ 	.short	0x0002
        /*00d6*/ 	.short	0x0010
        /*00d8*/ 	.byte	0x00, 0xf4, 0x21, 0x00


	//----- nvinfo : EIATTR_KPARAM_INFO
	.align		4
.L_33:
        /*00dc*/ 	.byte	0x04, 0x17
        /*00de*/ 	.short	(.L_35 - .L_34)
.L_34:
        /*00e0*/ 	.word	0x00000000
        /*00e4*/ 	.short	0x0001
        /*00e6*/ 	.short	0x0008
        /*00e8*/ 	.byte	0x00, 0xf4, 0x21, 0x00


	//----- nvinfo : EIATTR_KPARAM_INFO
	.align		4
.L_35:
        /*00ec*/ 	.byte	0x04, 0x17
        /*00ee*/ 	.short	(.L_37 - .L_36)
.L_36:
        /*00f0*/ 	.word	0x00000000
        /*00f4*/ 	.short	0x0000
        /*00f6*/ 	.short	0x0000
        /*00f8*/ 	.byte	0x00, 0xf4, 0x21, 0x00


	//----- nvinfo : EIATTR_MAXREG_COUNT
	.align		4
.L_37:
        /*00fc*/ 	.byte	0x03, 0x1b
        /*00fe*/ 	.short	0x00ff


	//----- nvinfo : EIATTR_NUM_BARRIERS
	.align		4
        /*0100*/ 	.byte	0x02, 0x4c
        /*0102*/ 	.byte	0x01
	.zero		1


	//----- nvinfo : EIATTR_ANNOTATIONS
	.align		4
        /*0104*/ 	.byte	0x04, 0x55
        /*0106*/ 	.short	(.L_39 - .L_38)


	//   ....[0]....
.L_38:
        /*0108*/ 	.word	0x00000001
        /*010c*/ 	.byte	0x70, 0x00, 0x00, 0x00, 0x01, 0x00, 0x00, 0x00, 0xb0, 0x00, 0x00, 0x00, 0x01, 0x00, 0x00, 0x00
        /* <DEDUP_REMOVED lines=1642> */
        /*67bc*/ 	.byte	0x00, 0xa2, 0x01, 0x00


	//----- nvinfo : EIATTR_MERCURY_ISA_VERSION
	.align		4
.L_39:
        /*67c0*/ 	.byte	0x03, 0x5f
        /*67c2*/ 	.short	0x0000


	//----- nvinfo : EIATTR_EXIT_INSTR_OFFSETS
	.align		4
        /*67c4*/ 	.byte	0x04, 0x1c
        /*67c6*/ 	.short	(.L_41 - .L_40)


	//   ....[0]....
.L_40:
        /*67c8*/ 	.word	0x0001a340


	//   ....[1]....
        /*67cc*/ 	.word	0x0001a370


	//----- nvinfo : EIATTR_REQNTID
	.align		4
.L_41:
        /*67d0*/ 	.byte	0x04, 0x10
        /*67d2*/ 	.short	(.L_43 - .L_42)
.L_42:
        /*67d4*/ 	.word	0x00000080
        /*67d8*/ 	.word	0x00000001
        /*67dc*/ 	.word	0x00000001
.L_43:


//--------------------- .nv.callgraph             --------------------------
	.section	.nv.callgraph,"",@"SHT_CUDA_CALLGRAPH"
	.align	4
	.sectionentsize	8
	.align		4
        /*0000*/ 	.word	0x00000000
	.align		4
        /*0004*/ 	.word	0xffffffff
	.align		4
        /*0008*/ 	.word	0x00000000
	.align		4
        /*000c*/ 	.word	0xfffffffe
	.align		4
        /*0010*/ 	.word	0x00000000
	.align		4
        /*0014*/ 	.word	0xfffffffd
	.align		4
        /*0018*/ 	.word	0x00000000
	.align		4
        /*001c*/ 	.word	0xfffffffc


//--------------------- .nv.rel.action            --------------------------
	.section	.nv.rel.action,"",@"SHT_CUDA_RELOCINFO"
	.align	8
	.sectionentsize	8
        /*0000*/ 	.byte	0x73, 0x00, 0x00, 0x00, 0x00, 0x00, 0x00, 0x00, 0x00, 0x00, 0x00, 0x11, 0x25, 0x00, 0x05, 0x36


//--------------------- .nv.constant0.matmul_kernel --------------------------
	.section	.nv.constant0.matmul_kernel,"a",@progbits
	.sectionflags	@""
	.align	4
.nv.constant0.matmul_kernel:
	.zero		432


//--------------------- .text.matmul_kernel       --------------------------
	.section	.text.matmul_kernel,"ax",@progbits
	.sectioninfo	@"SHI_REGISTERS=32"
	.align	128
        .global         matmul_kernel
        .type           matmul_kernel,@function
        .size           matmul_kernel,(.L_x_4 - matmul_kernel)
        .other          matmul_kernel,@"STO_CUDA_ENTRY STV_DEFAULT"
matmul_kernel:
.text.matmul_kernel:
[----:B------:R-:W-:-:S04]  /*0000*/  IMAD.MOV.U32 R1, RZ, RZ, c[0x0][0x28] ;  /* 0x00000a00ff017624 */ /* 0x000fc800078e00ff */
[----:B------:R-:W-:Y:S01]  /*0010*/  IMAD.MOV.U32 R0, RZ, RZ, c[0x0][0x17c] ;  /* 0x00005f00ff007624 */ /* 0x000fe200078e00ff */
[----:B------:R-:W-:Y:S01]  /*0020*/  IADD3 R1, R1, -0x1228, RZ ;  /* 0xffffedd801017810 */ /* 0x000fe20007ffe0ff */
[----:B------:R-:W0:Y:S01]  /*0030*/  S2R R28, SR_TID.X ;  /* 0x00000000001c7919 */ /* 0x000e220000002100 */
[----:B------:R-:W-:Y:S01]  /*0040*/  ULDC.64 UR4, c[0x0][0x118] ;  /* 0x0000460000047ab9 */ /* 0x000fe20000000a00 */
[----:B------:R-:W-:Y:S01]  /*0050*/  CS2R R12, SRZ ;  /* 0x00000000000c7805 */ /* 0x000fe2000001ff00 */
[----:B------:R-:W-:Y:S01]  /*0060*/  IADD3 R0, R0, 0x7f, RZ ;  /* 0x0000007f00007810 */ /* 0x000fe20007ffe0ff */
[----:B------:R1:W-:Y:S01]  /*0070*/  STL [R1+0x20], RZ ;  /* 0x000020ff01007387 */ /* 0x0003e20000100800 */
[----:B------:R-:W-:Y:S01]  /*0080*/  CS2R R14, SRZ ;  /* 0x00000000000e7805 */ /* 0x000fe2000001ff00 */
[----:B------:R-:W-:Y:S01]  /*0090*/  CS2R R16, SRZ ;  /* 0x0000000000107805 */ /* 0x000fe2000001ff00 */
[----:B------:R-:W-:Y:S01]  /*00a0*/  SHF.R.S32.HI R3, RZ, 0x1f, R0 ;  /* 0x0000001fff037819 */ /* 0x000fe20000011400 */
[----:B------:R1:W-:Y:S01]  /*00b0*/  STL [R1+0x24], RZ ;  /* 0x000024ff01007387 */ /* 0x0003e20000100800 */
[----:B------:R-:W-:Y:S01]  /*00c0*/  CS2R R18, SRZ ;  /* 0x0000000000127805 */ /* 0x000fe2000001ff00 */
[----:B------:R-:W-:Y:S01]  /*00d0*/  CS2R R20, SRZ ;  /* 0x0000000000147805 */ /* 0x000fe2000001ff00 */
[----:B------:R-:W-:Y:S01]  /*00e0*/  LEA.HI R0, R3, R0, RZ, 0x7 ;  /* 0x0000000003007211 */ /* 0x000fe200078f38ff */
[----:B------:R1:W-:Y:S01]  /*00f0*/  STL [R1+0x28], RZ ;  /* 0x000028ff01007387 */ /* 0x0003e20000100800 */
[----:B------:R-:W-:Y:S01]  /*0100*/  CS2R R22, SRZ ;  /* 0x0000000000167805 */ /* 0x000fe2000001ff00 */
[----:B------:R-:W-:Y:S01]  /*0110*/  CS2R R24, SRZ ;  /* 0x0000000000187805 */ /* 0x000fe2000001ff00 */
[----:B------:R-:W-:Y:S01]  /*0120*/  SHF.R.S32.HI R0, RZ, 0x7, R0 ;  /* 0x00000007ff007819 */ /* 0x000fe20000011400 */
[----:B------:R-:W2:Y:S01]  /*0130*/  S2R R3, SR_CTAID.X ;  /* 0x0000000000037919 */ /* 0x000ea20000002500 */
[----:B------:R-:W-:-:S02]  /*0140*/  CS2R R26, SRZ ;  /* 0x00000000001a7805 */ /* 0x000fc4000001ff00 */
[-C--:B------:R-:W-:Y:S01]  /*0150*/  IABS R7, R0.reuse ;  /* 0x0000000000077213 */ /* 0x080fe20000000000 */
[----:B------:R1:W-:Y:S01]  /*0160*/  STL [R1+0x2c], RZ ;  /* 0x00002cff01007387 */ /* 0x0003e20000100800 */
[----:B------:R-:W-:Y:S02]  /*0170*/  IABS R10, R0 ;  /* 0x00000000000a7213 */ /* 0x000fe40000000000 */
[----:B------:R-:W3:Y:S01]  /*0180*/  I2F.RP R2, R7 ;  /* 0x0000000700027306 */ /* 0x000ee20000209400 */
[----:B------:R1:W-:Y:S01]  /*0190*/  STL [R1+0x10], RZ ;  /* 0x000010ff01007387 */ /* 0x0003e20000100800 */
[----:B0-----:R-:W-:-:S03]  /*01a0*/  LOP3.LUT R29, R28, 0x7f, RZ, 0xc0, !PT ;  /* 0x0000007f1c1d7812 */ /* 0x001fc600078ec0ff */
[----:B------:R1:W-:Y:S04]  /*01b0*/  STL [R1+0x14], RZ ;  /* 0x000014ff01007387 */ /* 0x0003e80000100800 */
[----:B------:R1:W-:Y:S04]  /*01c0*/  STL [R1+0x18], RZ ;  /* 0x000018ff01007387 */ /* 0x0003e80000100800 */
[----:B------:R1:W-:Y:S01]  /*01d0*/  STL [R1+0x1c], RZ ;  /* 0x00001cff01007387 */ /* 0x0003e20000100800 */
[----:B---3--:R-:W0:Y:S01]  /*01e0*/  MUFU.RCP R2, R2 ;  /* 0x0000000200027308 */ /* 0x008e220000001000 */
[----:B--2---:R-:W-:-:S02]  /*01f0*/  IABS R8, R3 ;  /* 0x0000000300087213 */ /* 0x004fc40000000000 */
[----:B------:R1:W-:Y:S04]  /*0200*/  STL [R1], RZ ;  /* 0x000000ff01007387 */ /* 0x0003e80000100800 */
[----:B------:R1:W-:Y:S04]  /*0210*/  STL [R1+0x4], RZ ;  /* 0x000004ff01007387 */ /* 0x0003e80000100800 */
[----:B------:R1:W-:Y:S04]  /*0220*/  STL [R1+0x8], RZ ;  /* 0x000008ff01007387 */ /* 0x0003e80000100800 */
[----:B------:R1:W-:Y:S01]  /*0230*/  STL [R1+0xc], RZ ;  /* 0x00000cff01007387 */ /* 0x0003e20000100800 */
[----:B0-----:R-:W-:-:S03]  /*0240*/  IADD3 R4, R2, 0xffffffe, RZ ;  /* 0x0ffffffe02047810 */ /* 0x001fc60007ffe0ff */
[----:B------:R1:W-:Y:S01]  /*0250*/  STL [R1+0x30], RZ ;  /* 0x000030ff01007387 */ /* 0x0003e20000100800 */
[----:B------:R0:W2:Y:S03]  /*0260*/  F2I.FTZ.U32.TRUNC.NTZ R5, R4 ;  /* 0x0000000400057305 */ /* 0x0000a6000021f000 */
[----:B------:R1:W-:Y:S04]  /*0270*/  STL [R1+0x34], RZ ;  /* 0x000034ff01007387 */ /* 0x0003e80000100800 */
[----:B------:R1:W-:Y:S01]  /*0280*/  STL [R1+0x38], RZ ;  /* 0x000038ff01007387 */ /* 0x0003e20000100800 */
[----:B0-----:R-:W-:-:S03]  /*0290*/  IMAD.MOV.U32 R4, RZ, RZ, RZ ;  /* 0x000000ffff047224 */ /* 0x001fc600078e00ff */
[----:B------:R1:W-:Y:S04]  /*02a0*/  STL [R1+0x3c], RZ ;  /* 0x00003cff01007387 */ /* 0x0003e80000100800 */
[----:B------:R1:W-:Y:S01]  /*02b0*/  STL [R1+0x40], RZ ;  /* 0x000040ff01007387 */ /* 0x0003e20000100800 */
[----:B--2---:R-:W-:-:S03]  /*02c0*/  IMAD.MOV R6, RZ, RZ, -R5 ;  /* 0x000000ffff067224 */ /* 0x004fc600078e0a05 */
[----:B------:R1:W-:Y:S01]  /*02d0*/  STL [R1+0x44], RZ ;  /* 0x000044ff01007387 */ /* 0x0003e20000100800 */
[----:B------:R-:W-:Y:S02]  /*02e0*/  IMAD R9, R6, R7, RZ ;  /* 0x0000000706097224 */ /* 0x000fe400078e02ff */
[----:B------:R-:W-:Y:S01]  /*02f0*/  IMAD.MOV.U32 R6, RZ, RZ, R8 ;  /* 0x000000ffff067224 */ /* 0x000fe200078e0008 */
[----:B------:R1:W-:Y:S01]  /*0300*/  STL [R1+0x48], RZ ;  /* 0x000048ff01007387 */ /* 0x0003e20000100800 */
[----:B------:R-:W-:-:S03]  /*0310*/  IMAD.HI.U32 R5, R5, R9, R4 ;  /* 0x0000000905057227 */ /* 0x000fc600078e0004 */
[----:B------:R1:W-:Y:S01]  /*0320*/  STL [R1+0x4c], RZ ;  /* 0x00004cff01007387 */ /* 0x0003e20000100800 */
[----:B------:R-:W-:Y:S02]  /*0330*/  IMAD.MOV R9, RZ, RZ, -R10 ;  /* 0x000000ffff097224 */ /* 0x000fe400078e0a0a */
[----:B------:R-:W-:Y:S01]  /*0340*/  IMAD.HI.U32 R2, R5, R6, RZ ;  /* 0x0000000605027227 */ /* 0x000fe200078e00ff */
[----:B------:R1:W-:Y:S03]  /*0350*/  STL [R1+0x50], RZ ;  /* 0x000050ff01007387 */ /* 0x0003e60000100800 */
[----:B------:R-:W-:Y:S01]  /*0360*/  IMAD R4, R2, R9, R6 ;  /* 0x0000000902047224 */ /* 0x000fe200078e0206 */
[----:B------:R1:W-:Y:S04]  /*0370*/  STL [R1+0x54], RZ ;  /* 0x000054ff01007387 */ /* 0x0003e80000100800 */
[----:B------:R-:W-:Y:S01]  /*0380*/  ISETP.GT.U32.AND P1, PT, R7, R4, PT ;  /* 0x000000040700720c */ /* 0x000fe20003f24070 */
[----:B------:R1:W-:Y:S04]  /*0390*/  STL [R1+0x58], RZ ;  /* 0x000058ff01007387 */ /* 0x0003e80000100800 */
[----:B------:R1:W-:Y:S04]  /*03a0*/  STL [R1+0x5c], RZ ;  /* 0x00005cff01007387 */ /* 0x0003e80000100800 */
[----:B------:R1:W-:Y:S04]  /*03b0*/  STL [R1+0x60], RZ ;  /* 0x000060ff01007387 */ /* 0x0003e80000100800 */
[----:B------:R-:W-:Y:S01]  /*03c0*/  @!P1 IMAD.IADD R4, R4, 0x1, -R7 ;  /* 0x0000000104049824 */ /* 0x000fe200078e0a07 */
[----:B------:R-:W-:Y:S01]  /*03d0*/  @!P1 IADD3 R2, R2, 0x1, RZ ;  /* 0x0000000102029810 */ /* 0x000fe20007ffe0ff */
[----:B------:R1:W-:Y:S01]  /*03e0*/  STL [R1+0x64], RZ ;  /* 0x000064ff01007387 */ /* 0x0003e20000100800 */
[----:B------:R-:W-:-:S02]  /*03f0*/  ISETP.NE.AND P1, PT, R0, RZ, PT ;  /* 0x000000ff0000720c */ /* 0x000fc40003f25270 */
[----:B------:R-:W-:Y:S01]  /*0400*/  ISETP.GE.U32.AND P0, PT, R4, R7, PT ;  /* 0x000000070400720c */ /* 0x000fe20003f06070 */
[----:B------:R1:W-:Y:S01]  /*0410*/  STL [R1+0x68], RZ ;  /* 0x000068ff01007387 */ /* 0x0003e20000100800 */
[----:B------:R-:W-:-:S03]  /*0420*/  LOP3.LUT R4, R3, R0, RZ, 0x3c, !PT ;  /* 0x0000000003047212 */ /* 0x000fc600078e3cff */
[----:B------:R1:W-:Y:S01]  /*0430*/  STL [R1+0x6c], RZ ;  /* 0x00006cff01007387 */ /* 0x0003e20000100800 */
[----:B------:R-:W-:Y:S01]  /*0440*/  ISETP.GE.AND P2, PT, R4, RZ, PT ;  /* 0x000000ff0400720c */ /* 0x000fe20003f46270 */
[----:B------:R-:W-:Y:S02]  /*0450*/  IMAD.MOV.U32 R4, RZ, RZ, c[0x0][0x178] ;  /* 0x00005e00ff047624 */ /* 0x000fe400078e00ff */
[----:B------:R1:W-:Y:S03]  /*0460*/  STL [R1+0x70], RZ ;  /* 0x000070ff01007387 */ /* 0x0003e60000100800 */
[----:B------:R-:W-:Y:S01]  /*0470*/  IADD3 R4, R4, 0xff, RZ ;  /* 0x000000ff04047810 */ /* 0x000fe20007ffe0ff */
[----:B------:R1:W-:Y:S01]  /*0480*/  STL [R1+0x74], RZ ;  /* 0x000074ff01007387 */ /* 0x0003e20000100800 */
[----:B------:R-:W-:Y:S02]  /*0490*/  @P0 IADD3 R2, R2, 0x1, RZ ;  /* 0x0000000102020810 */ /* 0x000fe40007ffe0ff */
[----:B------:R-:W-:Y:S01]  /*04a0*/  SHF.R.S32.HI R5, RZ, 0x1f, R4 ;  /* 0x0000001fff057819 */ /* 0x000fe20000011404 */
[----:B------:R1:W-:Y:S02]  /*04b0*/  STL [R1+0x78], RZ ;  /* 0x000078ff01007387 */ /* 0x0003e40000100800 */
[----:B------:R-:W-:Y:S01]  /*04c0*/  @!P2 IMAD.MOV R2, RZ, RZ, -R2 ;  /* 0x000000ffff02a224 */ /* 0x000fe200078e0a02 */
[----:B------:R-:W-:Y:S01]  /*04d0*/  LEA.HI R5, R5, R4, RZ, 0x8 ;  /* 0x0000000405057211 */ /* 0x000fe200078f40ff */
[----:B------:R1:W-:Y:S01]  /*04e0*/  STL [R1+0x7c], RZ ;  /* 0x00007cff01007387 */ /* 0x0003e20000100800 */
[----:B------:R-:W-:-:S03]  /*04f0*/  @!P1 LOP3.LUT R2, RZ, R0, RZ, 0x33, !PT ;  /* 0x00000000ff029212 */ /* 0x000fc600078e33ff */
[----:B------:R1:W-:Y:S01]  /*0500*/  STL [R1+0x80], RZ ;  /* 0x000080ff01007387 */ /* 0x0003e20000100800 */
[----:B------:R-:W-:Y:S01]  /*0510*/  LEA.HI.SX32 R5, R5, -R2, 0x18 ;  /* 0x8000000205057211 */ /* 0x000fe200078fc2ff */
[----:B------:R-:W-:Y:S02]  /*0520*/  IMAD.MOV R7, RZ, RZ, -R2 ;  /* 0x000000ffff077224 */ /* 0x000fe400078e0a02 */
[----:B------:R1:W-:Y:S01]  /*0530*/  STL [R1+0x84], RZ ;  /* 0x000084ff01007387 */ /* 0x0003e20000100800 */
[----:B------:R-:W-:Y:S01]  /*0540*/  IMNMX R10, R5, 0x1, PT ;  /* 0x00000001050a7817 */ /* 0x000fe20003800200 */
[----:B------:R-:W-:Y:S02]  /*0550*/  IMAD R9, R0, R7, R3 ;  /* 0x0000000700097224 */ /* 0x000fe400078e0203 */
[----:B------:R1:W-:Y:S01]  /*0560*/  STL [R1+0x88], RZ ;  /* 0x000088ff01007387 */ /* 0x0003e20000100800 */
[-C--:B------:R-:W-:Y:S02]  /*0570*/  IABS R8, R10.reuse ;  /* 0x0000000a00087213 */ /* 0x080fe40000000000 */
[----:B------:R-:W-:Y:S01]  /*0580*/  IABS R0, R10 ;  /* 0x0000000a00007213 */ /* 0x000fe20000000000 */
[----:B------:R1:W-:Y:S01]  /*0590*/  STL [R1+0x8c], RZ ;  /* 0x00008cff01007387 */ /* 0x0003e20000100800 */
[----:B------:R-:W0:Y:S01]  /*05a0*/  I2F.RP R6, R8 ;  /* 0x0000000800067306 */ /* 0x000e220000209400 */
[----:B------:R-:W-:-:S02]  /*05b0*/  IABS R7, R9 ;  /* 0x0000000900077213 */ /* 0x000fc40000000000 */
[----:B------:R1:W-:Y:S04]  /*05c0*/  STL [R1+0xb0], RZ ;  /* 0x0000b0ff01007387 */ /* 0x0003e80000100800 */
[----:B------:R1:W-:Y:S04]  /*05d0*/  STL [R1+0xb4], RZ ;  /* 0x0000b4ff01007387 */ /* 0x0003e80000100800 */
[----:B------:R1:W-:Y:S04]  /*05e0*/  STL [R1+0xb8], RZ ;  /* 0x0000b8ff01007387 */ /* 0x0003e80000100800 */
[----:B------:R1:W-:Y:S01]  /*05f0*/  STL [R1+0xbc], RZ ;  /* 0x0000bcff01007387 */ /* 0x0003e20000100800 */
[----:B0-----:R-:W0:Y:S03]  /*0600*/  MUFU.RCP R6, R6 ;  /* 0x0000000600067308 */ /* 0x001e260000001000 */
[----:B------:R1:W-:Y:S04]  /*0610*/  STL [R1+0xe0], RZ ;  /* 0x0000e0ff01007387 */ /* 0x0003e80000100800 */
        /* <DEDUP_REMOVED lines=13> */
[----:B------:R-:W-:-:S03]  /*06f0*/  IMAD.MOV.U32 R3, RZ, RZ, R11 ;  /* 0x000000ffff037224 */ /* 0x000fc600078e000b */
[----:B------:R1:W-:Y:S01]  /*0700*/  STL [R1+0x188], RZ ;  /* 0x000188ff01007387 */ /* 0x0003e20000100800 */
[----:B------:R-:W-:-:S03]  /*0710*/  IMAD R3, R3, R8, RZ ;  /* 0x0000000803037224 */ /* 0x000fc600078e02ff */
[----:B------:R1:W-:Y:S01]  /*0720*/  STL [R1+0x18c], RZ ;  /* 0x00018cff01007387 */ /* 0x0003e20000100800 */
[----:B------:R-:W-:-:S03]  /*0730*/  IMAD.HI.U32 R5, R5, R3, R4 ;  /* 0x0000000305057227 */ /* 0x000fc600078e0004 */
[----:B------:R1:W-:Y:S01]  /*0740*/  STL [R1+0x1e0], RZ ;  /* 0x0001e0ff01007387 */ /* 0x0003e20000100800 */
[----:B------:R-:W-:Y:S02]  /*0750*/  IMAD.MOV R3, RZ, RZ, -R0 ;  /* 0x000000ffff037224 */ /* 0x000fe400078e0a00 */
[----:B------:R-:W-:Y:S01]  /*0760*/  IMAD.HI.U32 R0, R5, R7, RZ ;  /* 0x0000000705007227 */ /* 0x000fe200078e00ff */
[----:B------:R1:W-:Y:S03]  /*0770*/  STL [R1+0x1e4], RZ ;  /* 0x0001e4ff01007387 */ /* 0x0003e60000100800 */
[----:B------:R-:W-:Y:S01]  /*0780*/  IMAD R3, R0, R3, R7 ;  /* 0x0000000300037224 */ /* 0x000fe200078e0207 */
[----:B------:R1:W-:Y:S01]  /*0790*/  STL [R1+0x1e8], RZ ;  /* 0x0001e8ff01007387 */ /* 0x0003e20000100800 */
[----:B------:R-:W-:-:S03]  /*07a0*/  CS2R R6, SRZ ;  /* 0x0000000000067805 */ /* 0x000fc6000001ff00 */
[----:B------:R-:W-:Y:S01]  /*07b0*/  ISETP.GT.U32.AND P1, PT, R8, R3, PT ;  /* 0x000000030800720c */ /* 0x000fe20003f24070 */
[----:B------:R1:W-:Y:S04]  /*07c0*/  STL [R1+0x1ec], RZ ;  /* 0x0001ecff01007387 */ /* 0x0003e80000100800 */
[----:B------:R1:W-:Y:S04]  /*07d0*/  STL [R1+0x1f0], RZ ;  /* 0x0001f0ff01007387 */ /* 0x0003e80000100800 */
[----:B------:R1:W-:Y:S04]  /*07e0*/  STL [R1+0x1f4], RZ ;  /* 0x0001f4ff01007387 */ /* 0x0003e80000100800 */
[----:B------:R-:W-:Y:S01]  /*07f0*/  @!P1 IMAD.IADD R3, R3, 0x1, -R8 ;  /* 0x0000000103039824 */ /* 0x000fe200078e0a08 */
[----:B------:R1:W-:Y:S01]  /*0800*/  STL [R1+0x1f8], RZ ;  /* 0x0001f8ff01007387 */ /* 0x0003e20000100800 */
[----:B------:R-:W-:-:S02]  /*0810*/  @!P1 IADD3 R0, R0, 0x1, RZ ;  /* 0x0000000100009810 */ /* 0x000fc40007ffe0ff */
[----:B------:R-:W-:Y:S01]  /*0820*/  ISETP.NE.AND P1, PT, R10, RZ, PT ;  /* 0x000000ff0a00720c */ /* 0x000fe20003f25270 */
[----:B------:R1:W-:Y:S01]  /*0830*/  STL [R1+0x1fc], RZ ;  /* 0x0001fcff01007387 */ /* 0x0003e20000100800 */
[----:B------:R-:W-:Y:S02]  /*0840*/  ISETP.GE.U32.AND P0, PT, R3, R8, PT ;  /* 0x000000080300720c */ /* 0x000fe40003f06070 */
[----:B------:R-:W-:Y:S01]  /*0850*/  LOP3.LUT R3, R9, R10, RZ, 0x3c, !PT ;  /* 0x0000000a09037212 */ /* 0x000fe200078e3cff */
[----:B------:R1:W-:Y:S03]  /*0860*/  STL [R1+0x200], RZ ;  /* 0x000200ff01007387 */ /* 0x0003e60000100800 */
[----:B------:R-:W-:Y:S01]  /*0870*/  ISETP.GE.AND P2, PT, R3, RZ, PT ;  /* 0x000000ff0300720c */ /* 0x000fe20003f46270 */
[----:B------:R1:W-:Y:S01]  /*0880*/  STL [R1+0x204], RZ ;  /* 0x000204ff01007387 */ /* 0x0003e20000100800 */
[----:B------:R-:W-:-:S03]  /*0890*/  IMAD.MOV.U32 R3, RZ, RZ, c[0x0][0x180] ;  /* 0x00006000ff037624 */ /* 0x000fc600078e00ff */
[----:B------:R1:W-:Y:S02]  /*08a0*/  STL [R1+0x208], RZ ;  /* 0x000208ff01007387 */ /* 0x0003e40000100800 */
[----:B------:R-:W-:Y:S02]  /*08b0*/  @P0 IADD3 R0, R0, 0x1, RZ ;  /* 0x0000000100000810 */ /* 0x000fe40007ffe0ff */
[----:B------:R1:W-:Y:S01]  /*08c0*/  STL [R1+0x20c], RZ ;  /* 0x00020cff01007387 */ /* 0x0003e20000100800 */
[----:B------:R-:W-:-:S03]  /*08d0*/  IADD3 R3, R3, 0x1f, RZ ;  /* 0x0000001f03037810 */ /* 0x000fc60007ffe0ff */
[----:B------:R1:W-:Y:S01]  /*08e0*/  STL [R1+0x2c0], RZ ;  /* 0x0002c0ff01007387 */ /* 0x0003e20000100800 */
[----:B------:R-:W-:Y:S01]  /*08f0*/  @!P2 IMAD.MOV R0, RZ, RZ, -R0 ;  /* 0x000000ffff00a224 */ /* 0x000fe200078e0a00 */
[----:B------:R-:W-:Y:S02]  /*0900*/  @!P1 LOP3.LUT R0, RZ, R10, RZ, 0x33, !PT ;  /* 0x0000000aff009212 */ /* 0x000fe400078e33ff */
[----:B------:R1:W-:Y:S01]  /*0910*/  STL [R1+0x2c4], RZ ;  /* 0x0002c4ff01007387 */ /* 0x0003e20000100800 */
[----:B------:R-:W-:Y:S02]  /*0920*/  ISETP.GE.AND P0, PT, R3, 0x20, PT ;  /* 0x000000200300780c */ /* 0x000fe40003f06270 */
[----:B------:R-:W-:Y:S01]  /*0930*/  IMAD.MOV R5, RZ, RZ, -R0 ;  /* 0x000000ffff057224 */ /* 0x000fe200078e0a00 */
[----:B------:R1:W-:Y:S01]  /*0940*/  STL [R1+0x2c8], RZ ;  /* 0x0002c8ff01007387 */ /* 0x0003e20000100800 */
[----:B------:R-:W-:Y:S02]  /*0950*/  IMAD.SHL.U32 R0, R0, 0x80, RZ ;  /* 0x0000008000007824 */ /* 0x000fe400078e00ff */
[----:B------:R-:W-:Y:S01]  /*0960*/  IMAD R5, R10, R5, R9 ;  /* 0x000000050a057224 */ /* 0x000fe200078e0209 */
[----:B------:R1:W-:Y:S01]  /*0970*/  STL [R1+0x2cc], RZ ;  /* 0x0002ccff01007387 */ /* 0x0003e20000100800 */
[----:B------:R-:W-:Y:S01]  /*0980*/  CS2R R8, SRZ ;  /* 0x0000000000087805 */ /* 0x000fe2000001ff00 */
[----:B------:R-:W-:Y:S01]  /*0990*/  CS2R R10, SRZ ;  /* 0x00000000000a7805 */ /* 0x000fe2000001ff00 */
[----:B------:R-:W-:Y:S01]  /*09a0*/  IMAD.IADD R2, R2, 0x1, R5 ;  /* 0x0000000102027824 */ /* 0x000fe200078e0205 */
[----:B------:R1:W-:Y:S01]  /*09b0*/  STL [R1+0x2d0], RZ ;  /* 0x0002d0ff01007387 */ /* 0x0003e20000100800 */
[----:B------:R-:W-:-:S02]  /*09c0*/  IMAD.MOV.U32 R5, RZ, RZ, RZ ;  /* 0x000000ffff057224 */ /* 0x000fc400078e00ff */
[----:B------:R-:W-:Y:S01]  /*09d0*/  IMAD R29, R2, 0x100, R29 ;  /* 0x00000100021d7824 */ /* 0x000fe200078e021d */
[----:B------:R1:W-:Y:S04]  /*09e0*/  STL [R1+0x2d4], RZ ;  /* 0x0002d4ff01007387 */ /* 0x0003e80000100800 */
[----:B------:R1:W-:Y:S01]  /*09f0*/  STL [R1+0x2d8], RZ ;  /* 0x0002d8ff01007387 */ /* 0x0003e20000100800 */
[----:B------:R-:W-:-:S03]  /*0a00*/  IADD3 R2, R29, 0x80, RZ ;  /* 0x000000801d027810 */ /* 0x000fc60007ffe0ff */
[----:B------:R1:W-:Y:S04]  /*0a10*/  STL [R1+0x2dc], RZ ;  /* 0x0002dcff01007387 */ /* 0x0003e80000100800 */
        /* <DEDUP_REMOVED lines=32> */
[----:B------:R1:W-:Y:S04]  /*0c20*/  STL [R1+0x47c], R29 ;  /* 0x00047c1d01007387 */ /* 0x0003e80000100800 */
[----:B------:R1:W-:Y:S04]  /*0c30*/  STL [R1+0x478], R0 ;  /* 0x0004780001007387 */ /* 0x0003e80000100800 */
[----:B------:R1:W-:Y:S01]  /*0c40*/  STL [R1+0x588], R2 ;  /* 0x0005880201007387 */ /* 0x0003e20000100800 */
[----:B------:R-:W-:Y:S05]  /*0c50*/  @!P0 BRA `(.L_x_0) ;  /* 0x000129a000008947 */ /* 0x000fea0003800000 */
[----:B------:R-:W-:Y:S01]  /*0c60*/  IMAD.MOV.U32 R26, RZ, RZ, R0 ;  /* 0x000000ffff1a7224 */ /* 0x000fe200078e0000 */
[----:B-1----:R-:W-:Y:S01]  /*0c70*/  IABS R0, c[0x0][0x178] ;  /* 0x00005e0000007a13 */ /* 0x002fe20000000000 */
[----:B------:R-:W-:Y:S01]  /*0c80*/  IMAD.MOV.U32 R27, RZ, RZ, R2 ;  /* 0x000000ffff1b7224 */ /* 0x000fe200078e0002 */
[----:B------:R-:W-:-:S02]  /*0c90*/  IABS R7, c[0x0][0x17c] ;  /* 0x00005f0000077a13 */ /* 0x000fc40000000000 */
[----:B------:R-:W0:Y:S01]  /*0ca0*/  I2F.RP R5, R0 ;  /* 0x0000000000057306 */ /* 0x000e220000209400 */
[C---:B------:R-:W-:Y:S02]  /*0cb0*/  LEA.HI R4, R28.reuse, R26, RZ, 0x1b ;  /* 0x0000001a1c047211 */ /* 0x040fe400078fd8ff */
[----:B------:R-:W-:-:S05]  /*0cc0*/  LOP3.LUT R18, R28, 0x40, RZ, 0xc0, !PT ;  /* 0x000000401c127812 */ /* 0x000fca00078ec0ff */
[----:B------:R-:W1:Y:S08]  /*0cd0*/  I2F.RP R2, R7 ;  /* 0x0000000700027306 */ /* 0x000e700000209400 */
[----:B0-----:R-:W0:Y:S08]  /*0ce0*/  MUFU.RCP R5, R5 ;  /* 0x0000000500057308 */ /* 0x001e300000001000 */
[----:B-1----:R-:W1:Y:S01]  /*0cf0*/  MUFU.RCP R2, R2 ;  /* 0x0000000200027308 */ /* 0x002e620000001000 */
[----:B0-----:R-:W-:-:S02]  /*0d00*/  IADD3 R8, R5, 0xffffffe, RZ ;  /* 0x0ffffffe05087810 */ /* 0x001fc40007ffe0ff */
[----:B------:R-:W-:-:S05]  /*0d10*/  IADD3 R5, R4, 0x7c, RZ ;  /* 0x0000007c04057810 */ /* 0x000fca0007ffe0ff */
[----:B------:R0:W2:Y:S01]  /*0d20*/  F2I.FTZ.U32.TRUNC.NTZ R9, R8 ;  /* 0x0000000800097305 */ /* 0x0000a2000021f000 */
[----:B------:R-:W-:Y:S02]  /*0d30*/  IABS R20, R5 ;  /* 0x0000000500147213 */ /* 0x000fe40000000000 */
[----:B-1----:R-:W-:Y:S02]  /*0d40*/  IADD3 R10, R2, 0xffffffe, RZ ;  /* 0x0ffffffe020a7810 */ /* 0x002fe40007ffe0ff */
[----:B------:R-:W-:-:S03]  /*0d50*/  ISETP.GE.AND P4, PT, R5, RZ, PT ;  /* 0x000000ff0500720c */ /* 0x000fc60003f86270 */
[----:B------:R1:W3:Y:S01]  /*0d60*/  F2I.FTZ.U32.TRUNC.NTZ R11, R10 ;  /* 0x0000000a000b7305 */ /* 0x0002e2000021f000 */
[----:B0-----:R-:W-:Y:S02]  /*0d70*/  IMAD.MOV.U32 R8, RZ, RZ, RZ ;  /* 0x000000ffff087224 */ /* 0x001fe400078e00ff */
[----:B--2---:R-:W-:Y:S02]  /*0d80*/  IMAD.MOV R15, RZ, RZ, -R9 ;  /* 0x000000ffff0f7224 */ /* 0x004fe400078e0a09 */
[----:B-1----:R-:W-:Y:S02]  /*0d90*/  IMAD.MOV.U32 R10, RZ, RZ, RZ ;  /* 0x000000ffff0a7224 */ /* 0x002fe400078e00ff */
[----:B------:R-:W-:Y:S02]  /*0da0*/  IMAD R15, R15, R0, RZ ;  /* 0x000000000f0f7224 */ /* 0x000fe400078e02ff */
[----:B---3--:R-:W-:Y:S02]  /*0db0*/  IMAD.MOV R6, RZ, RZ, -R11 ;  /* 0x000000ffff067224 */ /* 0x008fe400078e0a0b */
[----:B------:R-:W-:-:S04]  /*0dc0*/  IMAD.HI.U32 R8, R9, R15, R8 ;  /* 0x0000000f09087227 */ /* 0x000fc800078e0008 */
[----:B------:R-:W-:Y:S01]  /*0dd0*/  IMAD R13, R6, R7, RZ ;  /* 0x00000007060d7224 */ /* 0x000fe200078e02ff */
[----:B------:R-:W-:Y:S01]  /*0de0*/  SHF.R.S32.HI R6, RZ, 0x1f, R3 ;  /* 0x0000001fff067819 */ /* 0x000fe20000011403 */
[----:B------:R-:W-:Y:S02]  /*0df0*/  IMAD.SHL.U32 R9, R28, 0x2, RZ ;  /* 0x000000021c097824 */ /* 0x000fe400078e00ff */
[----:B------:R-:W-:Y:S01]  /*0e00*/  IMAD.HI.U32 R2, R11, R13, R10 ;  /* 0x0000000d0b027227 */ /* 0x000fe200078e000a */
[----:B------:R-:W-:Y:S02]  /*0e10*/  IABS R11, R27 ;  /* 0x0000001b000b7213 */ /* 0x000fe40000000000 */
[----:B------:R-:W-:Y:S02]  /*0e20*/  LEA.HI R3, R6, R3, RZ, 0x5 ;  /* 0x0000000306037211 */ /* 0x000fe400078f28ff */
[----:B------:R-:W-:Y:S01]  /*0e30*/  IABS R13, R29 ;  /* 0x0000001d000d7213 */ /* 0x000fe20000000000 */
[----:B------:R-:W-:Y:S01]  /*0e40*/  IMAD.HI.U32 R6, R8, R11, RZ ;  /* 0x0000000b08067227 */ /* 0x000fe200078e00ff */
[----:B------:R-:W-:Y:S01]  /*0e50*/  LOP3.LUT R9, R9, 0x10, RZ, 0xc0, !PT ;  /* 0x0000001009097812 */ /* 0x000fe200078ec0ff */
[----:B------:R0:W-:Y:S02]  /*0e60*/  STL [R1+0x4c], R3 ;  /* 0x00004c0301007387 */ /* 0x0001e40000100800 */
[----:B------:R-:W-:Y:S01]  /*0e70*/  IMAD.MOV R6, RZ, RZ, -R6 ;  /* 0x000000ffff067224 */ /* 0x000fe200078e0a06 */
[----:B------:R-:W-:Y:S01]  /*0e80*/  LEA.HI R18, R18, R9, RZ, 0x1f ;  /* 0x0000000912127211 */ /* 0x000fe200078ff8ff */
[----:B------:R-:W-:-:S04]  /*0e90*/  IMAD.HI.U32 R8, R8, R13, RZ ;  /* 0x0000000d08087227 */ /* 0x000fc800078e00ff */
[----:B------:R-:W-:Y:S01]  /*0ea0*/  IMAD R11, R0, R6, R11 ;  /* 0x00000006000b7224 */ /* 0x000fe200078e020b */
[----:B------:R-:W-:Y:S01]  /*0eb0*/  IADD3 R6, R4, 0x5c, RZ ;  /* 0x0000005c04067810 */ /* 0x000fe20007ffe0ff */
[----:B------:R-:W-:Y:S02]  /*0ec0*/  IMAD.MOV R8, RZ, RZ, -R8 ;  /* 0x000000ffff087224 */ /* 0x000fe400078e0a08 */
[----:B0-----:R-:W-:Y:S01]  /*0ed0*/  IMAD.HI.U32 R3, R2, R20, RZ ;  /* 0x0000001402037227 */ /* 0x001fe200078e00ff */
[----:B------:R-:W-:Y:S02]  /*0ee0*/  ISETP.GT.U32.AND P2, PT, R0, R11, PT ;  /* 0x0000000b0000720c */ /* 0x000fe40003f44070 */
[----:B------:R-:W-:Y:S01]  /*0ef0*/  ISETP.GE.AND P5, PT, R6, RZ, PT ;  /* 0x000000ff0600720c */ /* 0x000fe20003fa6270 */
[----:B------:R-:W-:Y:S01]  /*0f00*/  IMAD R5, R0, R8, R13 ;  /* 0x0000000800057224 */ /* 0x000fe200078e020d */
[----:B------:R-:W-:Y:S01]  /*0f10*/  IADD3 R8, R4, 0x3c, RZ ;  /* 0x0000003c04087810 */ /* 0x000fe20007ffe0ff */
[----:B------:R-:W-:Y:S01]  /*0f20*/  IMAD.MOV R3, RZ, RZ, -R3 ;  /* 0x000000ffff037224 */ /* 0x000fe200078e0a03 */
[----:B------:R-:W-:-:S02]  /*0f30*/  IABS R6, R6 ;  /* 0x0000000600067213 */ /* 0x000fc40000000000 */
[----:B------:R-:W-:Y:S01]  /*0f40*/  ISETP.GT.U32.AND P3, PT, R0, R5, PT ;  /* 0x000000050000720c */ /* 0x000fe20003f64070 */
[----:B------:R-:W-:Y:S01]  /*0f50*/  IMAD R20, R7, R3, R20 ;  /* 0x0000000307147224 */ /* 0x000fe200078e0214 */
[----:B------:R-:W-:Y:S02]  /*0f60*/  SHF.R.U32.HI R3, RZ, 0x5, R28 ;  /* 0x00000005ff037819 */ /* 0x000fe4000001161c */
[----:B------:R-:W-:Y:S01]  /*0f70*/  IADD3 R4, R4, 0x1c, RZ ;  /* 0x0000001c04047810 */ /* 0x000fe20007ffe0ff */
[----:B------:R-:W-:Y:S01]  /*0f80*/  @!P2 IMAD.IADD R11, R11, 0x1, -R0 ;  /* 0x000000010b0ba824 */ /* 0x000fe200078e0a00 */
[----:B------:R-:W-:Y:S02]  /*0f90*/  ISETP.GE.AND P1, PT, R8, RZ, PT ;  /* 0x000000ff0800720c */ /* 0x000fe40003f26270 */
[----:B------:R-:W-:Y:S01]  /*0fa0*/  IABS R9, R8 ;  /* 0x0000000800097213 */ /* 0x000fe20000000000 */
[----:B------:R-:W-:Y:S01]  /*0fb0*/  IMAD.MOV.U32 R8, RZ, RZ, R6 ;  /* 0x000000ffff087224 */ /* 0x000fe200078e0006 */
[----:B------:R-:W-:-:S02]  /*0fc0*/  ISETP.GT.U32.AND P2, PT, R0, R11, PT ;  /* 0x0000000b0000720c */ /* 0x000fc40003f44070 */
[----:B------:R-:W-:Y:S01]  /*0fd0*/  SGXT.U32 R3, R3, 0x2 ;  /* 0x000000020303781a */ /* 0x000fe20000000000 */
[--C-:B------:R-:W-:Y:S01]  /*0fe0*/  @!P3 IMAD.IADD R5, R5, 0x1, -R0.reuse ;  /* 0x000000010505b824 */ /* 0x100fe200078e0a00 */
[----:B------:R-:W-:Y:S01]  /*0ff0*/  ISETP.GE.AND P0, PT, R4, RZ, PT ;  /* 0x000000ff0400720c */ /* 0x000fe20003f06270 */
[----:B------:R-:W-:Y:S01]  /*1000*/  IMAD.HI.U32 R6, R2, R9, RZ ;  /* 0x0000000902067227 */ /* 0x000fe200078e00ff */
[----:B------:R-:W-:Y:S02]  /*1010*/  IABS R10, R4 ;  /* 0x00000004000a7213 */ /* 0x000fe40000000000 */
[----:B------:R-:W-:Y:S01]  /*1020*/  ISETP.GT.U32.AND P6, PT, R0, R5, PT ;  /* 0x000000050000720c */ /* 0x000fe20003fc4070 */
[----:B------:R-:W-:Y:S01]  /*1030*/  IMAD.HI.U32 R4, R2, R8, RZ ;  /* 0x0000000802047227 */ /* 0x000fe200078e00ff */
[----:B------:R-:W-:Y:S02]  /*1040*/  ISETP.GE.AND P3, PT, R27, RZ, PT ;  /* 0x000000ff1b00720c */ /* 0x000fe40003f66270 */
[----:B------:R-:W-:Y:S01]  /*1050*/  LOP3.LUT R3, R26, R3, RZ, 0xfc, !PT ;  /* 0x000000031a037212 */ /* 0x000fe200078efcff */
[----:B------:R-:W-:Y:S01]  /*1060*/  @!P2 IMAD.IADD R11, R11, 0x1, -R0 ;  /* 0x000000010b0ba824 */ /* 0x000fe200078e0a00 */
[----:B------:R-:W-:Y:S01]  /*1070*/  ISETP.GT.U32.AND P2, PT, R7, R20, PT ;  /* 0x000000140700720c */ /* 0x000fe20003f44070 */
[----:B------:R-:W-:Y:S01]  /*1080*/  IMAD.MOV R13, RZ, RZ, -R4 ;  /* 0x000000ffff0d7224 */ /* 0x000fe200078e0a04 */
[----:B------:R-:W-:Y:S01]  /*1090*/  LOP3.LUT R16, R3, 0x78, RZ, 0xfc, !PT ;  /* 0x0000007803107812 */ /* 0x000fe200078efcff */
[----:B------:R-:W-:Y:S01]  /*10a0*/  IMAD.MOV.U32 R22, RZ, RZ, R11 ;  /* 0x000000ffff167224 */ /* 0x000fe200078e000b */
[----:B------:R-:W-:Y:S01]  /*10b0*/  LOP3.LUT R11, RZ, c[0x0][0x178], RZ, 0x33, !PT ;  /* 0x00005e00ff0b7a12 */ /* 0x000fe200078e33ff */
[----:B------:R-:W-:Y:S01]  /*10c0*/  IMAD R8, R7, R13, R8 ;  /* 0x0000000d07087224 */ /* 0x000fe200078e0208 */
[----:B------:R-:W-:Y:S01]  /*10d0*/  IABS R14, R16 ;  /* 0x00000010000e7213 */ /* 0x000fe20000000000 */
[----:B------:R-:W-:Y:S01]  /*10e0*/  @!P6 IMAD.IADD R5, R5, 0x1, -R0 ;  /* 0x000000010505e824 */ /* 0x000fe200078e0a00 */
[----:B------:R-:W-:Y:S01]  /*10f0*/  ISETP.GE.AND P6, PT, R29, RZ, PT ;  /* 0x000000ff1d00720c */ /* 0x000fe20003fc6270 */
[----:B------:R-:W-:Y:S01]  /*1100*/  IMAD.HI.U32 R12, R2, R10, RZ ;  /* 0x0000000a020c7227 */ /* 0x000fe200078e00ff */
[----:B------:R-:W-:-:S02]  /*1110*/  LOP3.LUT R17, R3, 0x74, RZ, 0xfc, !PT ;  /* 0x0000007403117812 */ /* 0x000fc400078efcff */
[C---:B------:R-:W-:Y:S01]  /*1120*/  LOP3.LUT R13, R3.reuse, 0x70, RZ, 0xfc, !PT ;  /* 0x00000070030d7812 */ /* 0x040fe200078efcff */
[----:B------:R-:W-:Y:S01]  /*1130*/  @!P2 IMAD.IADD R20, R20, 0x1, -R7 ;  /* 0x000000011414a824 */ /* 0x000fe200078e0a07 */
[----:B------:R-:W-:Y:S01]  /*1140*/  LOP3.LUT R25, R3, 0x30, RZ, 0xfc, !PT ;  /* 0x0000003003197812 */ /* 0x000fe200078efcff */
[----:B------:R-:W-:Y:S01]  /*1150*/  IMAD.MOV.U32 R24, RZ, RZ, R5 ;  /* 0x000000ffff187224 */ /* 0x000fe200078e0005 */
[----:B------:R-:W-:Y:S01]  /*1160*/  IABS R0, R13 ;  /* 0x0000000d00007213 */ /* 0x000fe20000000000 */
[----:B------:R-:W-:Y:S01]  /*1170*/  IMAD.MOV R6, RZ, RZ, -R6 ;  /* 0x000000ffff067224 */ /* 0x000fe200078e0a06 */
[C---:B------:R-:W-:Y:S01]  /*1180*/  ISETP.GT.U32.AND P2, PT, R7.reuse, R20, PT ;  /* 0x000000140700720c */ /* 0x040fe20003f44070 */
[----:B------:R-:W-:Y:S01]  /*1190*/  @!P3 IMAD.MOV R22, RZ, RZ, -R22 ;  /* 0x000000ffff16b224 */ /* 0x000fe200078e0a16 */
[----:B------:R-:W-:Y:S01]  /*11a0*/  ISETP.NE.AND P3, PT, RZ, c[0x0][0x178], PT ;  /* 0x00005e00ff007a0c */ /* 0x000fe20003f65270 */
[----:B------:R-:W-:Y:S01]  /*11b0*/  @!P6 IMAD.MOV R24, RZ, RZ, -R24 ;  /* 0x000000ffff18e224 */ /* 0x000fe200078e0a18 */
[----:B------:R-:W-:Y:S01]  /*11c0*/  ISETP.GT.U32.AND P6, PT, R7, R8, PT ;  /* 0x000000080700720c */ /* 0x000fe20003fc4070 */
[----:B------:R-:W-:Y:S01]  /*11d0*/  IMAD.HI.U32 R4, R2, R14, RZ ;  /* 0x0000000e02047227 */ /* 0x000fe200078e00ff */
[----:B------:R-:W-:-:S02]  /*11e0*/  SEL R15, R11, R22, !P3 ;  /* 0x000000160b0f7207 */ /* 0x000fc40005800000 */
[----:B------:R-:W-:Y:S01]  /*11f0*/  SEL R19, R11, R24, !P3 ;  /* 0x000000180b137207 */ /* 0x000fe20005800000 */
[----:B------:R-:W-:Y:S01]  /*1200*/  IMAD.MOV R12, RZ, RZ, -R12 ;  /* 0x000000ffff0c7224 */ /* 0x000fe200078e0a0c */
[----:B------:R-:W-:Y:S01]  /*1210*/  LOP3.LUT R24, R3, 0x38, RZ, 0xfc, !PT ;  /* 0x0000003803187812 */ /* 0x000fe200078efcff */
[----:B------:R-:W-:Y:S01]  /*1220*/  IMAD R9, R7, R6, R9 ;  /* 0x0000000607097224 */ /* 0x000fe200078e0209 */
[----:B------:R0:W-:Y:S01]  /*1230*/  STL [R1+0x54], R15 ;  /* 0x0000540f01007387 */ /* 0x0001e20000100800 */
[----:B------:R-:W-:Y:S01]  /*1240*/  IMAD.MOV R4, RZ, RZ, -R4 ;  /* 0x000000ffff047224 */ /* 0x000fe200078e0a04 */
[----:B------:R-:W-:Y:S01]  /*1250*/  LOP3.LUT R29, R3, 0x28, RZ, 0xfc, !PT ;  /* 0x00000028031d7812 */ /* 0x000fe200078efcff */
[C---:B------:R-:W-:Y:S01]  /*1260*/  IMAD R10, R7.reuse, R12, R10 ;  /* 0x0000000c070a7224 */ /* 0x040fe200078e020a */
[C---:B------:R-:W-:Y:S01]  /*1270*/  ISETP.GT.U32.AND P3, PT, R7.reuse, R9, PT ;  /* 0x000000090700720c */ /* 0x040fe20003f64070 */
[C---:B------:R-:W-:Y:S01]  /*1280*/  IMAD R14, R7.reuse, R4, R14 ;  /* 0x00000004070e7224 */ /* 0x040fe200078e020e */
[----:B------:R-:W-:Y:S01]  /*1290*/  IABS R4, R17 ;  /* 0x0000001100047213 */ /* 0x000fe20000000000 */
[--C-:B------:R-:W-:Y:S01]  /*12a0*/  @!P2 IMAD.IADD R20, R20, 0x1, -R7.reuse ;  /* 0x000000011414a824 */ /* 0x100fe200078e0a07 */
[C---:B------:R-:W-:Y:S01]  /*12b0*/  ISETP.GT.U32.AND P2, PT, R7.reuse, R10, PT ;  /* 0x0000000a0700720c */ /* 0x040fe20003f44070 */
[----:B------:R-:W-:Y:S01]  /*12c0*/  @!P6 IMAD.IADD R8, R8, 0x1, -R7 ;  /* 0x000000010808e824 */ /* 0x000fe200078e0a07 */
[----:B------:R-:W-:Y:S01]  /*12d0*/  ISETP.GT.U32.AND P6, PT, R7, R14, PT ;  /* 0x0000000e0700720c */ /* 0x000fe20003fc4070 */
[C---:B------:R-:W-:Y:S01]  /*12e0*/  IMAD.HI.U32 R5, R2.reuse, R4, RZ ;  /* 0x0000000402057227 */ /* 0x040fe200078e00ff */
[----:B------:R-:W-:Y:S01]  /*12f0*/  LOP3.LUT R12, R3, 0x6c, RZ, 0xfc, !PT ;  /* 0x0000006c030c7812 */ /* 0x000fe200078efcff */
[----:B------:R1:W-:Y:S02]  /*1300*/  STL [R1+0x50], R19 ;  /* 0x0000501301007387 */ /* 0x0003e40000100800 */
[----:B------:R-:W-:Y:S01]  /*1310*/  IMAD.HI.U32 R11, R2, R0, RZ ;  /* 0x00000000020b7227 */ /* 0x000fe200078e00ff */
[----:B------:R-:W-:-:S03]  /*1320*/  IABS R6, R12 ;  /* 0x0000000c00067213 */ /* 0x000fc60000000000 */
[--C-:B------:R-:W-:Y:S01]  /*1330*/  @!P3 IMAD.IADD R9, R9, 0x1, -R7.reuse ;  /* 0x000000010909b824 */ /* 0x100fe200078e0a07 */
[C---:B------:R-:W-:Y:S01]  /*1340*/  ISETP.GT.U32.AND P3, PT, R7.reuse, R8, PT ;  /* 0x000000080700720c */ /* 0x040fe20003f64070 */
[----:B------:R-:W-:Y:S02]  /*1350*/  @!P2 IMAD.IADD R10, R10, 0x1, -R7 ;  /* 0x000000010a0aa824 */ /* 0x000fe400078e0a07 */
[----:B0-----:R-:W-:Y:S01]  /*1360*/  IMAD.MOV R15, RZ, RZ, -R5 ;  /* 0x000000ffff0f7224 */ /* 0x001fe200078e0a05 */
[----:B------:R-:W-:Y:S01]  /*1370*/  ISETP.GT.U32.AND P2, PT, R7, R9, PT ;  /* 0x000000090700720c */ /* 0x000fe20003f44070 */
[----:B------:R-:W-:Y:S01]  /*1380*/  IMAD.HI.U32 R5, R2, R6, RZ ;  /* 0x0000000602057227 */ /* 0x000fe200078e00ff */
[----:B-1----:R-:W-:-:S03]  /*1390*/  LOP3.LUT R19, R28, 0x7, RZ, 0xc0, !PT ;  /* 0x000000071c137812 */ /* 0x002fc600078ec0ff */
[----:B------:R-:W-:Y:S01]  /*13a0*/  @!P6 IMAD.IADD R14, R14, 0x1, -R7 ;  /* 0x000000010e0ee824 */ /* 0x000fe200078e0a07 */
[C---:B------:R-:W-:Y:S01]  /*13b0*/  ISETP.GT.U32.AND P6, PT, R7.reuse, R10, PT ;  /* 0x0000000a0700720c */ /* 0x040fe20003fc4070 */
[----:B------:R-:W-:Y:S02]  /*13c0*/  IMAD.MOV R11, RZ, RZ, -R11 ;  /* 0x000000ffff0b7224 */ /* 0x000fe400078e0a0b */
[----:B------:R-:W-:Y:S02]  /*13d0*/  IMAD R4, R7, R15, R4 ;  /* 0x0000000f07047224 */ /* 0x000fe400078e0204 */
[----:B------:R-:W-:Y:S02]  /*13e0*/  IMAD.MOV R15, RZ, RZ, -R5 ;  /* 0x000000ffff0f7224 */ /* 0x000fe400078e0a05 */
[----:B------:R-:W-:Y:S01]  /*13f0*/  IMAD.SHL.U32 R5, R28, 0x8, RZ ;  /* 0x000000081c057824 */ /* 0x000fe200078e00ff */
[----:B------:R-:W-:Y:S01]  /*1400*/  LOP3.LUT R28, R3, 0x2c, RZ, 0xfc, !PT ;  /* 0x0000002c031c7812 */ /* 0x000fe200078efcff */
[----:B------:R-:W-:-:S02]  /*1410*/  IMAD R0, R7, R11, R0 ;  /* 0x0000000b07007224 */ /* 0x000fc400078e0200 */
[----:B------:R-:W-:Y:S01]  /*1420*/  IMAD.MOV.U32 R11, RZ, RZ, R20 ;  /* 0x000000ffff0b7224 */ /* 0x000fe200078e0014 */
[----:B------:R-:W-:Y:S01]  /*1430*/  LOP3.LUT R22, R5, 0x30, RZ, 0xc0, !PT ;  /* 0x0000003005167812 */ /* 0x000fe200078ec0ff */
[----:B------:R-:W-:Y:S01]  /*1440*/  IMAD R6, R7, R15, R6 ;  /* 0x0000000f07067224 */ /* 0x000fe200078e0206 */
[----:B------:R-:W-:Y:S01]  /*1450*/  LOP3.LUT R5, R3, 0x68, RZ, 0xfc, !PT ;  /* 0x0000006803057812 */ /* 0x000fe200078efcff */
[----:B------:R-:W-:Y:S01]  /*1460*/  @!P2 IMAD.IADD R9, R9, 0x1, -R7 ;  /* 0x000000010909a824 */ /* 0x000fe200078e0a07 */
[C---:B------:R-:W-:Y:S01]  /*1470*/  ISETP.GT.U32.AND P2, PT, R7.reuse, R0, PT ;  /* 0x000000000700720c */ /* 0x040fe20003f44070 */
[----:B------:R-:W-:Y:S01]  /*1480*/  @!P4 IMAD.MOV R11, RZ, RZ, -R11 ;  /* 0x000000ffff0bc224 */ /* 0x000fe200078e0a0b */
[C---:B------:R-:W-:Y:S01]  /*1490*/  ISETP.GT.U32.AND P4, PT, R7.reuse, R14, PT ;  /* 0x0000000e0700720c */ /* 0x040fe20003f84070 */
[--C-:B------:R-:W-:Y:S01]  /*14a0*/  @!P3 IMAD.IADD R8, R8, 0x1, -R7.reuse ;  /* 0x000000010808b824 */ /* 0x100fe200078e0a07 */
[----:B------:R-:W-:Y:S01]  /*14b0*/  ISETP.GT.U32.AND P3, PT, R7, R4, PT ;  /* 0x000000040700720c */ /* 0x000fe20003f64070 */
[----:B------:R-:W-:Y:S01]  /*14c0*/  IMAD R15, R19, 0x40, R22 ;  /* 0x00000040130f7824 */ /* 0x000fe200078e0216 */
[----:B------:R-:W-:Y:S01]  /*14d0*/  IABS R21, R28 ;  /* 0x0000001c00157213 */ /* 0x000fe20000000000 */
[--C-:B------:R-:W-:Y:S01]  /*14e0*/  @!P6 IMAD.IADD R10, R10, 0x1, -R7.reuse ;  /* 0x000000010a0ae824 */ /* 0x100fe200078e0a07 */
[----:B------:R-:W-:Y:S01]  /*14f0*/  ISETP.GT.U32.AND P6, PT, R7, R6, PT ;  /* 0x000000060700720c */ /* 0x000fe20003fc4070 */
[----:B------:R-:W-:Y:S01]  /*1500*/  IMAD R19, R19, 0x210, RZ ;  /* 0x0000021013137824 */ /* 0x000fe200078e02ff */
[----:B------:R0:W-:Y:S01]  /*1510*/  STL [R1+0x44], R15 ;  /* 0x0000440f01007387 */ /* 0x0001e20000100800 */
[----:B------:R-:W-:Y:S01]  /*1520*/  @!P5 IMAD.MOV R8, RZ, RZ, -R8 ;  /* 0x000000ffff08d224 */ /* 0x000fe200078e0a08 */
[----:B------:R-:W-:Y:S01]  /*1530*/  IABS R22, R29 ;  /* 0x0000001d00167213 */ /* 0x000fe20000000000 */
[--C-:B------:R-:W-:Y:S01]  /*1540*/  @!P2 IMAD.IADD R0, R0, 0x1, -R7.reuse ;  /* 0x000000010000a824 */ /* 0x100fe200078e0a07 */
[----:B------:R1:W-:Y:S01]  /*1550*/  STL [R1+0x24], R11 ;  /* 0x0000240b01007387 */ /* 0x0003e20000100800 */
[--C-:B------:R-:W-:Y:S01]  /*1560*/  @!P4 IMAD.IADD R14, R14, 0x1, -R7.reuse ;  /* 0x000000010e0ec824 */ /* 0x100fe200078e0a07 */
[----:B------:R-:W-:Y:S01]  /*1570*/  LOP3.LUT R19, R19, R18, RZ, 0x3c, !PT ;  /* 0x0000001213137212 */ /* 0x000fe200078e3cff */
[--C-:B------:R-:W-:Y:S01]  /*1580*/  @!P3 IMAD.IADD R4, R4, 0x1, -R7.reuse ;  /* 0x000000010404b824 */ /* 0x100fe200078e0a07 */
[----:B------:R-:W-:Y:S01]  /*1590*/  ISETP.GE.AND P4, PT, R16, RZ, PT ;  /* 0x000000ff1000720c */ /* 0x000fe20003f86270 */
[----:B------:R-:W-:Y:S01]  /*15a0*/  IMAD.MOV.U32 R20, RZ, RZ, R14 ;  /* 0x000000ffff147224 */ /* 0x000fe200078e000e */
[----:B0-----:R-:W-:Y:S01]  /*15b0*/  IABS R15, R5 ;  /* 0x00000005000f7213 */ /* 0x001fe20000000000 */
[----:B------:R-:W-:Y:S01]  /*15c0*/  @!P6 IMAD.IADD R6, R6, 0x1, -R7 ;  /* 0x000000010606e824 */ /* 0x000fe200078e0a07 */
[----:B------:R-:W-:Y:S01]  /*15d0*/  ISETP.GT.U32.AND P6, PT, R7, R0, PT ;  /* 0x000000000700720c */ /* 0x000fe20003fc4070 */
[----:B------:R-:W-:Y:S01]  /*15e0*/  @!P1 IMAD.MOV R9, RZ, RZ, -R9 ;  /* 0x000000ffff099224 */ /* 0x000fe200078e0a09 */
[----:B-1----:R-:W-:Y:S01]  /*15f0*/  LOP3.LUT R11, R3, 0x64, RZ, 0xfc, !PT ;  /* 0x00000064030b7812 */ /* 0x002fe200078efcff */
[C---:B------:R-:W-:Y:S01]  /*1600*/  IMAD.HI.U32 R18, R2.reuse, R15, RZ ;  /* 0x0000000f02127227 */ /* 0x040fe200078e00ff */
[----:B------:R-:W-:Y:S01]  /*1610*/  ISETP.GT.U32.AND P5, PT, R7, R4, PT ;  /* 0x000000040700720c */ /* 0x000fe20003fa4070 */
[----:B------:R-:W-:Y:S01]  /*1620*/  STL [R1+0x48], R19 ;  /* 0x0000481301007387 */ /* 0x000fe20000100800 */
[----:B------:R-:W-:Y:S01]  /*1630*/  IABS R27, R11 ;  /* 0x0000000b001b7213 */ /* 0x000fe20000000000 */
[----:B------:R-:W-:Y:S01]  /*1640*/  IMAD.MOV R18, RZ, RZ, -R18 ;  /* 0x000000ffff127224 */ /* 0x000fe200078e0a12 */
[----:B------:R-:W-:Y:S01]  /*1650*/  ISETP.GE.AND P2, PT, R13, RZ, PT ;  /* 0x000000ff0d00720c */ /* 0x000fe20003f46270 */
[----:B------:R-:W-:Y:S01]  /*1660*/  @!P4 IMAD.MOV R20, RZ, RZ, -R20 ;  /* 0x000000ffff14c224 */ /* 0x000fe200078e0a14 */
[----:B------:R-:W-:Y:S01]  /*1670*/  ISETP.GE.AND P3, PT, R17, RZ, PT ;  /* 0x000000ff1100720c */ /* 0x000fe20003f66270 */
[----:B------:R-:W-:Y:S01]  /*1680*/  IMAD.HI.U32 R16, R2, R27, RZ ;  /* 0x0000001b02107227 */ /* 0x000fe200078e00ff */
[----:B------:R-:W-:Y:S01]  /*1690*/  ISETP.GT.U32.AND P1, PT, R7, R6, PT ;  /* 0x000000060700720c */ /* 0x000fe20003f24070 */
[----:B------:R0:W-:Y:S02]  /*16a0*/  STL [R1+0x8e0], R8 ;  /* 0x0008e00801007387 */ /* 0x0001e40000100800 */
[----:B------:R-:W-:-:S02]  /*16b0*/  IMAD.MOV R13, RZ, RZ, -R16 ;  /* 0x000000ffff0d7224 */ /* 0x000fc400078e0a10 */
[C---:B------:R-:W-:Y:S01]  /*16c0*/  IMAD R15, R7.reuse, R18, R15 ;  /* 0x00000012070f7224 */ /* 0x040fe200078e020f */
[----:B------:R-:W-:Y:S01]  /*16d0*/  STL [R1+0x8e4], R9 ;  /* 0x0008e40901007387 */ /* 0x000fe20000100800 */
[C---:B------:R-:W-:Y:S01]  /*16e0*/  IMAD R27, R7.reuse, R13, R27 ;  /* 0x0000000d071b7224 */ /* 0x040fe200078e021b */
[----:B------:R-:W-:Y:S01]  /*16f0*/  IABS R18, R24 ;  /* 0x0000001800127213 */ /* 0x000fe20000000000 */
[--C-:B------:R-:W-:Y:S01]  /*1700*/  @!P6 IMAD.IADD R0, R0, 0x1, -R7.reuse ;  /* 0x000000010000e824 */ /* 0x100fe200078e0a07 */
[C---:B------:R-:W-:Y:S01]  /*1710*/  ISETP.GT.U32.AND P4, PT, R7.reuse, R15, PT ;  /* 0x0000000f0700720c */ /* 0x040fe20003f84070 */
[--C-:B------:R-:W-:Y:S01]  /*1720*/  @!P5 IMAD.IADD R4, R4, 0x1, -R7.reuse ;  /* 0x000000010404d824 */ /* 0x100fe200078e0a07 */
[----:B------:R-:W-:Y:S01]  /*1730*/  ISETP.GT.U32.AND P6, PT, R7, R27, PT ;  /* 0x0000001b0700720c */ /* 0x000fe20003fc4070 */
[----:B------:R-:W-:Y:S01]  /*1740*/  @!P0 IMAD.MOV R10, RZ, RZ, -R10 ;  /* 0x000000ffff0a8224 */ /* 0x000fe200078e0a0a */
[----:B------:R-:W-:Y:S01]  /*1750*/  ISETP.GE.AND P5, PT, R5, RZ, PT ;  /* 0x000000ff0500720c */ /* 0x000fe20003fa6270 */
[----:B0-----:R-:W-:Y:S01]  /*1760*/  IMAD.MOV.U32 R8, RZ, RZ, R4 ;  /* 0x000000ffff087224 */ /* 0x001fe200078e0004 */
[----:B------:R-:W-:Y:S01]  /*1770*/  LOP3.LUT R5, R3, 0x58, RZ, 0xfc, !PT ;  /* 0x0000005803057812 */ /* 0x000fe200078efcff */
[----:B------:R-:W-:Y:S01]  /*1780*/  @!P2 IMAD.MOV R0, RZ, RZ, -R0 ;  /* 0x000000ffff00a224 */ /* 0x000fe200078e0a00 */
[----:B------:R-:W-:Y:S01]  /*1790*/  STL [R1+0x8e8], R10 ;  /* 0x0008e80a01007387 */ /* 0x000fe20000100800 */
[----:B------:R-:W-:Y:S01]  /*17a0*/  @!P3 IMAD.MOV R8, RZ, RZ, -R8 ;  /* 0x000000ffff08b224 */ /* 0x000fe200078e0a08 */
[----:B------:R-:W-:Y:S01]  /*17b0*/  ISETP.GE.AND P0, PT, R12, RZ, PT ;  /* 0x000000ff0c00720c */ /* 0x000fe20003f06270 */
[--C-:B------:R-:W-:Y:S01]  /*17c0*/  @!P1 IMAD.IADD R6, R6, 0x1, -R7.reuse ;  /* 0x0000000106069824 */ /* 0x100fe200078e0a07 */
[----:B------:R-:W-:Y:S01]  /*17d0*/  STL [R1+0x20], R20 ;  /* 0x0000201401007387 */ /* 0x000fe20000100800 */
[--C-:B------:R-:W-:Y:S01]  /*17e0*/  @!P4 IMAD.IADD R15, R15, 0x1, -R7.reuse ;  /* 0x000000010f0fc824 */ /* 0x100fe200078e0a07 */
[----:B------:R-:W-:Y:S01]  /*17f0*/  ISETP.GE.AND P1, PT, R11, RZ, PT ;  /* 0x000000ff0b00720c */ /* 0x000fe20003f26270 */
[----:B------:R-:W-:Y:S01]  /*1800*/  @!P6 IMAD.IADD R27, R27, 0x1, -R7 ;  /* 0x000000011b1be824 */ /* 0x000fe200078e0a07 */
[----:B------:R0:W-:Y:S01]  /*1810*/  STL [R1+0x1c], R8 ;  /* 0x00001c0801007387 */ /* 0x0001e20000100800 */
[----:B------:R-:W-:-:S02]  /*1820*/  LOP3.LUT R12, R3, 0x60, RZ, 0xfc, !PT ;  /* 0x00000060030c7812 */ /* 0x000fc400078efcff */
[----:B------:R-:W-:Y:S01]  /*1830*/  IABS R11, R5 ;  /* 0x00000005000b7213 */ /* 0x000fe20000000000 */
[----:B------:R1:W-:Y:S01]  /*1840*/  STL [R1+0x14], R0 ;  /* 0x0000140001007387 */ /* 0x0003e20000100800 */
[C---:B------:R-:W-:Y:S02]  /*1850*/  ISETP.GT.U32.AND P4, PT, R7.reuse, R15, PT ;  /* 0x0000000f0700720c */ /* 0x040fe40003f84070 */
[----:B------:R-:W-:Y:S01]  /*1860*/  IABS R26, R12 ;  /* 0x0000000c001a7213 */ /* 0x000fe20000000000 */
[----:B------:R-:W-:Y:S01]  /*1870*/  IMAD.HI.U32 R14, R2, R11, RZ ;  /* 0x0000000b020e7227 */ /* 0x000fe200078e00ff */
[----:B------:R-:W-:Y:S02]  /*1880*/  ISETP.GE.AND P3, PT, R12, RZ, PT ;  /* 0x000000ff0c00720c */ /* 0x000fe40003f66270 */
[----:B------:R-:W-:Y:S01]  /*1890*/  ISETP.GT.U32.AND P2, PT, R7, R27, PT ;  /* 0x0000001b0700720c */ /* 0x000fe20003f44070 */
[----:B0-----:R-:W-:Y:S01]  /*18a0*/  IMAD.MOV.U32 R8, RZ, RZ, R6 ;  /* 0x000000ffff087224 */ /* 0x001fe200078e0006 */
[----:B------:R-:W-:Y:S01]  /*18b0*/  ISETP.GE.AND P6, PT, R5, RZ, PT ;  /* 0x000000ff0500720c */ /* 0x000fe20003fc6270 */
[----:B------:R-:W-:Y:S01]  /*18c0*/  IMAD.HI.U32 R4, R2, R26, RZ ;  /* 0x0000001a02047227 */ /* 0x000fe200078e00ff */
[----:B-1----:R-:W-:-:S02]  /*18d0*/  LOP3.LUT R0, R3, 0x54, RZ, 0xfc, !PT ;  /* 0x0000005403007812 */ /* 0x002fc400078efcff */
[C---:B------:R-:W-:Y:S01]  /*18e0*/  LOP3.LUT R5, R3.reuse, 0x4c, RZ, 0xfc, !PT ;  /* 0x0000004c03057812 */ /* 0x040fe200078efcff */
[----:B------:R-:W-:Y:S01]  /*18f0*/  IMAD.MOV R14, RZ, RZ, -R14 ;  /* 0x000000ffff0e7224 */ /* 0x000fe200078e0a0e */
[----:B------:R-:W-:Y:S01]  /*1900*/  IABS R12, R0 ;  /* 0x00000000000c7213 */ /* 0x000fe20000000000 */
[----:B------:R-:W-:Y:S01]  /*1910*/  @!P0 IMAD.MOV R8, RZ, RZ, -R8 ;  /* 0x000000ffff088224 */ /* 0x000fe200078e0a08 */
[C---:B------:R-:W-:Y:S01]  /*1920*/  LOP3.LUT R9, R3.reuse, 0x24, RZ, 0xfc, !PT ;  /* 0x0000002403097812 */ /* 0x040fe200078efcff */
[----:B------:R-:W-:Y:S01]  /*1930*/  IMAD.MOV R4, RZ, RZ, -R4 ;  /* 0x000000ffff047224 */ /* 0x000fe200078e0a04 */
[----:B------:R-:W-:Y:S01]  /*1940*/  LOP3.LUT R10, R3, 0x18, RZ, 0xfc, !PT ;  /* 0x00000018030a7812 */ /* 0x000fe200078efcff */
[----:B------:R-:W-:Y:S01]  /*1950*/  IMAD.HI.U32 R16, R2, R12, RZ ;  /* 0x0000000c02107227 */ /* 0x000fe200078e00ff */
[----:B------:R0:W-:Y:S01]  /*1960*/  STL [R1+0x4], R8 ;  /* 0x0000040801007387 */ /* 0x0001e20000100800 */
[----:B------:R-:W-:Y:S02]  /*1970*/  IABS R23, R9 ;  /* 0x0000000900177213 */ /* 0x000fe40000000000 */
[----:B------:R-:W-:Y:S01]  /*1980*/  IMAD R11, R7, R14, R11 ;  /* 0x0000000e070b7224 */ /* 0x000fe200078e020b */
[----:B------:R-:W-:Y:S01]  /*1990*/  IABS R14, R5 ;  /* 0x00000005000e7213 */ /* 0x000fe20000000000 */
[----:B------:R-:W-:-:S02]  /*19a0*/  @!P4 IMAD.IADD R15, R15, 0x1, -R7 ;  /* 0x000000010f0fc824 */ /* 0x000fc400078e0a07 */
[----:B------:R-:W-:Y:S02]  /*19b0*/  IMAD.MOV R16, RZ, RZ, -R16 ;  /* 0x000000ffff107224 */ /* 0x000fe400078e0a10 */
[----:B------:R-:W-:Y:S01]  /*19c0*/  IMAD R26, R7, R4, R26 ;  /* 0x00000004071a7224 */ /* 0x000fe200078e021a */
[----:B------:R-:W-:Y:S01]  /*19d0*/  LOP3.LUT R4, R3, 0x50, RZ, 0xfc, !PT ;  /* 0x0000005003047812 */ /* 0x000fe200078efcff */
[----:B------:R-:W-:Y:S01]  /*19e0*/  @!P2 IMAD.IADD R27, R27, 0x1, -R7 ;  /* 0x000000011b1ba824 */ /* 0x000fe200078e0a07 */
[C---:B------:R-:W-:Y:S01]  /*19f0*/  ISETP.GT.U32.AND P2, PT, R7.reuse, R11, PT ;  /* 0x0000000b0700720c */ /* 0x040fe20003f44070 */
[C---:B------:R-:W-:Y:S01]  /*1a00*/  IMAD R12, R7.reuse, R16, R12 ;  /* 0x00000010070c7224 */ /* 0x040fe200078e020c */
[C---:B------:R-:W-:Y:S01]  /*1a10*/  ISETP.GT.U32.AND P4, PT, R7.reuse, R26, PT ;  /* 0x0000001a0700720c */ /* 0x040fe20003f84070 */
[----:B0-----:R-:W-:Y:S01]  /*1a20*/  IMAD.MOV.U32 R8, RZ, RZ, R15 ;  /* 0x000000ffff087224 */ /* 0x001fe200078e000f */
[----:B------:R-:W-:Y:S01]  /*1a30*/  IABS R13, R4 ;  /* 0x00000004000d7213 */ /* 0x000fe20000000000 */
[----:B------:R-:W-:Y:S01]  /*1a40*/  @!P1 IMAD.MOV R27, RZ, RZ, -R27 ;  /* 0x000000ffff1b9224 */ /* 0x000fe200078e0a1b */
[----:B------:R-:W-:Y:S01]  /*1a50*/  ISETP.GE.AND P1, PT, R4, RZ, PT ;  /* 0x000000ff0400720c */ /* 0x000fe20003f26270 */
[----:B------:R-:W-:Y:S01]  /*1a60*/  @!P5 IMAD.MOV R8, RZ, RZ, -R8 ;  /* 0x000000ffff08d224 */ /* 0x000fe200078e0a08 */
[----:B------:R-:W-:Y:S01]  /*1a70*/  ISETP.GT.U32.AND P5, PT, R7, R12, PT ;  /* 0x0000000c0700720c */ /* 0x000fe20003fa4070 */
[----:B------:R-:W-:Y:S01]  /*1a80*/  IMAD.HI.U32 R6, R2, R13, RZ ;  /* 0x0000000d02067227 */ /* 0x000fe200078e00ff */
[C---:B------:R-:W-:Y:S01]  /*1a90*/  LOP3.LUT R4, R3.reuse, 0x40, RZ, 0xfc, !PT ;  /* 0x0000004003047812 */ /* 0x040fe200078efcff */
[----:B------:R0:W-:Y:S01]  /*1aa0*/  STL [R1+0x8dc], R27 ;  /* 0x0008dc1b01007387 */ /* 0x0001e20000100800 */
[----:B------:R-:W-:Y:S01]  /*1ab0*/  LOP3.LUT R16, R3, 0x44, RZ, 0xfc, !PT ;  /* 0x0000004403107812 */ /* 0x000fe200078efcff */
[--C-:B------:R-:W-:Y:S01]  /*1ac0*/  @!P2 IMAD.IADD R11, R11, 0x1, -R7.reuse ;  /* 0x000000010b0ba824 */ /* 0x100fe200078e0a07 */
[----:B------:R-:W-:Y:S01]  /*1ad0*/  IABS R17, R4 ;  /* 0x0000000400117213 */ /* 0x000fe20000000000 */
[--C-:B------:R-:W-:Y:S01]  /*1ae0*/  @!P4 IMAD.IADD R26, R26, 0x1, -R7.reuse ;  /* 0x000000011a1ac824 */ /* 0x100fe200078e0a07 */
[----:B------:R-:W-:Y:S01]  /*1af0*/  ISETP.GE.AND P4, PT, R0, RZ, PT ;  /* 0x000000ff0000720c */ /* 0x000fe20003f86270 */
[----:B------:R-:W-:Y:S01]  /*1b00*/  IMAD.HI.U32 R0, R2, R14, RZ ;  /* 0x0000000e02007227 */ /* 0x000fe200078e00ff */
[C---:B------:R-:W-:Y:S01]  /*1b10*/  ISETP.GT.U32.AND P2, PT, R7.reuse, R11, PT ;  /* 0x0000000b0700720c */ /* 0x040fe20003f44070 */
[----:B------:R1:W-:Y:S01]  /*1b20*/  STL [R1], R8 ;  /* 0x0000000801007387 */ /* 0x0003e20000100800 */
[----:B------:R-:W-:Y:S01]  /*1b30*/  ISETP.GT.U32.AND P0, PT, R7, R26, PT ;  /* 0x0000001a0700720c */ /* 0x000fe20003f04070 */
[----:B------:R-:W-:Y:S01]  /*1b40*/  @!P5 IMAD.IADD R12, R12, 0x1, -R7 ;  /* 0x000000010c0cd824 */ /* 0x000fe200078e0a07 */
[----:B0-----:R-:W-:Y:S01]  /*1b50*/  LOP3.LUT R27, R3, 0x34, RZ, 0xfc, !PT ;  /* 0x00000034031b7812 */ /* 0x001fe200078efcff */
[----:B------:R-:W-:-:S02]  /*1b60*/  IMAD.MOV R0, RZ, RZ, -R0 ;  /* 0x000000ffff007224 */ /* 0x000fc400078e0a00 */
[----:B------:R-:W-:Y:S01]  /*1b70*/  IMAD.MOV R6, RZ, RZ, -R6 ;  /* 0x000000ffff067224 */ /* 0x000fe200078e0a06 */
[C---:B------:R-:W-:Y:S01]  /*1b80*/  ISETP.GT.U32.AND P5, PT, R7.reuse, R12, PT ;  /* 0x0000000c0700720c */ /* 0x040fe20003fa4070 */
[----:B------:R-:W-:Y:S01]  /*1b90*/  IMAD R14, R7, R0, R14 ;  /* 0x00000000070e7224 */ /* 0x000fe200078e020e */
[----:B------:R-:W-:Y:S01]  /*1ba0*/  LOP3.LUT R0, R3, 0x48, RZ, 0xfc, !PT ;  /* 0x0000004803007812 */ /* 0x000fe200078efcff */
[----:B------:R-:W-:Y:S01]  /*1bb0*/  IMAD R13, R7, R6, R13 ;  /* 0x00000006070d7224 */ /* 0x000fe200078e020d */
[----:B------:R-:W-:Y:S01]  /*1bc0*/  IABS R19, R27 ;  /* 0x0000001b00137213 */ /* 0x000fe20000000000 */
[--C-:B------:R-:W-:Y:S01]  /*1bd0*/  @!P2 IMAD.IADD R11, R11, 0x1, -R7.reuse ;  /* 0x000000010b0ba824 */ /* 0x100fe200078e0a07 */
[----:B------:R-:W-:Y:S01]  /*1be0*/  IABS R15, R0 ;  /* 0x00000000000f7213 */ /* 0x000fe20000000000 */
[----:B------:R-:W-:Y:S01]  /*1bf0*/  @!P0 IMAD.IADD R26, R26, 0x1, -R7 ;  /* 0x000000011a1a8824 */ /* 0x000fe200078e0a07 */
[----:B------:R-:W-:Y:S01]  /*1c00*/  ISETP.GE.AND P2, PT, R0, RZ, PT ;  /* 0x000000ff0000720c */ /* 0x000fe20003f46270 */
[----:B------:R-:W-:Y:S01]  /*1c10*/  @!P6 IMAD.MOV R11, RZ, RZ, -R11 ;  /* 0x000000ffff0be224 */ /* 0x000fe200078e0a0b */
[----:B------:R-:W-:Y:S01]  /*1c20*/  ISETP.GT.U32.AND P6, PT, R7, R13, PT ;  /* 0x0000000d0700720c */ /* 0x000fe20003fc4070 */
[----:B------:R-:W-:Y:S01]  /*1c30*/  IMAD.HI.U32 R0, R2, R15, RZ ;  /* 0x0000000f02007227 */ /* 0x000fe200078e00ff */
[----:B------:R-:W-:-:S02]  /*1c40*/  ISETP.GE.AND P0, PT, R5, RZ, PT ;  /* 0x000000ff0500720c */ /* 0x000fc40003f06270 */
[----:B-1----:R-:W-:Y:S01]  /*1c50*/  LOP3.LUT R8, R3, 0x20, RZ, 0xfc, !PT ;  /* 0x0000002003087812 */ /* 0x002fe200078efcff */
[----:B------:R-:W-:Y:S01]  /*1c60*/  @!P5 IMAD.IADD R12, R12, 0x1, -R7 ;  /* 0x000000010c0cd824 */ /* 0x000fe200078e0a07 */
[C---:B------:R-:W-:Y:S01]  /*1c70*/  ISETP.GT.U32.AND P5, PT, R7.reuse, R14, PT ;  /* 0x0000000e0700720c */ /* 0x040fe20003fa4070 */
[----:B------:R-:W-:Y:S02]  /*1c80*/  IMAD.MOV R0, RZ, RZ, -R0 ;  /* 0x000000ffff007224 */ /* 0x000fe400078e0a00 */
[----:B------:R-:W-:Y:S01]  /*1c90*/  @!P3 IMAD.MOV R26, RZ, RZ, -R26 ;  /* 0x000000ffff1ab224 */ /* 0x000fe200078e0a1a */
[----:B------:R-:W-:Y:S01]  /*1ca0*/  ISETP.GE.AND P3, PT, R16, RZ, PT ;  /* 0x000000ff1000720c */ /* 0x000fe20003f66270 */
[----:B------:R-:W-:Y:S01]  /*1cb0*/  IMAD R15, R7, R0, R15 ;  /* 0x00000000070f7224 */ /* 0x000fe200078e020f */
[----:B------:R-:W-:Y:S01]  /*1cc0*/  IABS R16, R16 ;  /* 0x0000001000107213 */ /* 0x000fe20000000000 */
[----:B------:R-:W-:Y:S01]  /*1cd0*/  @!P6 IMAD.IADD R13, R13, 0x1, -R7 ;  /* 0x000000010d0de824 */ /* 0x000fe200078e0a07 */
[----:B------:R-:W-:Y:S01]  /*1ce0*/  STL [R1+0x8ec], R26 ;  /* 0x0008ec1a01007387 */ /* 0x000fe20000100800 */
[----:B------:R-:W-:Y:S01]  /*1cf0*/  IMAD.HI.U32 R6, R2, R17, RZ ;  /* 0x0000001102067227 */ /* 0x000fe200078e00ff */
[----:B------:R-:W-:-:S02]  /*1d00*/  ISETP.GT.U32.AND P6, PT, R7, R15, PT ;  /* 0x0000000f0700720c */ /* 0x000fc40003fc4070 */
[----:B------:R0:W-:Y:S01]  /*1d10*/  STL [R1+0x8f0], R11 ;  /* 0x0008f00b01007387 */ /* 0x0001e20000100800 */
[--C-:B------:R-:W-:Y:S02]  /*1d20*/  @!P5 IMAD.IADD R14, R14, 0x1, -R7.reuse ;  /* 0x000000010e0ed824 */ /* 0x100fe400078e0a07 */
[----:B------:R-:W-:Y:S01]  /*1d30*/  @!P4 IMAD.MOV R12, RZ, RZ, -R12 ;  /* 0x000000ffff0cc224 */ /* 0x000fe200078e0a0c */
[C---:B------:R-:W-:Y:S01]  /*1d40*/  ISETP.GT.U32.AND P4, PT, R7.reuse, R13, PT ;  /* 0x0000000d0700720c */ /* 0x040fe20003f84070 */
[----:B------:R-:W-:Y:S01]  /*1d50*/  IMAD.HI.U32 R20, R2, R16, RZ ;  /* 0x0000001002147227 */ /* 0x000fe200078e00ff */
[----:B------:R-:W-:Y:S02]  /*1d60*/  ISETP.GT.U32.AND P5, PT, R7, R14, PT ;  /* 0x0000000e0700720c */ /* 0x000fe40003fa4070 */
[----:B------:R-:W-:Y:S01]  /*1d70*/  STL [R1+0x8f4], R12 ;  /* 0x0008f40c01007387 */ /* 0x000fe20000100800 */
[----:B------:R-:W-:Y:S01]  /*1d80*/  IMAD.MOV R6, RZ, RZ, -R6 ;  /* 0x000000ffff067224 */ /* 0x000fe200078e0a06 */
[C---:B0-----:R-:W-:Y:S01]  /*1d90*/  LOP3.LUT R11, R3.reuse, 0x10, RZ, 0xfc, !PT ;  /* 0x00000010030b7812 */ /* 0x041fe200078efcff */
[----:B------:R-:W-:Y:S01]  /*1da0*/  IMAD.MOV R20, RZ, RZ, -R20 ;  /* 0x000000ffff147224 */ /* 0x000fe200078e0a14 */
[----:B------:R-:W-:Y:S01]  /*1db0*/  LOP3.LUT R26, R3, 0x4, RZ, 0xfc, !PT ;  /* 0x00000004031a7812 */ /* 0x000fe200078efcff */
[----:B------:R-:W-:-:S02]  /*1dc0*/  @!P6 IMAD.IADD R15, R15, 0x1, -R7 ;  /* 0x000000010f0fe824 */ /* 0x000fc400078e0a07 */
[C---:B------:R-:W-:Y:S02]  /*1dd0*/  IMAD R17, R7.reuse, R6, R17 ;  /* 0x0000000607117224 */ /* 0x040fe400078e0211 */
[C---:B------:R-:W-:Y:S01]  /*1de0*/  IMAD R16, R7.reuse, R20, R16 ;  /* 0x0000001407107224 */ /* 0x040fe200078e0210 */
[C---:B------:R-:W-:Y:S01]  /*1df0*/  ISETP.GT.U32.AND P6, PT, R7.reuse, R15, PT ;  /* 0x0000000f0700720c */ /* 0x040fe20003fc4070 */
[----:B------:R-:W-:Y:S01]  /*1e00*/  @!P5 IMAD.IADD R14, R14, 0x1, -R7 ;  /* 0x000000010e0ed824 */ /* 0x000fe200078e0a07 */
[----:B------:R-:W-:Y:S01]  /*1e10*/  ISETP.GT.U32.AND P5, PT, R7, R17, PT ;  /* 0x000000110700720c */ /* 0x000fe20003fa4070 */
[----:B------:R-:W-:Y:S01]  /*1e20*/  IMAD.HI.U32 R5, R2, R18, RZ ;  /* 0x0000001202057227 */ /* 0x000fe200078e00ff */
[----:B------:R-:W-:-:S03]  /*1e30*/  IABS R20, R25 ;  /* 0x0000001900147213 */ /* 0x000fc60000000000 */
[----:B------:R-:W-:Y:S01]  /*1e40*/  @!P4 IMAD.IADD R13, R13, 0x1, -R7 ;  /* 0x000000010d0dc824 */ /* 0x000fe200078e0a07 */
[----:B------:R-:W-:Y:S01]  /*1e50*/  ISETP.GT.U32.AND P4, PT, R7, R16, PT ;  /* 0x000000100700720c */ /* 0x000fe20003f84070 */
[----:B------:R-:W-:-:S04]  /*1e60*/  IMAD.HI.U32 R0, R2, R19, RZ ;  /* 0x0000001302007227 */ /* 0x000fc800078e00ff */
[----:B------:R-:W-:Y:S02]  /*1e70*/  IMAD.MOV R5, RZ, RZ, -R5 ;  /* 0x000000ffff057224 */ /* 0x000fe400078e0a05 */
[----:B------:R-:W-:Y:S02]  /*1e80*/  IMAD.MOV R0, RZ, RZ, -R0 ;  /* 0x000000ffff007224 */ /* 0x000fe400078e0a00 */
[C---:B------:R-:W-:Y:S02]  /*1e90*/  IMAD R18, R7.reuse, R5, R18 ;  /* 0x0000000507127224 */ /* 0x040fe400078e0212 */
[----:B------:R-:W-:Y:S02]  /*1ea0*/  IMAD R19, R7, R0, R19 ;  /* 0x0000000007137224 */ /* 0x000fe400078e0213 */
[--C-:B------:R-:W-:Y:S01]  /*1eb0*/  @!P6 IMAD.IADD R15, R15, 0x1, -R7.reuse ;  /* 0x000000010f0fe824 */ /* 0x100fe200078e0a07 */
[----:B------:R-:W-:Y:S01]  /*1ec0*/  ISETP.GT.U32.AND P6, PT, R7, R18, PT ;  /* 0x000000120700720c */ /* 0x000fe20003fc4070 */
[--C-:B------:R-:W-:Y:S01]  /*1ed0*/  @!P5 IMAD.IADD R17, R17, 0x1, -R7.reuse ;  /* 0x000000011111d824 */ /* 0x100fe200078e0a07 */
[----:B------:R-:W-:Y:S01]  /*1ee0*/  ISETP.GE.AND P5, PT, R4, RZ, PT ;  /* 0x000000ff0400720c */ /* 0x000fe20003fa6270 */
[----:B------:R-:W-:Y:S01]  /*1ef0*/  @!P4 IMAD.IADD R16, R16, 0x1, -R7 ;  /* 0x000000011010c824 */ /* 0x000fe200078e0a07 */
[C---:B------:R-:W-:Y:S01]  /*1f00*/  ISETP.GT.U32.AND P4, PT, R7.reuse, R19, PT ;  /* 0x000000130700720c */ /* 0x040fe20003f84070 */
[----:B------:R-:W-:Y:S01]  /*1f10*/  @!P1 IMAD.MOV R13, RZ, RZ, -R13 ;  /* 0x000000ffff0d9224 */ /* 0x000fe200078e0a0d */
[----:B------:R-:W-:Y:S01]  /*1f20*/  ISETP.GT.U32.AND P1, PT, R7, R17, PT ;  /* 0x000000110700720c */ /* 0x000fe20003f24070 */
[----:B------:R-:W-:-:S03]  /*1f30*/  IMAD.HI.U32 R5, R2, R21, RZ ;  /* 0x0000001502057227 */ /* 0x000fc600078e00ff */
[----:B------:R-:W-:Y:S01]  /*1f40*/  STL [R1+0x8f8], R13 ;  /* 0x0008f80d01007387 */ /* 0x000fe20000100800 */
[----:B------:R-:W-:Y:S02]  /*1f50*/  IMAD.MOV R5, RZ, RZ, -R5 ;  /* 0x000000ffff057224 */ /* 0x000fe400078e0a05 */
[----:B------:R-:W-:Y:S01]  /*1f60*/  @!P6 IMAD.IADD R18, R18, 0x1, -R7 ;  /* 0x000000011212e824 */ /* 0x000fe200078e0a07 */
[C---:B------:R-:W-:Y:S01]  /*1f70*/  ISETP.GT.U32.AND P6, PT, R7.reuse, R16, PT ;  /* 0x000000100700720c */ /* 0x040fe20003fc4070 */
[----:B------:R-:W-:Y:S02]  /*1f80*/  IMAD R21, R7, R5, R21 ;  /* 0x0000000507157224 */ /* 0x000fe400078e0215 */
[----:B------:R-:W-:-:S04]  /*1f90*/  IMAD.HI.U32 R0, R2, R20, RZ ;  /* 0x0000001402007227 */ /* 0x000fc800078e00ff */
[--C-:B------:R-:W-:Y:S01]  /*1fa0*/  @!P4 IMAD.IADD R19, R19, 0x1, -R7.reuse ;  /* 0x000000011313c824 */ /* 0x100fe200078e0a07 */
[----:B------:R-:W-:Y:S01]  /*1fb0*/  ISETP.GT.U32.AND P4, PT, R7, R18, PT ;  /* 0x000000120700720c */ /* 0x000fe20003f84070 */
[----:B------:R-:W-:Y:S01]  /*1fc0*/  @!P1 IMAD.IADD R17, R17, 0x1, -R7 ;  /* 0x0000000111119824 */ /* 0x000fe200078e0a07 */
[C---:B------:R-:W-:Y:S01]  /*1fd0*/  ISETP.GT.U32.AND P1, PT, R7.reuse, R21, PT ;  /* 0x000000150700720c */ /* 0x040fe20003f24070 */
[----:B------:R-:W-:Y:S02]  /*1fe0*/  IMAD.MOV R0, RZ, RZ, -R0 ;  /* 0x000000ffff007224 */ /* 0x000fe400078e0a00 */
[----:B------:R-:W-:Y:S01]  /*1ff0*/  @!P0 IMAD.MOV R14, RZ, RZ, -R14 ;  /* 0x000000ffff0e8224 */ /* 0x000fe200078e0a0e */
[----:B------:R-:W-:Y:S01]  /*2000*/  ISETP.GT.U32.AND P0, PT, R7, R19, PT ;  /* 0x000000130700720c */ /* 0x000fe20003f04070 */
[----:B------:R-:W-:-:S03]  /*2010*/  IMAD.HI.U32 R4, R2, R22, RZ ;  /* 0x0000001602047227 */ /* 0x000fc600078e00ff */
[----:B------:R-:W-:Y:S01]  /*2020*/  STL [R1+0x8fc], R14 ;  /* 0x0008fc0e01007387 */ /* 0x000fe20000100800 */
[C---:B------:R-:W-:Y:S02]  /*2030*/  IMAD R20, R7.reuse, R0, R20 ;  /* 0x0000000007147224 */ /* 0x040fe400078e0214 */
[----:B------:R-:W-:Y:S01]  /*2040*/  IMAD.MOV R4, RZ, RZ, -R4 ;  /* 0x000000ffff047224 */ /* 0x000fe200078e0a04 */
[----:B------:R0:W-:Y:S01]  /*2050*/  STL [R1+0x3c], R8 ;  /* 0x00003c0801007387 */ /* 0x0001e20000100800 */
[--C-:B------:R-:W-:Y:S01]  /*2060*/  @!P6 IMAD.IADD R16, R16, 0x1, -R7.reuse ;  /* 0x000000011010e824 */ /* 0x100fe200078e0a07 */
[C---:B------:R-:W-:Y:S01]  /*2070*/  ISETP.GT.U32.AND P6, PT, R7.reuse, R20, PT ;  /* 0x000000140700720c */ /* 0x040fe20003fc4070 */
[----:B------:R-:W-:Y:S01]  /*2080*/  IMAD.HI.U32 R0, R2, R23, RZ ;  /* 0x0000001702007227 */ /* 0x000fe200078e00ff */
[----:B------:R1:W-:Y:S03]  /*2090*/  STL [R1+0x38], R10 ;  /* 0x0000380a01007387 */ /* 0x0003e60000100800 */
[--C-:B------:R-:W-:Y:S01]  /*20a0*/  @!P4 IMAD.IADD R18, R18, 0x1, -R7.reuse ;  /* 0x000000011212c824 */ /* 0x100fe200078e0a07 */
[----:B------:R-:W-:Y:S01]  /*20b0*/  ISETP.GE.AND P4, PT, R24, RZ, PT ;  /* 0x000000ff1800720c */ /* 0x000fe20003f86270 */
[----:B------:R-:W-:Y:S01]  /*20c0*/  IMAD R22, R7, R4, R22 ;  /* 0x0000000407167224 */ /* 0x000fe200078e0216 */
[----:B------:R-:W-:Y:S01]  /*20d0*/  IABS R24, R8 ;  /* 0x0000000800187213 */ /* 0x000fe20000000000 */
[--C-:B------:R-:W-:Y:S01]  /*20e0*/  @!P1 IMAD.IADD R21, R21, 0x1, -R7.reuse ;  /* 0x0000000115159824 */ /* 0x100fe200078e0a07 */
[----:B0-----:R-:W-:Y:S01]  /*20f0*/  LOP3.LUT R8, R3, 0x14, RZ, 0xfc, !PT ;  /* 0x0000001403087812 */ /* 0x001fe200078efcff */
[----:B------:R-:W-:Y:S01]  /*2100*/  IMAD.MOV R0, RZ, RZ, -R0 ;  /* 0x000000ffff007224 */ /* 0x000fe200078e0a00 */
[----:B------:R-:W-:Y:S01]  /*2110*/  ISETP.GE.AND P1, PT, R27, RZ, PT ;  /* 0x000000ff1b00720c */ /* 0x000fe20003f26270 */
[----:B------:R-:W-:Y:S01]  /*2120*/  @!P0 IMAD.IADD R19, R19, 0x1, -R7 ;  /* 0x0000000113138824 */ /* 0x000fe200078e0a07 */
[C---:B------:R-:W-:Y:S01]  /*2130*/  ISETP.GT.U32.AND P0, PT, R7.reuse, R22, PT ;  /* 0x000000160700720c */ /* 0x040fe20003f04070 */
[----:B------:R-:W-:Y:S01]  /*2140*/  @!P3 IMAD.MOV R16, RZ, RZ, -R16 ;  /* 0x000000ffff10b224 */ /* 0x000fe200078e0a10 */
[C---:B------:R-:W-:Y:S01]  /*2150*/  ISETP.GT.U32.AND P3, PT, R7.reuse, R21, PT ;  /* 0x000000150700720c */ /* 0x040fe20003f64070 */
[----:B------:R-:W-:Y:S01]  /*2160*/  IMAD R23, R7, R0, R23 ;  /* 0x0000000007177224 */ /* 0x000fe200078e0217 */
[----:B------:R-:W-:Y:S01]  /*2170*/  IABS R0, R10 ;  /* 0x0000000a00007213 */ /* 0x000fe20000000000 */
[----:B------:R-:W-:Y:S01]  /*2180*/  IMAD.HI.U32 R4, R2, R24, RZ ;  /* 0x0000001802047227 */ /* 0x000fe200078e00ff */
[----:B------:R-:W-:-:S02]  /*2190*/  IABS R6, R8 ;  /* 0x0000000800067213 */ /* 0x000fc40000000000 */
[----:B------:R-:W-:Y:S01]  /*21a0*/  LOP3.LUT R27, R3, 0xc, RZ, 0xfc, !PT ;  /* 0x0000000c031b7812 */ /* 0x000fe200078efcff */
[--C-:B------:R-:W-:Y:S01]  /*21b0*/  @!P6 IMAD.IADD R20, R20, 0x1, -R7.reuse ;  /* 0x000000011414e824 */ /* 0x100fe200078e0a07 */
[----:B------:R-:W-:Y:S01]  /*21c0*/  ISETP.GT.U32.AND P6, PT, R7, R23, PT ;  /* 0x000000170700720c */ /* 0x000fe20003fc4070 */
[----:B------:R-:W-:Y:S01]  /*21d0*/  IMAD.MOV R4, RZ, RZ, -R4 ;  /* 0x000000ffff047224 */ /* 0x000fe200078e0a04 */
[----:B-1----:R-:W-:Y:S01]  /*21e0*/  LOP3.LUT R10, R3, 0x8, RZ, 0xfc, !PT ;  /* 0x00000008030a7812 */ /* 0x002fe200078efcff */
[--C-:B------:R-:W-:Y:S01]  /*21f0*/  @!P0 IMAD.IADD R22, R22, 0x1, -R7.reuse ;  /* 0x0000000116168824 */ /* 0x100fe200078e0a07 */
[----:B------:R-:W-:Y:S01]  /*2200*/  ISETP.GE.AND P0, PT, R25, RZ, PT ;  /* 0x000000ff1900720c */ /* 0x000fe20003f06270 */
[----:B------:R-:W-:Y:S02]  /*2210*/  IMAD R24, R7, R4, R24 ;  /* 0x0000000407187224 */ /* 0x000fe400078e0218 */
[----:B------:R-:W-:Y:S02]  /*2220*/  @!P3 IMAD.IADD R21, R21, 0x1, -R7 ;  /* 0x000000011515b824 */ /* 0x000fe400078e0a07 */
[----:B------:R-:W-:Y:S01]  /*2230*/  IMAD.HI.U32 R25, R2, R0, RZ ;  /* 0x0000000002197227 */ /* 0x000fe200078e00ff */
[----:B------:R-:W-:-:S03]  /*2240*/  ISETP.GT.U32.AND P3, PT, R7, R24, PT ;  /* 0x000000180700720c */ /* 0x000fc60003f64070 */
[----:B------:R-:W-:Y:S02]  /*2250*/  @!P6 IMAD.IADD R23, R23, 0x1, -R7 ;  /* 0x000000011717e824 */ /* 0x000fe400078e0a07 */
[----:B------:R-:W-:Y:S02]  /*2260*/  IMAD.MOV R25, RZ, RZ, -R25 ;  /* 0x000000ffff197224 */ /* 0x000fe400078e0a19 */
[----:B------:R-:W-:Y:S01]  /*2270*/  @!P2 IMAD.MOV R15, RZ, RZ, -R15 ;  /* 0x000000ffff0fa224 */ /* 0x000fe200078e0a0f */
[C---:B------:R-:W-:Y:S01]  /*2280*/  ISETP.GT.U32.AND P6, PT, R7.reuse, R23, PT ;  /* 0x000000170700720c */ /* 0x040fe20003fc4070 */
[C---:B------:R-:W-:Y:S01]  /*2290*/  IMAD R25, R7.reuse, R25, R0 ;  /* 0x0000001907197224 */ /* 0x040fe200078e0200 */
[----:B------:R-:W-:Y:S01]  /*22a0*/  ISETP.GT.U32.AND P2, PT, R7, R20, PT ;  /* 0x000000140700720c */ /* 0x000fe20003f44070 */
[----:B------:R-:W-:-:S04]  /*22b0*/  IMAD.HI.U32 R5, R2, R6, RZ ;  /* 0x0000000602057227 */ /* 0x000fc800078e00ff */
[----:B------:R-:W-:Y:S01]  /*22c0*/  @!P3 IMAD.IADD R24, R24, 0x1, -R7 ;  /* 0x000000011818b824 */ /* 0x000fe200078e0a07 */
[C---:B------:R-:W-:Y:S01]  /*22d0*/  ISETP.GT.U32.AND P3, PT, R7.reuse, R25, PT ;  /* 0x000000190700720c */ /* 0x040fe20003f64070 */
[----:B------:R-:W-:Y:S01]  /*22e0*/  @!P5 IMAD.MOV R17, RZ, RZ, -R17 ;  /* 0x000000ffff11d224 */ /* 0x000fe200078e0a11 */
[C---:B------:R-:W-:Y:S01]  /*22f0*/  ISETP.GT.U32.AND P5, PT, R7.reuse, R22, PT ;  /* 0x000000160700720c */ /* 0x040fe20003fa4070 */
[----:B------:R-:W-:Y:S01]  /*2300*/  IMAD.MOV R4, RZ, RZ, -R5 ;  /* 0x000000ffff047224 */ /* 0x000fe200078e0a05 */
[----:B------:R-:W-:Y:S01]  /*2310*/  IABS R5, R10 ;  /* 0x0000000a00057213 */ /* 0x000fe20000000000 */
[----:B------:R-:W-:Y:S01]  /*2320*/  @!P4 IMAD.MOV R18, RZ, RZ, -R18 ;  /* 0x000000ffff12c224 */ /* 0x000fe200078e0a12 */
[----:B------:R-:W-:Y:S01]  /*2330*/  ISETP.GE.AND P4, PT, R28, RZ, PT ;  /* 0x000000ff1c00720c */ /* 0x000fe20003f86270 */
[----:B------:R-:W-:Y:S01]  /*2340*/  IMAD R0, R7, R4, R6 ;  /* 0x0000000407007224 */ /* 0x000fe200078e0206 */
[----:B------:R-:W-:Y:S01]  /*2350*/  IABS R28, R3 ;  /* 0x00000003001c7213 */ /* 0x000fe20000000000 */
[--C-:B------:R-:W-:Y:S01]  /*2360*/  @!P6 IMAD.IADD R23, R23, 0x1, -R7.reuse ;  /* 0x000000011717e824 */ /* 0x100fe200078e0a07 */
[----:B------:R-:W-:Y:S01]  /*2370*/  ISETP.GE.AND P6, PT, R3, RZ, PT ;  /* 0x000000ff0300720c */ /* 0x000fe20003fc6270 */
[--C-:B------:R-:W-:Y:S01]  /*2380*/  @!P2 IMAD.IADD R20, R20, 0x1, -R7.reuse ;  /* 0x000000011414a824 */ /* 0x100fe200078e0a07 */
[----:B------:R-:W-:Y:S01]  /*2390*/  IABS R3, R11 ;  /* 0x0000000b00037213 */ /* 0x000fe20000000000 */
[----:B------:R-:W-:Y:S01]  /*23a0*/  @!P3 IMAD.IADD R25, R25, 0x1, -R7 ;  /* 0x000000011919b824 */ /* 0x000fe200078e0a07 */
[----:B------:R-:W-:Y:S01]  /*23b0*/  IABS R4, R27 ;  /* 0x0000001b00047213 */ /* 0x000fe20000000000 */
[----:B------:R-:W-:Y:S01]  /*23c0*/  IMAD.MOV.U32 R12, RZ, RZ, R28 ;  /* 0x000000ffff0c7224 */ /* 0x000fe200078e001c */
[----:B------:R-:W-:Y:S01]  /*23d0*/  IABS R6, R26 ;  /* 0x0000001a00067213 */ /* 0x000fe20000000000 */
[----:B------:R-:W-:Y:S01]  /*23e0*/  IMAD.HI.U32 R28, R2, R3, RZ ;  /* 0x00000003021c7227 */ /* 0x000fe200078e00ff */
[----:B------:R-:W-:-:S02]  /*23f0*/  ISETP.GT.U32.AND P3, PT, R7, R0, PT ;  /* 0x000000000700720c */ /* 0x000fc40003f64070 */
[----:B------:R-:W-:Y:S01]  /*2400*/  ISETP.GE.AND P2, PT, R29, RZ, PT ;  /* 0x000000ff1d00720c */ /* 0x000fe20003f46270 */
[----:B------:R-:W-:Y:S01]  /*2410*/  @!P5 IMAD.IADD R22, R22, 0x1, -R7 ;  /* 0x000000011616d824 */ /* 0x000fe200078e0a07 */
[----:B------:R-:W-:Y:S01]  /*2420*/  ISETP.GE.AND P5, PT, R9, RZ, PT ;  /* 0x000000ff0900720c */ /* 0x000fe20003fa6270 */
[----:B------:R-:W-:-:S04]  /*2430*/  IMAD.HI.U32 R29, R2, R4, RZ ;  /* 0x00000004021d7227 */ /* 0x000fc800078e00ff */
[----:B------:R-:W-:Y:S01]  /*2440*/  @!P1 IMAD.MOV R19, RZ, RZ, -R19 ;  /* 0x000000ffff139224 */ /* 0x000fe200078e0a13 */
[----:B------:R-:W-:Y:S01]  /*2450*/  ISETP.GT.U32.AND P1, PT, R7, R24, PT ;  /* 0x000000180700720c */ /* 0x000fe20003f24070 */
[----:B------:R-:W-:-:S04]  /*2460*/  IMAD.HI.U32 R14, R2, R5, RZ ;  /* 0x00000005020e7227 */ /* 0x000fc800078e00ff */
[----:B------:R-:W-:Y:S01]  /*2470*/  @!P0 IMAD.MOV R20, RZ, RZ, -R20 ;  /* 0x000000ffff148224 */ /* 0x000fe200078e0a14 */
[----:B------:R-:W-:Y:S01]  /*2480*/  ISETP.GT.U32.AND P0, PT, R7, R25, PT ;  /* 0x000000190700720c */ /* 0x000fe20003f04070 */
[----:B------:R-:W-:-:S04]  /*2490*/  IMAD.HI.U32 R13, R2, R6, RZ ;  /* 0x00000006020d7227 */ /* 0x000fc800078e00ff */
[----:B------:R-:W-:-:S04]  /*24a0*/  IMAD.HI.U32 R9, R2, R12, RZ ;  /* 0x0000000c02097227 */ /* 0x000fc800078e00ff */
[----:B------:R-:W-:Y:S02]  /*24b0*/  IMAD.MOV R2, RZ, RZ, -R28 ;  /* 0x000000ffff027224 */ /* 0x000fe400078e0a1c */
[----:B------:R-:W-:Y:S02]  /*24c0*/  IMAD.MOV R28, RZ, RZ, -R29 ;  /* 0x000000ffff1c7224 */ /* 0x000fe400078e0a1d */
[----:B------:R-:W-:Y:S02]  /*24d0*/  IMAD.MOV R29, RZ, RZ, -R14 ;  /* 0x000000ffff1d7224 */ /* 0x000fe400078e0a0e */
[----:B------:R-:W-:Y:S01]  /*24e0*/  IMAD.MOV R13, RZ, RZ, -R13 ;  /* 0x000000ffff0d7224 */ /* 0x000fe200078e0a0d */
[----:B------:R-:W2:Y:S01]  /*24f0*/  LDL.LU R14, [R1+0x8fc] ;  /* 0x0008fc00010e7983 */ /* 0x000ea20000300800 */
[C---:B------:R-:W-:Y:S02]  /*2500*/  IMAD R2, R7.reuse, R2, R3 ;  /* 0x0000000207027224 */ /* 0x040fe400078e0203 */
[----:B------:R-:W-:-:S02]  /*2510*/  IMAD R3, R7, R28, R4 ;  /* 0x0000001c07037224 */ /* 0x000fc400078e0204 */
[----:B------:R-:W-:Y:S02]  /*2520*/  IMAD.MOV R9, RZ, RZ, -R9 ;  /* 0x000000ffff097224 */ /* 0x000fe400078e0a09 */
[C---:B------:R-:W-:Y:S02]  /*2530*/  IMAD R4, R7.reuse, R29, R5 ;  /* 0x0000001d07047224 */ /* 0x040fe400078e0205 */
[C---:B------:R-:W-:Y:S01]  /*2540*/  IMAD R5, R7.reuse, R13, R6 ;  /* 0x0000000d07057224 */ /* 0x040fe200078e0206 */
[----:B------:R-:W0:Y:S01]  /*2550*/  S2R R29, SR_TID.X ;  /* 0x00000000001d7919 */ /* 0x000e220000002100 */
[----:B------:R-:W-:Y:S02]  /*2560*/  @!P3 IMAD.IADD R0, R0, 0x1, -R7 ;  /* 0x000000010000b824 */ /* 0x000fe400078e0a07 */
[C---:B------:R-:W-:Y:S01]  /*2570*/  IMAD R6, R7.reuse, R9, R12 ;  /* 0x0000000907067224 */ /* 0x040fe200078e020c */
[----:B------:R-:W3:Y:S01]  /*2580*/  LDL.LU R13, [R1+0x8f8] ;  /* 0x0008f800010d7983 */ /* 0x000ee20000300800 */
[----:B------:R-:W-:Y:S01]  /*2590*/  @!P4 IMAD.MOV R21, RZ, RZ, -R21 ;  /* 0x000000ffff15c224 */ /* 0x000fe200078e0a15 */
[C---:B------:R-:W-:Y:S01]  /*25a0*/  ISETP.GT.U32.AND P4, PT, R7.reuse, R0, PT ;  /* 0x000000000700720c */ /* 0x040fe20003f84070 */
[----:B------:R-:W-:Y:S01]  /*25b0*/  @!P2 IMAD.MOV R22, RZ, RZ, -R22 ;  /* 0x000000ffff16a224 */ /* 0x000fe200078e0a16 */
[----:B------:R-:W4:Y:S01]  /*25c0*/  LDL.LU R12, [R1+0x8f4] ;  /* 0x0008f400010c7983 */ /* 0x000f220000300800 */
[----:B------:R-:W-:Y:S01]  /*25d0*/  @!P5 IMAD.MOV R23, RZ, RZ, -R23 ;  /* 0x000000ffff17d224 */ /* 0x000fe200078e0a17 */
[C---:B------:R-:W-:Y:S01]  /*25e0*/  ISETP.GT.U32.AND P3, PT, R7.reuse, R2, PT ;  /* 0x000000020700720c */ /* 0x040fe20003f64070 */
[--C-:B------:R-:W-:Y:S01]  /*25f0*/  @!P1 IMAD.IADD R24, R24, 0x1, -R7.reuse ;  /* 0x0000000118189824 */ /* 0x100fe200078e0a07 */
[----:B------:R-:W2:Y:S01]  /*2600*/  LDL.LU R9, [R1+0x44] ;  /* 0x0000440001097983 */ /* 0x000ea20000300800 */
[----:B------:R-:W-:Y:S01]  /*2610*/  ISETP.GT.U32.AND P2, PT, R7, R3, PT ;  /* 0x000000030700720c */ /* 0x000fe20003f44070 */
[----:B------:R-:W-:Y:S01]  /*2620*/  @!P0 IMAD.IADD R25, R25, 0x1, -R7 ;  /* 0x0000000119198824 */ /* 0x000fe200078e0a07 */
[----:B------:R-:W-:-:S02]  /*2630*/  ISETP.GT.U32.AND P5, PT, R7, R4, PT ;  /* 0x000000040700720c */ /* 0x000fc40003fa4070 */
[----:B------:R-:W-:Y:S02]  /*2640*/  ISETP.GT.U32.AND P1, PT, R7, R5, PT ;  /* 0x000000050700720c */ /* 0x000fe40003f24070 */
[----:B------:R-:W2:Y:S01]  /*2650*/  LDL.LU R7, [R1+0x3c] ;  /* 0x00003c0001077983 */ /* 0x000ea20000300800 */
[----:B0-----:R-:W-:Y:S02]  /*2660*/  SHF.R.S32.HI R28, RZ, 0x6, R29 ;  /* 0x00000006ff1c7819 */ /* 0x001fe4000001141d */
[----:B--2---:R-:W-:Y:S02]  /*2670*/  ISETP.GE.AND P0, PT, R7, RZ, PT ;  /* 0x000000ff0700720c */ /* 0x004fe40003f06270 */
[----:B------:R-:W-:-:S05]  /*2680*/  IABS R7, c[0x0][0x17c] ;  /* 0x00005f0000077a13 */ /* 0x000fca0000000000 */
[--C-:B------:R-:W-:Y:S01]  /*2690*/  @!P4 IMAD.IADD R0, R0, 0x1, -R7.reuse ;  /* 0x000000010000c824 */ /* 0x100fe200078e0a07 */
[----:B------:R-:W-:Y:S01]  /*26a0*/  ISETP.GT.U32.AND P4, PT, R7, R6, PT ;  /* 0x000000060700720c */ /* 0x000fe20003f84070 */
[----:B------:R-:W-:Y:S02]  /*26b0*/  @!P3 IMAD.IADD R2, R2, 0x1, -R7 ;  /* 0x000000010202b824 */ /* 0x000fe400078e0a07 */
[----:B------:R-:W2:Y:S01]  /*26c0*/  LDL.LU R7, [R1+0x38] ;  /* 0x0000380001077983 */ /* 0x000ea20000300800 */
[----:B------:R-:W-:Y:S01]  /*26d0*/  SGXT R28, R28, 0x1 ;  /* 0x000000011c1c781a */ /* 0x000fe20000000200 */
[----:B------:R-:W-:-:S03]  /*26e0*/  IMAD.SHL.U32 R29, R29, 0x2, RZ ;  /* 0x000000021d1d7824 */ /* 0x000fc600078e00ff */
[----:B------:R-:W-:-:S04]  /*26f0*/  LOP3.LUT R28, R28, 0x90, RZ, 0xc0, !PT ;  /* 0x000000901c1c7812 */ /* 0x000fc800078ec0ff */
[--C-:B------:R-:W-:Y:S02]  /*2700*/  LOP3.LUT R28, R28, 0x7e, R29.reuse, 0x78, !PT ;  /* 0x0000007e1c1c7812 */ /* 0x100fe400078e781d */
[----:B------:R-:W-:-:S03]  /*2710*/  LOP3.LUT R9, R9, 0x30, R29, 0x78, !PT ;  /* 0x0000003009097812 */ /* 0x000fc600078e781d */
[----:B------:R0:W-:Y:S01]  /*2720*/  STL [R1+0x8d4], R28 ;  /* 0x0008d41c01007387 */ /* 0x0001e20000100800 */
[----:B--2---:R-:W-:Y:S02]  /*2730*/  ISETP.GE.AND P3, PT, R7, RZ, PT ;  /* 0x000000ff0700720c */ /* 0x004fe40003f66270 */
[----:B------:R-:W-:-:S05]  /*2740*/  IABS R7, c[0x0][0x17c] ;  /* 0x00005f0000077a13 */ /* 0x000fca0000000000 */
[--C-:B------:R-:W-:Y:S01]  /*2750*/  @!P2 IMAD.IADD R3, R3, 0x1, -R7.reuse ;  /* 0x000000010303a824 */ /* 0x100fe200078e0a07 */
[----:B------:R-:W-:Y:S01]  /*2760*/  ISETP.GT.U32.AND P2, PT, R7, R2, PT ;  /* 0x000000020700720c */ /* 0x000fe20003f44070 */
[----:B------:R-:W-:-:S03]  /*2770*/  @!P5 IMAD.IADD R4, R4, 0x1, -R7 ;  /* 0x000000010404d824 */ /* 0x000fc600078e0a07 */
[----:B------:R-:W-:Y:S01]  /*2780*/  ISETP.GT.U32.AND P5, PT, R7, R3, PT ;  /* 0x000000030700720c */ /* 0x000fe20003fa4070 */
[----:B------:R-:W-:Y:S01]  /*2790*/  @!P3 IMAD.MOV R25, RZ, RZ, -R25 ;  /* 0x000000ffff19b224 */ /* 0x000fe200078e0a19 */
[----:B------:R-:W-:Y:S02]  /*27a0*/  ISETP.GE.AND P3, PT, R8, RZ, PT ;  /* 0x000000ff0800720c */ /* 0x000fe40003f66270 */
[----:B------:R-:W2:Y:S05]  /*27b0*/  LDL.LU R8, [R1+0x24] ;  /* 0x0000240001087983 */ /* 0x000eaa0000300800 */
[----:B------:R-:W-:Y:S01]  /*27c0*/  @!P2 IMAD.IADD R2, R2, 0x1, -R7 ;  /* 0x000000010202a824 */ /* 0x000fe200078e0a07 */
[----:B------:R-:W-:-:S02]  /*27d0*/  ISETP.GE.AND P2, PT, R11, RZ, PT ;  /* 0x000000ff0b00720c */ /* 0x000fc40003f46270 */
[----:B------:R-:W2:Y:S01]  /*27e0*/  LDL.LU R11, [R1+0x8f0] ;  /* 0x0008f000010b7983 */ /* 0x000ea20000300800 */
[--C-:B------:R-:W-:Y:S01]  /*27f0*/  @!P5 IMAD.IADD R3, R3, 0x1, -R7.reuse ;  /* 0x000000010303d824 */ /* 0x100fe200078e0a07 */
[----:B------:R-:W-:Y:S02]  /*2800*/  ISETP.GE.AND P5, PT, R27, RZ, PT ;  /* 0x000000ff1b00720c */ /* 0x000fe40003fa6270 */
[----:B------:R-:W2:Y:S04]  /*2810*/  LDL.LU R27, [R1+0x20] ;  /* 0x00002000011b7983 */ /* 0x000ea80000300800 */
[----:B------:R-:W2:Y:S04]  /*2820*/  LDL.LU R29, [R1+0x48] ;  /* 0x00004800011d7983 */ /* 0x000ea80000300800 */
[----:B0-----:R-:W0:Y:S01]  /*2830*/  S2R R28, SR_TID.X ;  /* 0x00000000001c7919 */ /* 0x001e220000002100 */
[----:B------:R-:W-:Y:S01]  /*2840*/  @!P1 IMAD.IADD R5, R5, 0x1, -R7 ;  /* 0x0000000105059824 */ /* 0x000fe200078e0a07 */
[----:B------:R-:W-:Y:S01]  /*2850*/  ISETP.GT.U32.AND P1, PT, R7, R4, PT ;  /* 0x000000040700720c */ /* 0x000fe20003f24070 */
[----:B------:R-:W-:-:S03]  /*2860*/  @!P0 IMAD.MOV R24, RZ, RZ, -R24 ;  /* 0x000000ffff188224 */ /* 0x000fc600078e0a18 */
[----:B------:R-:W-:Y:S01]  /*2870*/  ISETP.GT.U32.AND P0, PT, R7, R5, PT ;  /* 0x000000050700720c */ /* 0x000fe20003f04070 */
[----:B------:R-:W-:-:S05]  /*2880*/  @!P4 IMAD.IADD R6, R6, 0x1, -R7 ;  /* 0x000000010606c824 */ /* 0x000fca00078e0a07 */
[----:B------:R-:W-:-:S03]  /*2890*/  ISETP.GT.U32.AND P4, PT, R7, R6, PT ;  /* 0x000000060700720c */ /* 0x000fc60003f84070 */
[----:B------:R-:W-:Y:S01]  /*28a0*/  @!P1 IMAD.IADD R4, R4, 0x1, -R7 ;  /* 0x0000000104049824 */ /* 0x000fe200078e0a07 */
[----:B------:R-:W-:-:S03]  /*28b0*/  ISETP.GE.AND P1, PT, R10, RZ, PT ;  /* 0x000000ff0a00720c */ /* 0x000fc60003f26270 */
[----:B------:R-:W-:Y:S02]  /*28c0*/  @!P0 IMAD.IADD R5, R5, 0x1, -R7 ;  /* 0x0000000105058824 */ /* 0x000fe400078e0a07 */
[C---:B0-----:R-:W-:Y:S02]  /*28d0*/  IMAD.SHL.U32 R7, R28.reuse, 0x10, RZ ;  /* 0x000000101c077824 */ /* 0x041fe400078e00ff */
[----:B------:R-:W-:-:S03]  /*28e0*/  IMAD.SHL.U32 R10, R28, 0x100, RZ ;  /* 0x000001001c0a7824 */ /* 0x000fc600078e00ff */
[----:B------:R-:W-:Y:S02]  /*28f0*/  LOP3.LUT R7, R7, 0x200, RZ, 0xc0, !PT ;  /* 0x0000020007077812 */ /* 0x000fe400078ec0ff */
[----:B------:R-:W-:Y:S02]  /*2900*/  ISETP.GE.AND P0, PT, R26, RZ, PT ;  /* 0x000000ff1a00720c */ /* 0x000fe40003f06270 */
[----:B------:R-:W3:Y:S01]  /*2910*/  LDL.LU R26, [R1+0x8ec] ;  /* 0x0008ec00011a7983 */ /* 0x000ee20000300800 */
[----:B------:R-:W-:Y:S01]  /*2920*/  IMAD.IADD R7, R7, 0x1, R9 ;  /* 0x0000000107077824 */ /* 0x000fe200078e0209 */
[----:B--2---:R-:W-:Y:S02]  /*2930*/  LOP3.LUT R29, R29, 0x1000, R10, 0xf8, !PT ;  /* 0x000010001d1d7812 */ /* 0x004fe400078ef80a */
[----:B------:R-:W2:Y:S04]  /*2940*/  LDL.LU R10, [R1+0x8e8] ;  /* 0x0008e800010a7983 */ /* 0x000ea80000300800 */
[----:B------:R0:W-:Y:S04]  /*2950*/  STL [R1+0x8d8], R29 ;  /* 0x0008d81d01007387 */ /* 0x0001e80000100800 */
[----:B0-----:R-:W3:Y:S04]  /*2960*/  LDL.LU R29, [R1] ;  /* 0x00000000011d7983 */ /* 0x001ee80000300800 */
[----:B------:R-:W3:Y:S04]  /*2970*/  LDL.LU R9, [R1+0x8e4] ;  /* 0x0008e40001097983 */ /* 0x000ee80000300800 */
[----:B------:R0:W-:Y:S02]  /*2980*/  STL [R1+0x474], R7 ;  /* 0x0004740701007387 */ /* 0x0001e40000100800 */
[----:B0-----:R-:W-:-:S05]  /*2990*/  IABS R7, c[0x0][0x17c] ;  /* 0x00005f0000077a13 */ /* 0x001fca0000000000 */
[----:B------:R-:W-:Y:S01]  /*29a0*/  @!P4 IMAD.IADD R6, R6, 0x1, -R7 ;  /* 0x000000010606c824 */ /* 0x000fe200078e0a07 */
[----:B------:R-:W-:Y:S02]  /*29b0*/  ISETP.NE.AND P4, PT, RZ, c[0x0][0x17c], PT ;  /* 0x00005f00ff007a0c */ /* 0x000fe40003f85270 */
[----:B------:R-:W-:-:S04]  /*29c0*/  LOP3.LUT R7, RZ, c[0x0][0x17c], RZ, 0x33, !PT ;  /* 0x00005f00ff077a12 */ /* 0x000fc800078e33ff */
[----:B------:R-:W-:-:S05]  /*29d0*/  SEL R8, R7, R8, !P4 ;  /* 0x0000000807087207 */ /* 0x000fca0006000000 */
[----:B------:R0:W-:Y:S04]  /*29e0*/  STL [R1+0x48], R8 ;  /* 0x0000480801007387 */ /* 0x0001e80000100800 */
[----:B0-----:R-:W4:Y:S01]  /*29f0*/  LDL.LU R8, [R1+0x8e0] ;  /* 0x0008e00001087983 */ /* 0x001f220000300800 */
[C---:B------:R-:W-:Y:S02]  /*2a00*/  SEL R27, R7.reuse, R27, !P4 ;  /* 0x0000001b071b7207 */ /* 0x040fe40006000000 */
[C---:B--2---:R-:W-:Y:S02]  /*2a10*/  SEL R10, R7.reuse, R10, !P4 ;  /* 0x0000000a070a7207 */ /* 0x044fe40006000000 */
[C---:B---3--:R-:W-:Y:S02]  /*2a20*/  SEL R9, R7.reuse, R9, !P4 ;  /* 0x0000000907097207 */ /* 0x048fe40006000000 */
[----:B----4-:R-:W-:-:S05]  /*2a30*/  SEL R8, R7, R8, !P4 ;  /* 0x0000000807087207 */ /* 0x010fca0006000000 */
[----:B------:R0:W-:Y:S04]  /*2a40*/  STL [R1+0x44], R8 ;  /* 0x0000440801007387 */ /* 0x0001e80000100800 */
[----:B0-----:R-:W2:Y:S04]  /*2a50*/  LDL.LU R8, [R1+0x4] ;  /* 0x0000040001087983 */ /* 0x001ea80000300800 */
[----:B------:R0:W-:Y:S04]  /*2a60*/  STL [R1+0x40], R9 ;  /* 0x0000400901007387 */ /* 0x0001e80000100800 */
[----:B0-----:R-:W3:Y:S04]  /*2a70*/  LDL.LU R9, [R1+0x14] ;  /* 0x0000140001097983 */ /* 0x001ee80000300800 */
[----:B------:R0:W-:Y:S04]  /*2a80*/  STL [R1+0x3c], R10 ;  /* 0x00003c0a01007387 */ /* 0x0001e80000100800 */
[----:B0-----:R-:W4:Y:S04]  /*2a90*/  LDL.LU R10, [R1+0x1c] ;  /* 0x00001c00010a7983 */ /* 0x001f280000300800 */
[----:B------:R0:W-:Y:S04]  /*2aa0*/  STL [R1+0x38], R27 ;  /* 0x0000381b01007387 */ /* 0x0001e80000100800 */
[----:B0-----:R-:W2:Y:S01]  /*2ab0*/  LDL.LU R27, [R1+0x8dc] ;  /* 0x0008dc00011b7983 */ /* 0x001ea20000300800 */
[C---:B------:R-:W-:Y:S01]  /*2ac0*/  SEL R15, R7.reuse, R15, !P4 ;  /* 0x0000000f070f7207 */ /* 0x040fe20006000000 */
[----:B------:R-:W-:Y:S01]  /*2ad0*/  @!P3 IMAD.MOV R0, RZ, RZ, -R0 ;  /* 0x000000ffff00b224 */ /* 0x000fe200078e0a00 */
[----:B------:R-:W-:-:S02]  /*2ae0*/  SEL R16, R7, R16, !P4 ;  /* 0x0000001007107207 */ /* 0x000fc40006000000 */
[----:B------:R-:W-:Y:S02]  /*2af0*/  LOP3.LUT R28, R28, 0x7f, RZ, 0xc0, !PT ;  /* 0x0000007f1c1c7812 */ /* 0x000fe400078ec0ff */
[----:B----4-:R-:W-:-:S05]  /*2b00*/  SEL R10, R7, R10, !P4 ;  /* 0x0000000a070a7207 */ /* 0x010fca0006000000 */
[----:B------:R3:W-:Y:S02]  /*2b10*/  STL [R1+0x34], R10 ;  /* 0x0000340a01007387 */ /* 0x0007e40000100800 */
[C---:B---3--:R-:W-:Y:S02]  /*2b20*/  SEL R10, R7.reuse, R9, !P4 ;  /* 0x00000009070a7207 */ /* 0x048fe40006000000 */
[C---:B--2---:R-:W-:Y:S02]  /*2b30*/  SEL R9, R7.reuse, R8, !P4 ;  /* 0x0000000807097207 */ /* 0x044fe40006000000 */
[C---:B------:R-:W-:Y:S01]  /*2b40*/  SEL R8, R7.reuse, R29, !P4 ;  /* 0x0000001d07087207 */ /* 0x040fe20006000000 */
[----:B------:R0:W-:Y:S04]  /*2b50*/  STL [R1+0x30], R10 ;  /* 0x0000300a01007387 */ /* 0x0001e80000100800 */
[----:B------:R1:W-:Y:S04]  /*2b60*/  STL [R1+0x2c], R9 ;  /* 0x00002c0901007387 */ /* 0x0003e80000100800 */
[----:B------:R2:W-:Y:S01]  /*2b70*/  STL [R1+0x28], R8 ;  /* 0x0000280801007387 */ /* 0x0005e20000100800 */
[----:B0-----:R-:W-:-:S02]  /*2b80*/  SEL R10, R7, R27, !P4 ;  /* 0x0000001b070a7207 */ /* 0x001fc40006000000 */
[----:B-1----:R-:W-:-:S03]  /*2b90*/  SEL R9, R7, R26, !P4 ;  /* 0x0000001a07097207 */ /* 0x002fc60006000000 */
[----:B------:R0:W-:Y:S01]  /*2ba0*/  STL [R1+0x24], R10 ;  /* 0x0000240a01007387 */ /* 0x0001e20000100800 */
[----:B--2---:R-:W-:-:S03]  /*2bb0*/  SEL R8, R7, R11, !P4 ;  /* 0x0000000b07087207 */ /* 0x004fc60006000000 */
[----:B------:R1:W-:Y:S04]  /*2bc0*/  STL [R1+0x20], R9 ;  /* 0x0000200901007387 */ /* 0x0003e80000100800 */
[----:B------:R2:W-:Y:S01]  /*2bd0*/  STL [R1+0x1c], R8 ;  /* 0x00001c0801007387 */ /* 0x0005e20000100800 */
[C---:B0-----:R-:W-:Y:S02]  /*2be0*/  SEL R10, R7.reuse, R12, !P4 ;  /* 0x0000000c070a7207 */ /* 0x041fe40006000000 */
[----:B-1----:R-:W-:-:S03]  /*2bf0*/  SEL R9, R7, R13, !P4 ;  /* 0x0000000d07097207 */ /* 0x002fc60006000000 */
[----:B------:R-:W-:Y:S01]  /*2c00*/  STL [R1+0x18], R10 ;  /* 0x0000180a01007387 */ /* 0x000fe20000100800 */
[----:B--2---:R-:W-:-:S03]  /*2c10*/  SEL R8, R7, R14, !P4 ;  /* 0x0000000e07087207 */ /* 0x004fc60006000000 */
[----:B------:R-:W-:Y:S04]  /*2c20*/  STL [R1+0x14], R9 ;  /* 0x0000140901007387 */ /* 0x000fe80000100800 */
[----:B------:R-:W-:Y:S04]  /*2c30*/  STL [R1+0x8cc], R15 ;  /* 0x0008cc0f01007387 */ /* 0x000fe80000100800 */
[----:B------:R0:W-:Y:S04]  /*2c40*/  STL [R1+0x10], R8 ;  /* 0x0000100801007387 */ /* 0x0001e80000100800 */
[----:B------:R1:W-:Y:S01]  /*2c50*/  STL [R1+0x8d0], R16 ;  /* 0x0008d01001007387 */ /* 0x0003e20000100800 */
[----:B0-----:R-:W-:Y:S01]  /*2c60*/  SEL R8, R7, R0, !P4 ;  /* 0x0000000007087207 */ /* 0x001fe20006000000 */
[----:B------:R-:W-:-:S05]  /*2c70*/  IMAD.MOV.U32 R0, RZ, RZ, c[0x0][0x180] ;  /* 0x00006000ff007624 */ /* 0x000fca00078e00ff */
[----:B------:R-:W-:Y:S04]  /*2c80*/  STL [R1+0x888], R0 ;  /* 0x0008880001007387 */ /* 0x000fe80000100800 */
[----:B------:R-:W-:Y:S04]  /*2c90*/  STL [R1+0x1d0], RZ ;  /* 0x0001d0ff01007387 */ /* 0x000fe80000100800 */
        /* <DEDUP_REMOVED lines=213> */
[----:B------:R-:W-:Y:S01]  /*39f0*/  STL [R1+0x2d8], RZ ;  /* 0x0002d8ff01007387 */ /* 0x000fe20000100800 */
[----:B------:R-:W-:-:S03]  /*3a00*/  SEL R14, R7, R20, !P4 ;  /* 0x00000014070e7207 */ /* 0x000fc60006000000 */
[----:B------:R-:W-:Y:S01]  /*3a10*/  STL [R1+0x2dc], RZ ;  /* 0x0002dcff01007387 */ /* 0x000fe20000100800 */
[----:B------:R-:W-:-:S03]  /*3a20*/  SEL R13, R7, R21, !P4 ;  /* 0x00000015070d7207 */ /* 0x000fc60006000000 */
[----:B------:R-:W-:Y:S01]  /*3a30*/  STL [R1+0x2c0], RZ ;  /* 0x0002c0ff01007387 */ /* 0x000fe20000100800 */
[----:B------:R-:W-:-:S03]  /*3a40*/  CS2R R20, SRZ ;  /* 0x0000000000147805 */ /* 0x000fc6000001ff00 */
[----:B------:R-:W-:Y:S01]  /*3a50*/  STL [R1+0x2c4], RZ ;  /* 0x0002c4ff01007387 */ /* 0x000fe20000100800 */
[----:B------:R-:W-:-:S03]  /*3a60*/  SEL R12, R7, R22, !P4 ;  /* 0x00000016070c7207 */ /* 0x000fc60006000000 */
[----:B------:R-:W-:Y:S01]  /*3a70*/  STL [R1+0x2c8], RZ ;  /* 0x0002c8ff01007387 */ /* 0x000fe20000100800 */
[----:B------:R-:W-:-:S03]  /*3a80*/  SEL R11, R7, R23, !P4 ;  /* 0x00000017070b7207 */ /* 0x000fc60006000000 */
[----:B------:R-:W-:Y:S01]  /*3a90*/  STL [R1+0x2cc], RZ ;  /* 0x0002ccff01007387 */ /* 0x000fe20000100800 */
[----:B------:R-:W-:-:S03]  /*3aa0*/  CS2R R22, SRZ ;  /* 0x0000000000167805 */ /* 0x000fc6000001ff00 */
[----:B------:R-:W-:Y:S04]  /*3ab0*/  STL [R1+0x1e0], RZ ;  /* 0x0001e0ff01007387 */ /* 0x000fe80000100800 */
[----:B------:R-:W-:Y:S04]  /*3ac0*/  STL [R1+0x1e4], RZ ;  /* 0x0001e4ff01007387 */ /* 0x000fe80000100800 */
[----:B------:R-:W-:Y:S04]  /*3ad0*/  STL [R1+0x1e8], RZ ;  /* 0x0001e8ff01007387 */ /* 0x000fe80000100800 */
[----:B------:R-:W-:Y:S04]  /*3ae0*/  STL [R1+0x1ec], RZ ;  /* 0x0001ecff01007387 */ /* 0x000fe80000100800 */
[----:B------:R0:W-:Y:S04]  /*3af0*/  STL [R1+0x88c], R20 ;  /* 0x00088c1401007387 */ /* 0x0001e80000100800 */
[----:B------:R-:W-:Y:S04]  /*3b00*/  STL [R1+0x890], R21 ;  /* 0x0008901501007387 */ /* 0x000fe80000100800 */
[----:B------:R-:W-:Y:S04]  /*3b10*/  STL [R1+0x894], R22 ;  /* 0x0008941601007387 */ /* 0x000fe80000100800 */
[----:B------:R2:W-:Y:S04]  /*3b20*/  STL [R1+0x898], R23 ;  /* 0x0008981701007387 */ /* 0x0005e80000100800 */
        /* <DEDUP_REMOVED lines=21> */
[----:B------:R-:W-:-:S03]  /*3c80*/  CS2R R26, SRZ ;  /* 0x00000000001a7805 */ /* 0x000fc6000001ff00 */
[----:B------:R-:W-:Y:S04]  /*3c90*/  STL [R1+0xb8], RZ ;  /* 0x0000b8ff01007387 */ /* 0x000fe80000100800 */
[----:B------:R-:W-:Y:S01]  /*3ca0*/  STL [R1+0xbc], RZ ;  /* 0x0000bcff01007387 */ /* 0x000fe20000100800 */
[----:B------:R-:W-:-:S03]  /*3cb0*/  @!P2 IMAD.MOV R2, RZ, RZ, -R2 ;  /* 0x000000ffff02a224 */ /* 0x000fc600078e0a02 */
[----:B------:R-:W-:Y:S01]  /*3cc0*/  STL [R1], RZ ;  /* 0x000000ff01007387 */ /* 0x000fe20000100800 */
[----:B------:R-:W-:-:S03]  /*3cd0*/  @!P5 IMAD.MOV R3, RZ, RZ, -R3 ;  /* 0x000000ffff03d224 */ /* 0x000fc600078e0a03 */
[----:B------:R-:W-:Y:S01]  /*3ce0*/  STL [R1+0x4], RZ ;  /* 0x000004ff01007387 */ /* 0x000fe20000100800 */
[----:B------:R-:W-:Y:S02]  /*3cf0*/  @!P1 IMAD.MOV R4, RZ, RZ, -R4 ;  /* 0x000000ffff049224 */ /* 0x000fe400078e0a04 */
[----:B------:R-:W-:Y:S01]  /*3d00*/  @!P0 IMAD.MOV R5, RZ, RZ, -R5 ;  /* 0x000000ffff058224 */ /* 0x000fe200078e0a05 */
[----:B------:R-:W-:Y:S01]  /*3d10*/  STL [R1+0x8], RZ ;  /* 0x000008ff01007387 */ /* 0x000fe20000100800 */
[----:B------:R-:W-:Y:S02]  /*3d20*/  @!P6 IMAD.MOV R6, RZ, RZ, -R6 ;  /* 0x000000ffff06e224 */ /* 0x000fe400078e0a06 */
[----:B------:R-:W-:Y:S01]  /*3d30*/  IMAD.SHL.U32 R28, R28, 0x2, RZ ;  /* 0x000000021c1c7824 */ /* 0x000fe200078e00ff */
[----:B------:R-:W-:Y:S04]  /*3d40*/  STL [R1+0xc], RZ ;  /* 0x00000cff01007387 */ /* 0x000fe80000100800 */
[----:B------:R3:W-:Y:S01]  /*3d50*/  STL [R1+0x89c], R24 ;  /* 0x00089c1801007387 */ /* 0x0007e20000100800 */
[----:B------:R-:W-:-:S03]  /*3d60*/  SEL R17, R7, R17, !P4 ;  /* 0x0000001107117207 */ /* 0x000fc60006000000 */
[----:B------:R-:W-:Y:S01]  /*3d70*/  STL [R1+0x8a0], R25 ;  /* 0x0008a01901007387 */ /* 0x000fe20000100800 */
[----:B------:R-:W-:-:S03]  /*3d80*/  SEL R18, R7, R18, !P4 ;  /* 0x0000001207127207 */ /* 0x000fc60006000000 */
[----:B------:R-:W-:Y:S01]  /*3d90*/  STL [R1+0x8a4], R26 ;  /* 0x0008a41a01007387 */ /* 0x000fe20000100800 */
[C---:B------:R-:W-:Y:S02]  /*3da0*/  SEL R19, R7.reuse, R19, !P4 ;  /* 0x0000001307137207 */ /* 0x040fe40006000000 */
[C---:B------:R-:W-:Y:S01]  /*3db0*/  SEL R2, R7.reuse, R2, !P4 ;  /* 0x0000000207027207 */ /* 0x040fe20006000000 */
[----:B------:R2:W-:Y:S01]  /*3dc0*/  STL [R1+0x8a8], R27 ;  /* 0x0008a81b01007387 */ /* 0x0005e20000100800 */
[C---:B------:R-:W-:Y:S02]  /*3dd0*/  SEL R3, R7.reuse, R3, !P4 ;  /* 0x0000000307037207 */ /* 0x040fe40006000000 */
[C---:B------:R-:W-:Y:S01]  /*3de0*/  SEL R4, R7.reuse, R4, !P4 ;  /* 0x0000000407047207 */ /* 0x040fe20006000000 */
[----:B-1----:R-:W4:Y:S01]  /*3df0*/  LDL.LU R16, [R1+0x4c] ;  /* 0x00004c0001107983 */ /* 0x002f220000300800 */
[C---:B------:R-:W-:Y:S02]  /*3e00*/  SEL R5, R7.reuse, R5, !P4 ;  /* 0x0000000507057207 */ /* 0x040fe40006000000 */
[----:B------:R-:W-:Y:S01]  /*3e10*/  SEL R6, R7, R6, !P4 ;  /* 0x0000000607067207 */ /* 0x000fe20006000000 */
[----:B0-----:R-:W4:Y:S01]  /*3e20*/  LDL.LU R20, [R1+0x54] ;  /* 0x0000540001147983 */ /* 0x001f220000300800 */
[----:B------:R-:W-:-:S02]  /*3e30*/  LOP3.LUT R7, R28, 0x20, RZ, 0x3c, !PT ;  /* 0x000000201c077812 */ /* 0x000fc400078e3cff */
[C---:B--2---:R-:W-:Y:S01]  /*3e40*/  LOP3.LUT R23, R28.reuse, 0x10, RZ, 0x3c, !PT ;  /* 0x000000101c177812 */ /* 0x044fe200078e3cff */
[----:B------:R-:W2:Y:S01]  /*3e50*/  LDL.LU R0, [R1+0x50] ;  /* 0x0000500001007983 */ /* 0x000ea20000300800 */
[C---:B------:R-:W-:Y:S02]  /*3e60*/  LOP3.LUT R23, R28.reuse, 0x30, RZ, 0x3c, !PT ;  /* 0x000000301c177812 */ /* 0x040fe400078e3cff */
[C---:B---3--:R-:W-:Y:S01]  /*3e70*/  LOP3.LUT R24, R28.reuse, 0x40, RZ, 0x3c, !PT ;  /* 0x000000401c187812 */ /* 0x048fe200078e3cff */
[----:B------:R-:W3:Y:S01]  /*3e80*/  LDL.LU R15, [R1+0x48] ;  /* 0x00004800010f7983 */ /* 0x000ee20000300800 */
[----:B------:R-:W-:-:S03]  /*3e90*/  LOP3.LUT R23, R28, 0x50, RZ, 0x3c, !PT ;  /* 0x000000501c177812 */ /* 0x000fc600078e3cff */
[----:B------:R-:W3:Y:S01]  /*3ea0*/  LDL.LU R27, [R1+0x44] ;  /* 0x00004400011b7983 */ /* 0x000ee20000300800 */
[----:B------:R-:W-:-:S03]  /*3eb0*/  LOP3.LUT R29, R28, 0x60, RZ, 0x3c, !PT ;  /* 0x000000601c1d7812 */ /* 0x000fc600078e3cff */
[----:B------:R-:W3:Y:S01]  /*3ec0*/  LDL.LU R22, [R1+0x40] ;  /* 0x0000400001167983 */ /* 0x000ee20000300800 */
[----:B------:R-:W-:-:S03]  /*3ed0*/  LOP3.LUT R28, R28, 0x70, RZ, 0x3c, !PT ;  /* 0x000000701c1c7812 */ /* 0x000fc600078e3cff */
[----:B------:R-:W3:Y:S04]  /*3ee0*/  LDL.LU R21, [R1+0x3c] ;  /* 0x00003c0001157983 */ /* 0x000ee80000300800 */
[----:B------:R-:W3:Y:S04]  /*3ef0*/  LDL.LU R7, [R1+0x38] ;  /* 0x0000380001077983 */ /* 0x000ee80000300800 */
[----:B------:R-:W3:Y:S04]  /*3f00*/  LDL.LU R26, [R1+0x1c] ;  /* 0x00001c00011a7983 */ /* 0x000ee80000300800 */
[----:B------:R-:W3:Y:S04]  /*3f10*/  LDL.LU R25, [R1+0x18] ;  /* 0x0000180001197983 */ /* 0x000ee80000300800 */
[----:B------:R-:W3:Y:S04]  /*3f20*/  LDL.LU R24, [R1+0x14] ;  /* 0x0000140001187983 */ /* 0x000ee80000300800 */
[----:B------:R-:W3:Y:S04]  /*3f30*/  LDL.LU R23, [R1+0x10] ;  /* 0x0000100001177983 */ /* 0x000ee80000300800 */
[----:B------:R-:W3:Y:S04]  /*3f40*/  LDL.LU R29, [R1+0x8d8] ;  /* 0x0008d800011d7983 */ /* 0x000ee80000300800 */
[----:B------:R-:W3:Y:S01]  /*3f50*/  LDL.LU R28, [R1+0x8d4] ;  /* 0x0008d400011c7983 */ /* 0x000ee20000300800 */
[----:B----4-:R-:W-:-:S05]  /*3f60*/  SHF.R.S32.HI R16, RZ, 0x5, R16 ;  /* 0x00000005ff107819 */ /* 0x010fca0000011410 */
[----:B------:R0:W-:Y:S01]  /*3f70*/  STL [R1+0x7f4], R16 ;  /* 0x0007f41001007387 */ /* 0x0001e20000100800 */
[----:B------:R-:W-:Y:S02]  /*3f80*/  IMAD R20, R20, c[0x0][0x184], RZ ;  /* 0x0000610014147a24 */ /* 0x000fe400078e02ff */
[----:B--2---:R-:W-:Y:S02]  /*3f90*/  IMAD R0, R0, c[0x0][0x184], RZ ;  /* 0x0000610000007a24 */ /* 0x004fe400078e02ff */
[----:B---3--:R-:W-:Y:S02]  /*3fa0*/  IMAD R15, R15, c[0x0][0x190], RZ ;  /* 0x000064000f0f7a24 */ /* 0x008fe400078e02ff */
[----:B------:R-:W-:Y:S02]  /*3fb0*/  IMAD R27, R27, c[0x0][0x190], RZ ;  /* 0x000064001b1b7a24 */ /* 0x000fe400078e02ff */
[----:B------:R-:W-:Y:S02]  /*3fc0*/  IMAD R22, R22, c[0x0][0x190], RZ ;  /* 0x0000640016167a24 */ /* 0x000fe400078e02ff */
[----:B------:R-:W-:Y:S01]  /*3fd0*/  IMAD R21, R21, c[0x0][0x190], RZ ;  /* 0x0000640015157a24 */ /* 0x000fe200078e02ff */
[----:B0-----:R-:W-:-:S02]  /*3fe0*/  LOP3.LUT R16, R28, 0x20, RZ, 0x3c, !PT ;  /* 0x000000201c107812 */ /* 0x001fc400078e3cff */
[----:B------:R-:W-:Y:S01]  /*3ff0*/  LOP3.LUT R16, R29, 0x40, RZ, 0x3c, !PT ;  /* 0x000000401d107812 */ /* 0x000fe200078e3cff */
[----:B------:R0:W-:Y:S04]  /*4000*/  STL [R1+0x8ac], R28 ;  /* 0x0008ac1c01007387 */ /* 0x0001e80000100800 */
[----:B0-----:R-:W2:Y:S04]  /*4010*/  LDL.LU R28, [R1+0x20] ;  /* 0x00002000011c7983 */ /* 0x001ea80000300800 */
[----:B------:R-:W3:Y:S04]  /*4020*/  LDL.LU R16, [R1+0x8d0] ;  /* 0x0008d00001107983 */ /* 0x000ee80000300800 */
[----:B------:R0:W-:Y:S04]  /*4030*/  STL [R1+0x8b0], R29 ;  /* 0x0008b01d01007387 */ /* 0x0001e80000100800 */
[----:B0-----:R-:W4:Y:S04]  /*4040*/  LDL.LU R29, [R1+0x24] ;  /* 0x00002400011d7983 */ /* 0x001f280000300800 */
[----:B------:R0:W-:Y:S04]  /*4050*/  STL [R1+0x8b4], R20 ;  /* 0x0008b41401007387 */ /* 0x0001e80000100800 */
[----:B0-----:R-:W3:Y:S04]  /*4060*/  LDL.LU R20, [R1+0x28] ;  /* 0x0000280001147983 */ /* 0x001ee80000300800 */
        /* <DEDUP_REMOVED lines=9> */
[----:B0-----:R-:W3:Y:S01]  /*4100*/  LDL.LU R21, [R1+0x34] ;  /* 0x0000340001157983 */ /* 0x001ee20000300800 */
[----:B------:R-:W-:-:S02]  /*4110*/  IMAD R7, R7, c[0x0][0x190], RZ ;  /* 0x0000640007077a24 */ /* 0x000fc400078e02ff */
[----:B--2---:R-:W-:-:S05]  /*4120*/  IMAD R28, R28, c[0x0][0x190], RZ ;  /* 0x000064001c1c7a24 */ /* 0x004fca00078e02ff */
[----:B------:R0:W-:Y:S01]  /*4130*/  STL [R1+0x8c8], R28 ;  /* 0x0008c81c01007387 */ /* 0x0001e20000100800 */
[----:B----4-:R-:W-:Y:S02]  /*4140*/  IMAD R29, R29, c[0x0][0x190], RZ ;  /* 0x000064001d1d7a24 */ /* 0x010fe400078e02ff */
[----:B---3--:R-:W-:Y:S02]  /*4150*/  IMAD R20, R20, c[0x0][0x190], RZ ;  /* 0x0000640014147a24 */ /* 0x008fe400078e02ff */
[----:B------:R-:W-:Y:S01]  /*4160*/  IMAD R0, R0, c[0x0][0x190], RZ ;  /* 0x0000640000007a24 */ /* 0x000fe200078e02ff */
[----:B0-----:R-:W-:-:S05]  /*4170*/  LEA R28, P4, R27, c[0x0][0x168], 0x1 ;  /* 0x00005a001b1c7a11 */ /* 0x001fca00078808ff */
[----:B------:R0:W-:Y:S02]  /*4180*/  STL [R1+0x85c], R28 ;  /* 0x00085c1c01007387 */ /* 0x0001e40000100800 */
[----:B0-----:R-:W-:Y:S01]  /*4190*/  LEA R28, P3, R7, c[0x0][0x168], 0x1 ;  /* 0x00005a00071c7a11 */ /* 0x001fe200078608ff */
[----:B------:R-:W-:-:S04]  /*41a0*/  IMAD R22, R22, c[0x0][0x190], RZ ;  /* 0x0000640016167a24 */ /* 0x000fc800078e02ff */
[----:B------:R0:W-:Y:S01]  /*41b0*/  STL [R1+0x854], R28 ;  /* 0x0008541c01007387 */ /* 0x0001e20000100800 */
[----:B------:R-:W-:-:S05]  /*41c0*/  IMAD R21, R21, c[0x0][0x190], RZ ;  /* 0x0000640015157a24 */ /* 0x000fca00078e02ff */
[----:B0-----:R-:W-:-:S05]  /*41d0*/  LEA R28, P2, R21, c[0x0][0x168], 0x1 ;  /* 0x00005a00151c7a11 */ /* 0x001fca00078408ff */
[----:B------:R0:W-:Y:S02]  /*41e0*/  STL [R1+0x84c], R28 ;  /* 0x00084c1c01007387 */ /* 0x0001e40000100800 */
[----:B0-----:R-:W-:-:S05]  /*41f0*/  LEA R28, P1, R22, c[0x0][0x168], 0x1 ;  /* 0x00005a00161c7a11 */ /* 0x001fca00078208ff */
[----:B------:R0:W-:Y:S02]  /*4200*/  STL [R1+0x844], R28 ;  /* 0x0008441c01007387 */ /* 0x0001e40000100800 */
[----:B0-----:R-:W-:-:S05]  /*4210*/  LEA R28, P0, R0, c[0x0][0x168], 0x1 ;  /* 0x00005a00001c7a11 */ /* 0x001fca00078008ff */
[----:B------:R0:W-:Y:S02]  /*4220*/  STL [R1+0x83c], R28 ;  /* 0x00083c1c01007387 */ /* 0x0001e40000100800 */
[----:B0-----:R-:W-:-:S05]  /*4230*/  LEA R28, P6, R20, c[0x0][0x168], 0x1 ;  /* 0x00005a00141c7a11 */ /* 0x001fca00078c08ff */
[----:B------:R0:W-:Y:S02]  /*4240*/  STL [R1+0x834], R28 ;  /* 0x0008341c01007387 */ /* 0x0001e40000100800 */
[----:B0-----:R-:W-:-:S05]  /*4250*/  LEA R28, P5, R29, c[0x0][0x168], 0x1 ;  /* 0x00005a001d1c7a11 */ /* 0x001fca00078a08ff */
[----:B------:R0:W-:Y:S04]  /*4260*/  STL [R1+0x82c], R28 ;  /* 0x00082c1c01007387 */ /* 0x0001e80000100800 */
[----:B0-----:R-:W2:Y:S01]  /*4270*/  LDL.LU R28, [R1+0x8c8] ;  /* 0x0008c800011c7983 */ /* 0x001ea20000300800 */
[----:B------:R-:W-:-:S05]  /*4280*/  LEA.HI.X.SX32 R27, R27, c[0x0][0x16c], 0x1, P4 ;  /* 0x00005b001b1b7a11 */ /* 0x000fca00020f0eff */
[----:B------:R2:W-:Y:S02]  /*4290*/  STL [R1+0x858], R27 ;  /* 0x0008581b01007387 */ /* 0x0005e40000100800 */
[----:B--2---:R-:W-:-:S05]  /*42a0*/  LEA R27, P4, R28, c[0x0][0x168], 0x1 ;  /* 0x00005a001c1b7a11 */ /* 0x004fca00078808ff */
[----:B------:R0:W-:Y:S04]  /*42b0*/  STL [R1+0x824], R27 ;  /* 0x0008241b01007387 */ /* 0x0001e80000100800 */
[----:B0-----:R-:W2:Y:S01]  /*42c0*/  LDL.LU R27, [R1+0x8c4] ;  /* 0x0008c400011b7983 */ /* 0x001ea20000300800 */
[----:B------:R-:W-:-:S05]  /*42d0*/  LEA.HI.X.SX32 R7, R7, c[0x0][0x16c], 0x1, P3 ;  /* 0x00005b0007077a11 */ /* 0x000fca00018f0eff */
[----:B------:R2:W-:Y:S01]  /*42e0*/  STL [R1+0x850], R7 ;  /* 0x0008500701007387 */ /* 0x0005e20000100800 */
[----:B------:R-:W-:Y:S02]  /*42f0*/  IMAD R26, R26, c[0x0][0x190], RZ ;  /* 0x000064001a1a7a24 */ /* 0x000fe400078e02ff */
[----:B------:R-:W-:Y:S02]  /*4300*/  IMAD R25, R25, c[0x0][0x190], RZ ;  /* 0x0000640019197a24 */ /* 0x000fe400078e02ff */
[----:B------:R-:W-:Y:S02]  /*4310*/  IMAD R24, R24, c[0x0][0x190], RZ ;  /* 0x0000640018187a24 */ /* 0x000fe400078e02ff */
[----:B------:R-:W-:Y:S02]  /*4320*/  IMAD R23, R23, c[0x0][0x190], RZ ;  /* 0x0000640017177a24 */ /* 0x000fe400078e02ff */
[----:B------:R-:W-:Y:S01]  /*4330*/  IMAD R15, R15, c[0x0][0x190], RZ ;  /* 0x000064000f0f7a24 */ /* 0x000fe200078e02ff */
[----:B--2---:R-:W-:-:S05]  /*4340*/  LEA R7, P3, R27, c[0x0][0x168], 0x1 ;  /* 0x00005a001b077a11 */ /* 0x004fca00078608ff */
[----:B------:R0:W-:Y:S02]  /*4350*/  STL [R1+0x81c], R7 ;  /* 0x00081c0701007387 */ /* 0x0001e40000100800 */
[----:B0-----:R-:W-:Y:S02]  /*4360*/  LEA.HI.X.SX32 R7, R21, c[0x0][0x16c], 0x1, P2 ;  /* 0x00005b0015077a11 */ /* 0x001fe400010f0eff */
[----:B------:R-:W2:Y:S04]  /*4370*/  LDL.LU R21, [R1+0x8c0] ;  /* 0x0008c00001157983 */ /* 0x000ea80000300800 */
[----:B------:R0:W-:Y:S02]  /*4380*/  STL [R1+0x848], R7 ;  /* 0x0008480701007387 */ /* 0x0001e40000100800 */
[----:B0-----:R-:W-:-:S05]  /*4390*/  LEA R7, P2, R26, c[0x0][0x168], 0x1 ;  /* 0x00005a001a077a11 */ /* 0x001fca00078408ff */
[----:B------:R0:W-:Y:S02]  /*43a0*/  STL [R1+0x814], R7 ;  /* 0x0008140701007387 */ /* 0x0001e40000100800 */
[----:B0-----:R-:W-:Y:S02]  /*43b0*/  LEA.HI.X.SX32 R7, R22, c[0x0][0x16c], 0x1, P1 ;  /* 0x00005b0016077a11 */ /* 0x001fe400008f0eff */
[----:B------:R-:W3:Y:S04]  /*43c0*/  LDL.LU R22, [R1+0x8bc] ;  /* 0x0008bc0001167983 */ /* 0x000ee80000300800 */
[----:B------:R0:W-:Y:S02]  /*43d0*/  STL [R1+0x840], R7 ;  /* 0x0008400701007387 */ /* 0x0001e40000100800 */
[----:B0-----:R-:W-:-:S05]  /*43e0*/  LEA R7, P1, R25, c[0x0][0x168], 0x1 ;  /* 0x00005a0019077a11 */ /* 0x001fca00078208ff */
[----:B------:R0:W-:Y:S02]  /*43f0*/  STL [R1+0x80c], R7 ;  /* 0x00080c0701007387 */ /* 0x0001e40000100800 */
[----:B0-----:R-:W-:Y:S02]  /*4400*/  LEA.HI.X.SX32 R7, R0, c[0x0][0x16c], 0x1, P0 ;  /* 0x00005b0000077a11 */ /* 0x001fe400000f0eff */
[----:B------:R-:W4:Y:S04]  /*4410*/  LDL.LU R0, [R1+0x8b8] ;  /* 0x0008b80001007983 */ /* 0x000f280000300800 */
[----:B------:R0:W-:Y:S02]  /*4420*/  STL [R1+0x838], R7 ;  /* 0x0008380701007387 */ /* 0x0001e40000100800 */
[----:B0-----:R-:W-:-:S05]  /*4430*/  LEA R7, P0, R24, c[0x0][0x168], 0x1 ;  /* 0x00005a0018077a11 */ /* 0x001fca00078008ff */
[----:B------:R0:W-:Y:S02]  /*4440*/  STL [R1+0x804], R7 ;  /* 0x0008040701007387 */ /* 0x0001e40000100800 */
[----:B0-----:R-:W-:Y:S02]  /*4450*/  LEA.HI.X.SX32 R7, R20, c[0x0][0x16c], 0x1, P6 ;  /* 0x00005b0014077a11 */ /* 0x001fe400030f0eff */
[----:B------:R-:W2:Y:S04]  /*4460*/  LDL.LU R20, [R1+0x8b4] ;  /* 0x0008b40001147983 */ /* 0x000ea80000300800 */
[----:B------:R0:W-:Y:S02]  /*4470*/  STL [R1+0x830], R7 ;  /* 0x0008300701007387 */ /* 0x0001e40000100800 */
[----:B0-----:R-:W-:-:S05]  /*4480*/  LEA R7, P6, R23, c[0x0][0x168], 0x1 ;  /* 0x00005a0017077a11 */ /* 0x001fca00078c08ff */
[----:B------:R0:W-:Y:S02]  /*4490*/  STL [R1+0x7fc], R7 ;  /* 0x0007fc0701007387 */ /* 0x0001e40000100800 */
[----:B0-----:R-:W-:Y:S02]  /*44a0*/  LEA.HI.X.SX32 R7, R29, c[0x0][0x16c], 0x1, P5 ;  /* 0x00005b001d077a11 */ /* 0x001fe400028f0eff */
[----:B------:R0:W5:Y:S04]  /*44b0*/  LDL.LU R29, [R1+0x8b0] ;  /* 0x0008b000011d7983 */ /* 0x0001680000300800 */
[----:B------:R1:W-:Y:S01]  /*44c0*/  STL [R1+0x828], R7 ;  /* 0x0008280701007387 */ /* 0x0003e20000100800 */
[----:B------:R-:W-:Y:S01]  /*44d0*/  IMAD R16, R16, c[0x0][0x190], RZ ;  /* 0x0000640010107a24 */ /* 0x000fe200078e02ff */
[----:B-1----:R-:W-:-:S05]  /*44e0*/  LEA R7, P5, R15, c[0x0][0x168], 0x1 ;  /* 0x00005a000f077a11 */ /* 0x002fca00078a08ff */
[----:B------:R1:W-:Y:S02]  /*44f0*/  STL [R1+0x7f0], R7 ;  /* 0x0007f00701007387 */ /* 0x0003e40000100800 */
[----:B-1----:R-:W-:Y:S02]  /*4500*/  LEA.HI.X.SX32 R7, R28, c[0x0][0x16c], 0x1, P4 ;  /* 0x00005b001c077a11 */ /* 0x002fe400020f0eff */
[----:B------:R0:W5:Y:S04]  /*4510*/  LDL.LU R28, [R1+0x8ac] ;  /* 0x0008ac00011c7983 */ /* 0x0001680000300800 */
[----:B------:R1:W-:Y:S01]  /*4520*/  STL [R1+0x820], R7 ;  /* 0x0008200701007387 */ /* 0x0003e20000100800 */
[----:B------:R-:W-:Y:S01]  /*4530*/  IMAD R17, R17, c[0x0][0x190], RZ ;  /* 0x0000640011117a24 */ /* 0x000fe200078e02ff */
[----:B-1----:R-:W-:-:S05]  /*4540*/  LEA R7, P4, R16, c[0x0][0x168], 0x1 ;  /* 0x00005a0010077a11 */ /* 0x002fca00078808ff */
[----:B------:R1:W-:Y:S02]  /*4550*/  STL [R1+0x504], R7 ;  /* 0x0005040701007387 */ /* 0x0003e40000100800 */
[----:B-1----:R-:W-:Y:S02]  /*4560*/  LEA.HI.X.SX32 R7, R27, c[0x0][0x16c], 0x1, P3 ;  /* 0x00005b001b077a11 */ /* 0x002fe400018f0eff */
[----:B------:R0:W5:Y:S04]  /*4570*/  LDL.LU R27, [R1+0x8a8] ;  /* 0x0008a800011b7983 */ /* 0x0001680000300800 */
[----:B------:R1:W-:Y:S02]  /*4580*/  STL [R1+0x818], R7 ;  /* 0x0008180701007387 */ /* 0x0003e40000100800 */
[----:B-1----:R-:W-:-:S05]  /*4590*/  LEA R7, P3, R17, c[0x0][0x168], 0x1 ;  /* 0x00005a0011077a11 */ /* 0x002fca00078608ff */
[----:B------:R1:W-:Y:S02]  /*45a0*/  STL [R1+0x4fc], R7 ;  /* 0x0004fc0701007387 */ /* 0x0003e40000100800 */
[----:B-1----:R-:W-:Y:S02]  /*45b0*/  LEA.HI.X.SX32 R7, R26, c[0x0][0x16c], 0x1, P2 ;  /* 0x00005b001a077a11 */ /* 0x002fe400010f0eff */
[----:B------:R0:W5:Y:S04]  /*45c0*/  LDL.LU R26, [R1+0x8a4] ;  /* 0x0008a400011a7983 */ /* 0x0001680000300800 */
[----:B------:R3:W-:Y:S01]  /*45d0*/  STL [R1+0x810], R7 ;  /* 0x0008100701007387 */ /* 0x0007e20000100800 */
[----:B------:R-:W-:Y:S02]  /*45e0*/  IMAD R18, R18, c[0x0][0x190], RZ ;  /* 0x0000640012127a24 */ /* 0x000fe400078e02ff */
[----:B------:R-:W-:-:S02]  /*45f0*/  IMAD R19, R19, c[0x0][0x190], RZ ;  /* 0x0000640013137a24 */ /* 0x000fc400078e02ff */
[----:B------:R-:W-:Y:S02]  /*4600*/  IMAD R14, R14, c[0x0][0x190], RZ ;  /* 0x000064000e0e7a24 */ /* 0x000fe400078e02ff */
[----:B------:R-:W-:Y:S01]  /*4610*/  IMAD R13, R13, c[0x0][0x190], RZ ;  /* 0x000064000d0d7a24 */ /* 0x000fe200078e02ff */
[----:B------:R-:W-:Y:S01]  /*4620*/  LEA.HI.X.SX32 R15, R15, c[0x0][0x16c], 0x1, P5 ;  /* 0x00005b000f0f7a11 */ /* 0x000fe200028f0eff */
[----:B------:R-:W-:Y:S02]  /*4630*/  IMAD R12, R12, c[0x0][0x190], RZ ;  /* 0x000064000c0c7a24 */ /* 0x000fe400078e02ff */
[----:B------:R-:W-:Y:S02]  /*4640*/  IMAD R11, R11, c[0x0][0x190], RZ ;  /* 0x000064000b0b7a24 */ /* 0x000fe400078e02ff */
[----:B------:R-:W-:Y:S02]  /*4650*/  IMAD R10, R10, c[0x0][0x190], RZ ;  /* 0x000064000a0a7a24 */ /* 0x000fe400078e02ff */
[----:B------:R-:W-:-:S02]  /*4660*/  IMAD R9, R9, c[0x0][0x190], RZ ;  /* 0x0000640009097a24 */ /* 0x000fc400078e02ff */
[----:B------:R-:W-:Y:S02]  /*4670*/  IMAD R8, R8, c[0x0][0x190], RZ ;  /* 0x0000640008087a24 */ /* 0x000fe400078e02ff */
[----:B------:R-:W-:Y:S02]  /*4680*/  IMAD R2, R2, c[0x0][0x190], RZ ;  /* 0x0000640002027a24 */ /* 0x000fe400078e02ff */
[----:B------:R-:W-:Y:S02]  /*4690*/  IMAD R3, R3, c[0x0][0x190], RZ ;  /* 0x0000640003037a24 */ /* 0x000fe400078e02ff */
[----:B------:R-:W-:Y:S02]  /*46a0*/  IMAD R4, R4, c[0x0][0x190], RZ ;  /* 0x0000640004047a24 */ /* 0x000fe400078e02ff */
[----:B------:R-:W-:Y:S01]  /*46b0*/  IMAD R5, R5, c[0x0][0x190], RZ ;  /* 0x0000640005057a24 */ /* 0x000fe200078e02ff */
[----:B---3--:R-:W-:-:S05]  /*46c0*/  LEA R7, P2, R22, c[0x0][0x168], 0x1 ;  /* 0x00005a0016077a11 */ /* 0x008fca00078408ff */
        /* <DEDUP_REMOVED lines=15> */
[----:B------:R1:W-:Y:S04]  /*47c0*/  STL [R1+0x4dc], R7 ;  /* 0x0004dc0701007387 */ /* 0x0003e80000100800 */
[----:B------:R3:W-:Y:S01]  /*47d0*/  STL [R1+0x7ec], R15 ;  /* 0x0007ec0f01007387 */ /* 0x0007e20000100800 */
[----:B-1----:R-:W-:Y:S02]  /*47e0*/  LEA R7, P5, R13, c[0x0][0x168], 0x1 ;  /* 0x00005a000d077a11 */ /* 0x002fe400078a08ff */
[----:B---3--:R-:W-:-:S03]  /*47f0*/  LEA.HI.X.SX32 R15, R16, c[0x0][0x16c], 0x1, P4 ;  /* 0x00005b00100f7a11 */ /* 0x008fc600020f0eff */
[----:B------:R1:W-:Y:S01]  /*4800*/  STL [R1+0x4d4], R7 ;  /* 0x0004d40701007387 */ /* 0x0003e20000100800 */
[----:B------:R-:W-:-:S03]  /*4810*/  LEA.HI.X.SX32 R16, R17, c[0x0][0x16c], 0x1, P3 ;  /* 0x00005b0011107a11 */ /* 0x000fc600018f0eff */
[----:B------:R3:W-:Y:S01]  /*4820*/  STL [R1+0x500], R15 ;  /* 0x0005000f01007387 */ /* 0x0007e20000100800 */
[----:B-1----:R-:W-:Y:S02]  /*4830*/  LEA R7, P4, R12, c[0x0][0x168], 0x1 ;  /* 0x00005a000c077a11 */ /* 0x002fe400078808ff */
[----:B---3--:R-:W-:-:S03]  /*4840*/  LEA R15, P3, R11, c[0x0][0x168], 0x1 ;  /* 0x00005a000b0f7a11 */ /* 0x008fc600078608ff */
[----:B------:R1:W-:Y:S04]  /*4850*/  STL [R1+0x4cc], R7 ;  /* 0x0004cc0701007387 */ /* 0x0003e80000100800 */
[----:B------:R3:W-:Y:S01]  /*4860*/  STL [R1+0x4f8], R16 ;  /* 0x0004f81001007387 */ /* 0x0007e20000100800 */
[----:B-1----:R-:W-:-:S03]  /*4870*/  LEA.HI.X.SX32 R7, R22, c[0x0][0x16c], 0x1, P2 ;  /* 0x00005b0016077a11 */ /* 0x002fc600010f0eff */
[----:B------:R0:W5:Y:S01]  /*4880*/  LDL.LU R22, [R1+0x894] ;  /* 0x0008940001167983 */ /* 0x0001620000300800 */
[----:B---3--:R-:W-:-:S03]  /*4890*/  LEA R16, P2, R10, c[0x0][0x168], 0x1 ;  /* 0x00005a000a107a11 */ /* 0x008fc600078408ff */
[----:B------:R1:W-:Y:S04]  /*48a0*/  STL [R1+0x4c4], R15 ;  /* 0x0004c40f01007387 */ /* 0x0003e80000100800 */
[----:B------:R2:W-:Y:S01]  /*48b0*/  STL [R1+0x4f0], R7 ;  /* 0x0004f00701007387 */ /* 0x0005e20000100800 */
[----:B-1----:R-:W-:-:S03]  /*48c0*/  LEA.HI.X.SX32 R15, R18, c[0x0][0x16c], 0x1, P1 ;  /* 0x00005b00120f7a11 */ /* 0x002fc600008f0eff */
[----:B------:R1:W-:Y:S01]  /*48d0*/  STL [R1+0x4bc], R16 ;  /* 0x0004bc1001007387 */ /* 0x0003e20000100800 */
[----:B--2---:R-:W-:-:S03]  /*48e0*/  LEA R7, P1, R21, c[0x0][0x168], 0x1 ;  /* 0x00005a0015077a11 */ /* 0x004fc600078208ff */
[----:B------:R2:W-:Y:S04]  /*48f0*/  STL [R1+0x4e8], R15 ;  /* 0x0004e80f01007387 */ /* 0x0005e80000100800 */
[----:B------:R3:W-:Y:S01]  /*4900*/  STL [R1+0x4b4], R7 ;  /* 0x0004b40701007387 */ /* 0x0007e20000100800 */
[----:B-1----:R-:W-:Y:S02]  /*4910*/  LEA.HI.X.SX32 R16, R19, c[0x0][0x16c], 0x1, P0 ;  /* 0x00005b0013107a11 */ /* 0x002fe400000f0eff */
[----:B--2---:R-:W-:-:S03]  /*4920*/  LEA R15, P0, R9, c[0x0][0x168], 0x1 ;  /* 0x00005a00090f7a11 */ /* 0x004fc600078008ff */
[----:B------:R-:W-:Y:S01]  /*4930*/  STL [R1+0x4e0], R16 ;  /* 0x0004e01001007387 */ /* 0x000fe20000100800 */
[----:B---3--:R-:W-:-:S03]  /*4940*/  LEA.HI.X.SX32 R7, R14, c[0x0][0x16c], 0x1, P6 ;  /* 0x00005b000e077a11 */ /* 0x008fc600030f0eff */
[----:B------:R-:W-:Y:S01]  /*4950*/  STL [R1+0x49c], R15 ;  /* 0x00049c0f01007387 */ /* 0x000fe20000100800 */
[----:B------:R-:W-:Y:S02]  /*4960*/  LEA R14, P6, R8, c[0x0][0x168], 0x1 ;  /* 0x00005a00080e7a11 */ /* 0x000fe400078c08ff */
[----:B------:R-:W-:Y:S01]  /*4970*/  LEA.HI.X.SX32 R13, R13, c[0x0][0x16c], 0x1, P5 ;  /* 0x00005b000d0d7a11 */ /* 0x000fe200028f0eff */
[----:B------:R1:W-:Y:S01]  /*4980*/  STL [R1+0x4d8], R7 ;  /* 0x0004d80701007387 */ /* 0x0003e20000100800 */
[----:B------:R-:W-:-:S03]  /*4990*/  LEA.HI.X.SX32 R12, R12, c[0x0][0x16c], 0x1, P4 ;  /* 0x00005b000c0c7a11 */ /* 0x000fc600020f0eff */
[----:B------:R-:W-:Y:S01]  /*49a0*/  STL [R1+0x494], R14 ;  /* 0x0004940e01007387 */ /* 0x000fe20000100800 */
[----:B-1----:R-:W-:-:S03]  /*49b0*/  LEA R7, P5, R2, c[0x0][0x168], 0x1 ;  /* 0x00005a0002077a11 */ /* 0x002fc600078a08ff */
[----:B------:R1:W-:Y:S04]  /*49c0*/  STL [R1+0x4d0], R13 ;  /* 0x0004d00d01007387 */ /* 0x0003e80000100800 */
[----:B------:R2:W-:Y:S01]  /*49d0*/  STL [R1+0x34], R7 ;  /* 0x0000340701007387 */ /* 0x0005e20000100800 */
[----:B-1----:R-:W-:-:S03]  /*49e0*/  LEA R13, P4, R3, c[0x0][0x168], 0x1 ;  /* 0x00005a00030d7a11 */ /* 0x002fc600078808ff */
[----:B------:R1:W-:Y:S01]  /*49f0*/  STL [R1+0x4c8], R12 ;  /* 0x0004c80c01007387 */ /* 0x0003e20000100800 */
[----:B--2---:R-:W-:-:S03]  /*4a00*/  LEA.HI.X.SX32 R7, R11, c[0x0][0x16c], 0x1, P3 ;  /* 0x00005b000b077a11 */ /* 0x004fc600018f0eff */
[----:B------:R-:W-:Y:S01]  /*4a10*/  STL [R1+0x2c], R13 ;  /* 0x00002c0d01007387 */ /* 0x000fe20000100800 */
[----:B------:R-:W-:Y:S01]  /*4a20*/  LEA.HI.X.SX32 R11, R10, c[0x0][0x16c], 0x1, P2 ;  /* 0x00005b000a0b7a11 */ /* 0x000fe200010f0eff */
[----:B------:R-:W-:Y:S02]  /*4a30*/  IMAD R6, R6, c[0x0][0x190], RZ ;  /* 0x0000640006067a24 */ /* 0x000fe400078e02ff */
[----:B------:R2:W-:Y:S01]  /*4a40*/  STL [R1+0x4c0], R7 ;  /* 0x0004c00701007387 */ /* 0x0005e20000100800 */
[----:B-1----:R-:W-:Y:S02]  /*4a50*/  LEA R12, P3, R4, c[0x0][0x168], 0x1 ;  /* 0x00005a00040c7a11 */ /* 0x002fe400078608ff */
[----:B------:R-:W-:-:S03]  /*4a60*/  LEA.HI.X.SX32 R10, R21, c[0x0][0x16c], 0x1, P1 ;  /* 0x00005b00150a7a11 */ /* 0x000fc600008f0eff */
[----:B------:R1:W-:Y:S01]  /*4a70*/  STL [R1+0x24], R12 ;  /* 0x0000240c01007387 */ /* 0x0003e20000100800 */
[----:B--2---:R-:W-:-:S03]  /*4a80*/  LEA R7, P2, R5, c[0x0][0x168], 0x1 ;  /* 0x00005a0005077a11 */ /* 0x004fc600078408ff */
[----:B------:R-:W-:Y:S04]  /*4a90*/  STL [R1+0x4b8], R11 ;  /* 0x0004b80b01007387 */ /* 0x000fe80000100800 */
[----:B------:R0:W5:Y:S04]  /*4aa0*/  LDL.LU R21, [R1+0x890] ;  /* 0x0008900001157983 */ /* 0x0001680000300800 */
[----:B------:R2:W-:Y:S01]  /*4ab0*/  STL [R1+0x1c], R7 ;  /* 0x00001c0701007387 */ /* 0x0005e20000100800 */
[----:B-1----:R-:W-:Y:S01]  /*4ac0*/  IMAD.WIDE R12, R20, 0x2, RZ ;  /* 0x00000002140c7825 */ /* 0x002fe200078e02ff */
[----:B------:R-:W-:-:S02]  /*4ad0*/  LEA.HI.X.SX32 R9, R9, c[0x0][0x16c], 0x1, P0 ;  /* 0x00005b0009097a11 */ /* 0x000fc400000f0eff */
[----:B------:R4:W-:Y:S04]  /*4ae0*/  STL [R1+0x4b0], R10 ;  /* 0x0004b00a01007387 */ /* 0x0009e80000100800 */
[----:B------:R0:W5:Y:S01]  /*4af0*/  LDL.LU R20, [R1+0x88c] ;  /* 0x00088c0001147983 */ /* 0x0001620000300800 */
[----:B--2---:R-:W-:Y:S02]  /*4b00*/  LEA R7, P1, R6, c[0x0][0x168], 0x1 ;  /* 0x00005a0006077a11 */ /* 0x004fe400078208ff */
[----:B------:R-:W-:-:S03]  /*4b10*/  LEA.HI.X.SX32 R2, R2, c[0x0][0x16c], 0x1, P5 ;  /* 0x00005b0002027a11 */ /* 0x000fc600028f0eff */
[----:B------:R1:W-:Y:S01]  /*4b20*/  STL [R1+0x14], R7 ;  /* 0x0000140701007387 */ /* 0x0003e20000100800 */
[----:B----4-:R-:W-:-:S03]  /*4b30*/  IMAD.WIDE R10, R0, 0x2, RZ ;  /* 0x00000002000a7825 */ /* 0x010fc600078e02ff */
[----:B------:R0:W5:Y:S01]  /*4b40*/  LDL.LU R0, [R1+0x888] ;  /* 0x0008880001007983 */ /* 0x0001620000300800 */
[----:B-1----:R-:W-:-:S03]  /*4b50*/  LEA.HI.X.SX32 R7, R8, c[0x0][0x16c], 0x1, P6 ;  /* 0x00005b0008077a11 */ /* 0x002fc600030f0eff */
[----:B------:R-:W-:Y:S04]  /*4b60*/  STL.64 [R1+0x4a8], R12 ;  /* 0x0004a80c01007387 */ /* 0x000fe80000100a00 */
[----:B------:R-:W-:Y:S04]  /*4b70*/  STL [R1+0x498], R9 ;  /* 0x0004980901007387 */ /* 0x000fe80000100800 */
[----:B------:R1:W-:Y:S04]  /*4b80*/  STL [R1+0x38], R7 ;  /* 0x0000380701007387 */ /* 0x0003e80000100800 */
[----:B------:R-:W-:Y:S04]  /*4b90*/  STL.64 [R1+0x4a0], R10 ;  /* 0x0004a00a01007387 */ /* 0x000fe80000100a00 */
[----:B------:R2:W-:Y:S01]  /*4ba0*/  STL [R1+0x30], R2 ;  /* 0x0000300201007387 */ /* 0x0005e20000100800 */
[----:B-1----:R-:W-:Y:S01]  /*4bb0*/  LEA.HI.X.SX32 R7, R3, c[0x0][0x16c], 0x1, P4 ;  /* 0x00005b0003077a11 */ /* 0x002fe200020f0eff */
[----:B------:R-:W-:Y:S01]  /*4bc0*/  IMAD.MOV.U32 R15, RZ, RZ, c[0x0][0x188] ;  /* 0x00006200ff0f7624 */ /* 0x000fe200078e00ff */
[----:B------:R-:W-:-:S02]  /*4bd0*/  LEA.HI.X.SX32 R3, R5, c[0x0][0x16c], 0x1, P2 ;  /* 0x00005b0005037a11 */ /* 0x000fc400010f0eff */
[----:B--2---:R-:W-:Y:S01]  /*4be0*/  LEA.HI.X.SX32 R2, R4, c[0x0][0x16c], 0x1, P3 ;  /* 0x00005b0004027a11 */ /* 0x004fe200018f0eff */
[----:B------:R1:W-:Y:S04]  /*4bf0*/  STL [R1+0x28], R7 ;  /* 0x0000280701007387 */ /* 0x0003e80000100800 */
[----:B------:R2:W-:Y:S01]  /*4c00*/  STL [R1+0x20], R2 ;  /* 0x0000200201007387 */ /* 0x0005e20000100800 */
[----:B-1----:R-:W-:Y:S01]  /*4c10*/  IMAD R7, R15, 0x1f, RZ ;  /* 0x0000001f0f077824 */ /* 0x002fe200078e02ff */
[----:B--2---:R-:W-:Y:S02]  /*4c20*/  LEA.HI.X.SX32 R2, R6, c[0x0][0x16c], 0x1, P1 ;  /* 0x00005b0006027a11 */ /* 0x004fe400008f0eff */
[----:B------:R-:W-:Y:S01]  /*4c30*/  STL [R1+0x18], R3 ;  /* 0x0000180301007387 */ /* 0x000fe20000100800 */
[----:B------:R-:W-:-:S03]  /*4c40*/  IMAD.WIDE R8, R7, 0x2, R12 ;  /* 0x0000000207087825 */ /* 0x000fc600078e020c */
[----:B------:R1:W-:Y:S01]  /*4c50*/  STL [R1+0x10], R2 ;  /* 0x0000100201007387 */ /* 0x0003e20000100800 */
[----:B------:R-:W-:-:S03]  /*4c60*/  IMAD R16, R15, 0x1e, RZ ;  /* 0x0000001e0f107824 */ /* 0x000fc600078e02ff */
[----:B------:R2:W-:Y:S01]  /*4c70*/  STL.64 [R1+0x7e0], R8 ;  /* 0x0007e00801007387 */ /* 0x0005e20000100a00 */
[----:B------:R-:W-:-:S04]  /*4c80*/  IMAD.WIDE R4, R16, 0x2, R12 ;  /* 0x0000000210047825 */ /* 0x000fc800078e020c */
[----:B-1----:R-:W-:-:S05]  /*4c90*/  IMAD.WIDE R2, R7, 0x2, R10 ;  /* 0x0000000207027825 */ /* 0x002fca00078e020a */
[----:B------:R1:W-:Y:S01]  /*4ca0*/  STL.64 [R1+0x7d8], R2 ;  /* 0x0007d80201007387 */ /* 0x0003e20000100a00 */
[----:B------:R-:W-:-:S03]  /*4cb0*/  IMAD R7, R15, 0x1d, RZ ;  /* 0x0000001d0f077824 */ /* 0x000fc600078e02ff */
[----:B------:R3:W-:Y:S01]  /*4cc0*/  STL.64 [R1+0x7d0], R4 ;  /* 0x0007d00401007387 */ /* 0x0007e20000100a00 */
[----:B--2---:R-:W-:-:S04]  /*4cd0*/  IMAD.WIDE R8, R7, 0x2, R12 ;  /* 0x0000000207087825 */ /* 0x004fc800078e020c */
[----:B-1----:R-:W-:-:S05]  /*4ce0*/  IMAD.WIDE R2, R16, 0x2, R10 ;  /* 0x0000000210027825 */ /* 0x002fca00078e020a */
[----:B------:R1:W-:Y:S01]  /*4cf0*/  STL.64 [R1+0x7c8], R2 ;  /* 0x0007c80201007387 */ /* 0x0003e20000100a00 */
[----:B------:R-:W-:-:S03]  /*4d00*/  IMAD R16, R15, 0x1c, RZ ;  /* 0x0000001c0f107824 */ /* 0x000fc600078e02ff */
[----:B------:R2:W-:Y:S01]  /*4d10*/  STL.64 [R1+0x7c0], R8 ;  /* 0x0007c00801007387 */ /* 0x0005e20000100a00 */
[----:B---3--:R-:W-:-:S04]  /*4d20*/  IMAD.WIDE R4, R16, 0x2, R12 ;  /* 0x0000000210047825 */ /* 0x008fc800078e020c */
        /* <DEDUP_REMOVED lines=57> */
[----:B------:R-:W-:-:S03]  /*50c0*/  IMAD.SHL.U32 R16, R15, 0x10, RZ ;  /* 0x000000100f107824 */ /* 0x000fc600078e00ff */
        /* <DEDUP_REMOVED lines=37> */
[----:B-1----:R-:W-:-:S04]  /*5320*/  IMAD.WIDE R2, R16, 0x2, R10 ;  /* 0x0000000210027825 */ /* 0x002fc800078e020a */
[----:B------:R-:W-:Y:S01]  /*5330*/  IMAD.SHL.U32 R16, R15, 0x8, RZ ;  /* 0x000000080f107824 */ /* 0x000fe200078e00ff */
[----:B------:R1:W-:Y:S03]  /*5340*/  STL.64 [R1+0x688], R2 ;  /* 0x0006880201007387 */ /* 0x0003e60000100a00 */
[----:B---3--:R-:W-:Y:S01]  /*5350*/  IMAD.WIDE R4, R16, 0x2, R12 ;  /* 0x0000000210047825 */ /* 0x008fe200078e020c */
[----:B------:R2:W-:Y:S03]  /*5360*/  STL.64 [R1+0x680], R8 ;  /* 0x0006800801007387 */ /* 0x0005e60000100a00 */
[----:B-1----:R-:W-:-:S04]  /*5370*/  IMAD.WIDE R2, R7, 0x2, R10 ;  /* 0x0000000207027825 */ /* 0x002fc800078e020a */
[C---:B------:R-:W-:Y:S01]  /*5380*/  IMAD R7, R15.reuse, 0x7, RZ ;  /* 0x000000070f077824 */ /* 0x040fe200078e02ff */
[----:B------:R1:W-:Y:S01]  /*5390*/  STL.64 [R1+0x678], R2 ;  /* 0x0006780201007387 */ /* 0x0003e20000100a00 */
[----:B------:R-:W-:Y:S02]  /*53a0*/  IMAD R17, R15, 0x6, RZ ;  /* 0x000000060f117824 */ /* 0x000fe400078e02ff */
[----:B--2---:R-:W-:Y:S01]  /*53b0*/  IMAD.WIDE R8, R7, 0x2, R12 ;  /* 0x0000000207087825 */ /* 0x004fe200078e020c */
[----:B------:R2:W-:Y:S03]  /*53c0*/  STL.64 [R1+0x670], R4 ;  /* 0x0006700401007387 */ /* 0x0005e60000100a00 */
[----:B-1----:R-:W-:-:S04]  /*53d0*/  IMAD.WIDE R2, R16, 0x2, R10 ;  /* 0x0000000210027825 */ /* 0x002fc800078e020a */
[----:B--2---:R-:W-:Y:S01]  /*53e0*/  IMAD.WIDE R4, R7, 0x2, R10 ;  /* 0x0000000207047825 */ /* 0x004fe200078e020a */
[----:B------:R1:W-:Y:S04]  /*53f0*/  STL.64 [R1+0x668], R2 ;  /* 0x0006680201007387 */ /* 0x0003e80000100a00 */
[----:B------:R-:W-:Y:S01]  /*5400*/  STL.64 [R1+0x660], R8 ;  /* 0x0006600801007387 */ /* 0x000fe20000100a00 */
[----:B------:R-:W-:-:S03]  /*5410*/  IMAD R16, R15, 0x5, RZ ;  /* 0x000000050f107824 */ /* 0x000fc600078e02ff */
[----:B------:R2:W-:Y:S01]  /*5420*/  STL.64 [R1+0x658], R4 ;  /* 0x0006580401007387 */ /* 0x0005e20000100a00 */
[----:B-1----:R-:W-:-:S05]  /*5430*/  IMAD.WIDE R2, R17, 0x2, R12 ;  /* 0x0000000211027825 */ /* 0x002fca00078e020c */
[----:B------:R1:W-:Y:S01]  /*5440*/  STL.64 [R1+0x650], R2 ;  /* 0x0006500201007387 */ /* 0x0003e20000100a00 */
[----:B--2---:R-:W-:-:S04]  /*5450*/  IMAD.WIDE R4, R17, 0x2, R10 ;  /* 0x0000000211047825 */ /* 0x004fc800078e020a */
[----:B------:R-:W-:Y:S01]  /*5460*/  IMAD.SHL.U32 R15, R15, 0x4, RZ ;  /* 0x000000040f0f7824 */ /* 0x000fe200078e00ff */
[----:B------:R2:W-:Y:S01]  /*5470*/  STL.64 [R1+0x648], R4 ;  /* 0x0006480401007387 */ /* 0x0005e20000100a00 */
[----:B-1----:R-:W-:-:S04]  /*5480*/  IMAD.WIDE R2, R16, 0x2, R12 ;  /* 0x0000000210027825 */ /* 0x002fc800078e020c */
[----:B------:R-:W-:Y:S01]  /*5490*/  IMAD.MOV.U32 R7, RZ, RZ, c[0x0][0x188] ;  /* 0x00006200ff077624 */ /* 0x000fe200078e00ff */
[----:B------:R1:W-:Y:S01]  /*54a0*/  STL.64 [R1+0x640], R2 ;  /* 0x0006400201007387 */ /* 0x0003e20000100a00 */
[----:B--2---:R-:W-:-:S04]  /*54b0*/  IMAD.WIDE R4, R16, 0x2, R10 ;  /* 0x0000000210047825 */ /* 0x004fc800078e020a */
[----:B------:R-:W-:Y:S01]  /*54c0*/  IMAD R16, R7, 0x3, RZ ;  /* 0x0000000307107824 */ /* 0x000fe200078e02ff */
[----:B------:R2:W-:Y:S01]  /*54d0*/  STL.64 [R1+0x638], R4 ;  /* 0x0006380401007387 */ /* 0x0005e20000100a00 */
[----:B-1----:R-:W-:-:S05]  /*54e0*/  IMAD.WIDE R2, R15, 0x2, R12 ;  /* 0x000000020f027825 */ /* 0x002fca00078e020c */
[----:B------:R1:W-:Y:S01]  /*54f0*/  STL.64 [R1+0x630], R2 ;  /* 0x0006300201007387 */ /* 0x0003e20000100a00 */
[----:B--2---:R-:W-:-:S04]  /*5500*/  IMAD.WIDE R4, R15, 0x2, R10 ;  /* 0x000000020f047825 */ /* 0x004fc800078e020a */
[----:B------:R-:W-:Y:S01]  /*5510*/  IMAD.SHL.U32 R15, R7, 0x2, RZ ;  /* 0x00000002070f7824 */ /* 0x000fe200078e00ff */
[----:B------:R2:W-:Y:S01]  /*5520*/  STL.64 [R1+0x628], R4 ;  /* 0x0006280401007387 */ /* 0x0005e20000100a00 */
[----:B------:R-:W-:-:S04]  /*5530*/  IMAD.WIDE R8, R16, 0x2, R10 ;  /* 0x0000000210087825 */ /* 0x000fc800078e020a */
[----:B-1----:R-:W-:-:S04]  /*5540*/  IMAD.WIDE R2, R16, 0x2, R12 ;  /* 0x0000000210027825 */ /* 0x002fc800078e020c */
[C---:B--2---:R-:W-:Y:S01]  /*5550*/  IMAD.WIDE R4, R15.reuse, 0x2, R12 ;  /* 0x000000020f047825 */ /* 0x044fe200078e020c */
[----:B------:R1:W-:Y:S04]  /*5560*/  STL.64 [R1+0x620], R2 ;  /* 0x0006200201007387 */ /* 0x0003e80000100a00 */
[----:B------:R2:W-:Y:S04]  /*5570*/  STL.64 [R1+0x618], R8 ;  /* 0x0006180801007387 */ /* 0x0005e80000100a00 */
[----:B------:R3:W-:Y:S01]  /*5580*/  STL.64 [R1+0x610], R4 ;  /* 0x0006100401007387 */ /* 0x0007e20000100a00 */
[----:B-1----:R-:W-:-:S04]  /*5590*/  IMAD.WIDE R2, R15, 0x2, R10 ;  /* 0x000000020f027825 */ /* 0x002fc800078e020a */
[C---:B--2---:R-:W-:Y:S01]  /*55a0*/  IMAD.WIDE R8, R7.reuse, 0x2, R12 ;  /* 0x0000000207087825 */ /* 0x044fe200078e020c */
[----:B------:R1:W-:Y:S03]  /*55b0*/  STL.64 [R1+0x608], R2 ;  /* 0x0006080201007387 */ /* 0x0003e60000100a00 */
[----:B---3--:R-:W-:Y:S01]  /*55c0*/  IMAD.WIDE R4, R7, 0x2, R10 ;  /* 0x0000000207047825 */ /* 0x008fe200078e020a */
[----:B------:R0:W-:Y:S04]  /*55d0*/  STL.64 [R1+0x600], R8 ;  /* 0x0006000801007387 */ /* 0x0001e80000100a00 */
[----:B------:R0:W-:Y:S01]  /*55e0*/  STL.64 [R1+0x5f8], R4 ;  /* 0x0005f80401007387 */ /* 0x0001e20000100a00 */
[----:B-1----:R-:W-:-:S02]  /*55f0*/  IMAD.MOV.U32 R2, RZ, RZ, c[0x0][0x160] ;  /* 0x00005800ff027624 */ /* 0x002fc400078e00ff */
[----:B------:R-:W-:Y:S02]  /*5600*/  IMAD.MOV.U32 R3, RZ, RZ, c[0x0][0x164] ;  /* 0x00005900ff037624 */ /* 0x000fe400078e00ff */
.L_x_2:
[----:B0-----:R-:W2:Y:S04]  /*5610*/  LDL.64 R8, [R1+0x600] ;  /* 0x0006000001087983 */ /* 0x001ea80000100a00 */
[----:B------:R-:W-:Y:S04]  /*5620*/  STL [R1+0x11fc], R12 ;  /* 0x0011fc0c01007387 */ /* 0x000fe80000100800 */
        /* <DEDUP_REMOVED lines=12> */
[----:B------:R0:W-:Y:S04]  /*56f0*/  STL.64 [R1+0x11d0], R10 ;  /* 0x0011d00a01007387 */ /* 0x0001e80000100a00 */
[----:B0-----:R-:W3:Y:S04]  /*5700*/  LDL.64 R10, [R1+0x4a8] ;  /* 0x0004a800010a7983 */ /* 0x001ee80000100a00 */
[----:B------:R-:W-:Y:S04]  /*5710*/  STL.64 [R1+0x11c8], R14 ;  /* 0x0011c80e01007387 */ /* 0x000fe80000100a00 */
[----:B------:R-:W-:Y:S04]  /*5720*/  STL [R1+0x11e4], R15 ;  /* 0x0011e40f01007387 */ /* 0x000fe80000100800 */
[----:B------:R-:W-:Y:S04]  /*5730*/  STL [R1+0x11ec], R15 ;  /* 0x0011ec0f01007387 */ /* 0x000fe80000100800 */
[----:B------:R-:W-:Y:S04]  /*5740*/  STL [R1+0x11dc], R14 ;  /* 0x0011dc0e01007387 */ /* 0x000fe80000100800 */
[----:B------:R-:W-:Y:S04]  /*5750*/  STL [R1+0x11e8], R14 ;  /* 0x0011e80e01007387 */ /* 0x000fe80000100800 */
[----:B-----5:R-:W-:Y:S04]  /*5760*/  STL [R1+0x10bc], R28 ;  /* 0x0010bc1c01007387 */ /* 0x020fe80000100800 */
[----:B------:R-:W-:Y:S04]  /*5770*/  STL [R1+0x10a8], R29 ;  /* 0x0010a81d01007387 */ /* 0x000fe80000100800 */
[----:B------:R-:W-:Y:S04]  /*5780*/  STL [R1+0x1148], R29 ;  /* 0x0011481d01007387 */ /* 0x000fe80000100800 */
[----:B------:R-:W-:Y:S04]  /*5790*/  STL [R1+0x114c], R29 ;  /* 0x00114c1d01007387 */ /* 0x000fe80000100800 */
[----:B------:R-:W-:Y:S04]  /*57a0*/  STL.64 [R1+0x1150], R28 ;  /* 0x0011501c01007387 */ /* 0x000fe80000100a00 */
[----:B------:R-:W-:Y:S04]  /*57b0*/  STL [R1+0x1178], R28 ;  /* 0x0011781c01007387 */ /* 0x000fe80000100800 */
[----:B------:R-:W-:Y:S04]  /*57c0*/  STL.64 [R1+0x1188], R28 ;  /* 0x0011881c01007387 */ /* 0x000fe80000100a00 */
[----:B------:R-:W-:Y:S04]  /*57d0*/  STL.64 [R1+0x11a8], R28 ;  /* 0x0011a81c01007387 */ /* 0x000fe80000100a00 */
[----:B------:R0:W-:Y:S04]  /*57e0*/  STL [R1+0x11d8], R28 ;  /* 0x0011d81c01007387 */ /* 0x0001e80000100800 */
[----:B0-----:R-:W4:Y:S04]  /*57f0*/  LDL.64 R28, [R1+0x5f8] ;  /* 0x0005f800011c7983 */ /* 0x001f280000100a00 */
[----:B------:R-:W-:Y:S04]  /*5800*/  STL.64 [R1+0xdb8], R22 ;  /* 0x000db81601007387 */ /* 0x000fe80000100a00 */
[----:B------:R-:W-:Y:S04]  /*5810*/  STL.64 [R1+0x1158], R22 ;  /* 0x0011581601007387 */ /* 0x000fe80000100a00 */
[----:B------:R-:W-:Y:S04]  /*5820*/  STL [R1+0x117c], R22 ;  /* 0x00117c1601007387 */ /* 0x000fe80000100800 */
[----:B------:R-:W-:Y:S04]  /*5830*/  STL.64 [R1+0x1198], R22 ;  /* 0x0011981601007387 */ /* 0x000fe80000100a00 */
[----:B------:R-:W-:Y:S04]  /*5840*/  STL.64 [R1+0x11b8], R22 ;  /* 0x0011b81601007387 */ /* 0x000fe80000100a00 */
[----:B------:R-:W-:Y:S04]  /*5850*/  STL [R1+0x11f0], R22 ;  /* 0x0011f01601007387 */ /* 0x000fe80000100800 */
[----:B------:R-:W-:Y:S04]  /*5860*/  STL [R1+0x11e0], R23 ;  /* 0x0011e01701007387 */ /* 0x000fe80000100800 */
[----:B------:R-:W-:Y:S04]  /*5870*/  STL.64 [R1+0xdb0], R20 ;  /* 0x000db01401007387 */ /* 0x000fe80000100a00 */
[----:B------:R-:W-:Y:S04]  /*5880*/  STL.64 [R1+0x1160], R20 ;  /* 0x0011601401007387 */ /* 0x000fe80000100a00 */
[----:B------:R-:W-:Y:S04]  /*5890*/  STL.64 [R1+0x1180], R20 ;  /* 0x0011801401007387 */ /* 0x000fe80000100a00 */
[----:B------:R-:W-:Y:S04]  /*58a0*/  STL.64 [R1+0x11a0], R20 ;  /* 0x0011a01401007387 */ /* 0x000fe80000100a00 */
[----:B------:R-:W-:Y:S04]  /*58b0*/  STL [R1+0x11c0], R20 ;  /* 0x0011c01401007387 */ /* 0x000fe80000100800 */
[----:B------:R-:W-:Y:S04]  /*58c0*/  STL [R1+0xd14], R24 ;  /* 0x000d141801007387 */ /* 0x000fe80000100800 */
[----:B------:R-:W-:Y:S04]  /*58d0*/  STL [R1+0x1168], R24 ;  /* 0x0011681801007387 */ /* 0x000fe80000100800 */
[----:B------:R-:W-:Y:S04]  /*58e0*/  STL [R1+0xd10], R25 ;  /* 0x000d101901007387 */ /* 0x000fe80000100800 */
[----:B------:R-:W-:Y:S04]  /*58f0*/  STL.64 [R1+0x1170], R24 ;  /* 0x0011701801007387 */ /* 0x000fe80000100a00 */
[----:B------:R-:W-:Y:S04]  /*5900*/  STL.64 [R1+0x1190], R24 ;  /* 0x0011901801007387 */ /* 0x000fe80000100a00 */
[----:B------:R0:W-:Y:S04]  /*5910*/  STL.64 [R1+0x11b0], R24 ;  /* 0x0011b01801007387 */ /* 0x0001e80000100a00 */
[----:B0-----:R-:W2:Y:S01]  /*5920*/  LDL.64 R24, [R1+0x4a0] ;  /* 0x0004a00001187983 */ /* 0x001ea20000100a00 */
[----:B------:R-:W-:-:S03]  /*5930*/  ISETP.GT.AND P2, PT, R0, RZ, PT ;  /* 0x000000ff0000720c */ /* 0x000fc60003f44270 */
[----:B------:R-:W-:Y:S04]  /*5940*/  STL [R1+0xd0c], R26 ;  /* 0x000d0c1a01007387 */ /* 0x000fe80000100800 */
[----:B------:R-:W-:Y:S01]  /*5950*/  STL [R1+0xd08], R27 ;  /* 0x000d081b01007387 */ /* 0x000fe20000100800 */
[----:B------:R-:W-:Y:S02]  /*5960*/  PRMT R16, RZ, 0x7610, R16 ;  /* 0x00007610ff107816 */ /* 0x000fe40000000010 */
[----:B------:R-:W-:Y:S02]  /*5970*/  ISETP.GT.AND P3, PT, R0, 0x1, PT ;  /* 0x000000010000780c */ /* 0x000fe40003f64270 */
[----:B------:R-:W-:Y:S02]  /*5980*/  PRMT R17, RZ, 0x7610, R17 ;  /* 0x00007610ff117816 */ /* 0x000fe40000000011 */
[----:B------:R-:W-:-:S02]  /*5990*/  PRMT R19, RZ, 0x7610, R19 ;  /* 0x00007610ff137816 */ /* 0x000fc40000000013 */
[----:B------:R-:W-:Y:S02]  /*59a0*/  PRMT R18, RZ, 0x7610, R18 ;  /* 0x00007610ff127816 */ /* 0x000fe40000000012 */
[----:B------:R-:W-:Y:S02]  /*59b0*/  PRMT R12, RZ, 0x7610, R12 ;  /* 0x00007610ff0c7816 */ /* 0x000fe4000000000c */
[-C--:B---3--:R-:W-:Y:S02]  /*59c0*/  IADD3 R6, P0, R10, R2.reuse, RZ ;  /* 0x000000020a067210 */ /* 0x088fe40007f1e0ff */
[----:B--2---:R-:W-:-:S05]  /*59d0*/  IADD3 R4, P1, R24, R2, RZ ;  /* 0x0000000218047210 */ /* 0x004fca0007f3e0ff */
[--C-:B------:R-:W-:Y:S02]  /*59e0*/  IMAD.X R5, R25, 0x1, R3.reuse, P1 ;  /* 0x0000000119057824 */ /* 0x100fe400008e0603 */
[----:B------:R-:W2:Y:S01]  /*59f0*/  LDL.64 R24, [R1+0x608] ;  /* 0x0006080001187983 */ /* 0x000ea20000100a00 */
[----:B------:R-:W-:-:S03]  /*5a00*/  IMAD.X R7, R11, 0x1, R3, P0 ;  /* 0x000000010b077824 */ /* 0x000fc600000e0603 */
[----:B------:R4:W3:Y:S04]  /*5a10*/  @P2 LDG.E.U16 R16, [R4.64] ;  /* 0x0000000404102981 */ /* 0x0008e8000c1e1500 */
[----:B------:R0:W3:Y:S04]  /*5a20*/  @P2 LDG.E.U16 R17, [R6.64] ;  /* 0x0000000406112981 */ /* 0x0000e8000c1e1500 */
[----:B------:R-:W3:Y:S01]  /*5a30*/  LDL.64 R10, [R1+0x610] ;  /* 0x00061000010a7983 */ /* 0x000ee20000100a00 */
[----:B----4-:R-:W-:Y:S02]  /*5a40*/  IADD3 R4, P1, R28, R2, RZ ;  /* 0x000000021c047210 */ /* 0x010fe40007f3e0ff */
[----:B------:R-:W-:-:S03]  /*5a50*/  ISETP.GT.AND P2, PT, R0, 0x2, PT ;  /* 0x000000020000780c */ /* 0x000fc60003f44270 */
[--C-:B------:R-:W-:Y:S01]  /*5a60*/  IMAD.X R5, R29, 0x1, R3.reuse, P1 ;  /* 0x000000011d057824 */ /* 0x100fe200008e0603 */
[----:B0-----:R-:W-:Y:S01]  /*5a70*/  IADD3 R6, P0, R8, R2, RZ ;  /* 0x0000000208067210 */ /* 0x001fe20007f1e0ff */
[----:B------:R-:W4:Y:S04]  /*5a80*/  LDL.64 R28, [R1+0x618] ;  /* 0x00061800011c7983 */ /* 0x000f280000100a00 */
[----:B------:R2:W4:Y:S01]  /*5a90*/  @P3 LDG.E.U16 R19, [R4.64] ;  /* 0x0000000404133981 */ /* 0x000522000c1e1500 */
[----:B------:R-:W-:-:S03]  /*5aa0*/  IMAD.X R7, R9, 0x1, R3, P0 ;  /* 0x0000000109077824 */ /* 0x000fc600000e0603 */
[----:B------:R-:W4:Y:S04]  /*5ab0*/  LDL.64 R8, [R1+0x620] ;  /* 0x0006200001087983 */ /* 0x000f280000100a00 */
[----:B------:R3:W4:Y:S01]  /*5ac0*/  @P3 LDG.E.U16 R18, [R6.64] ;  /* 0x0000000406123981 */ /* 0x000722000c1e1500 */
[----:B--2---:R-:W-:-:S05]  /*5ad0*/  IADD3 R4, P1, R24, R2, RZ ;  /* 0x0000000218047210 */ /* 0x004fca0007f3e0ff */
[----:B------:R-:W-:-:S05]  /*5ae0*/  IMAD.X R5, R25, 0x1, R3, P1 ;  /* 0x0000000119057824 */ /* 0x000fca00008e0603 */
[----:B------:R-:W2:Y:S01]  /*5af0*/  @P2 LDG.E.U16 R12, [R4.64] ;  /* 0x00000004040c2981 */ /* 0x000ea2000c1e1500 */
[----:B---3--:R-:W-:-:S05]  /*5b00*/  IADD3 R6, P0, R10, R2, RZ ;  /* 0x000000020a067210 */ /* 0x008fca0007f1e0ff */
[----:B------:R-:W-:Y:S01]  /*5b10*/  IMAD.X R7, R11, 0x1, R3, P0 ;  /* 0x000000010b077824 */ /* 0x000fe200000e0603 */
[----:B----4-:R0:W-:Y:S04]  /*5b20*/  STL [R1+0x480], R18 ;  /* 0x0004801201007387 */ /* 0x0101e80000100800 */
[----:B0-----:R-:W3:Y:S04]  /*5b30*/  LDL.LU R18, [R1+0x1224] ;  /* 0x0012240001127983 */ /* 0x001ee80000300800 */
[----:B------:R-:W4:Y:S04]  /*5b40*/  LDL.64 R24, [R1+0x628] ;  /* 0x0006280001187983 */ /* 0x000f280000100a00 */
[----:B------:R-:W3:Y:S04]  /*5b50*/  LDL.64 R10, [R1+0x630] ;  /* 0x00063000010a7983 */ /* 0x000ee80000100a00 */
[----:B--2---:R0:W-:Y:S04]  /*5b60*/  STL [R1+0x48c], R12 ;  /* 0x00048c0c01007387 */ /* 0x0041e80000100800 */
[----:B0-----:R-:W2:Y:S01]  /*5b70*/  LDL.LU R12, [R1+0x1220] ;  /* 0x00122000010c7983 */ /* 0x001ea20000300800 */
[----:B------:R-:W-:-:S02]  /*5b80*/  ISETP.GT.AND P3, PT, R0, 0x3, PT ;  /* 0x000000030000780c */ /* 0x000fc40003f64270 */
[----:B------:R-:W-:Y:S02]  /*5b90*/  IADD3 R4, P1, R28, R2, RZ ;  /* 0x000000021c047210 */ /* 0x000fe40007f3e0ff */
[----:B------:R-:W-:-:S03]  /*5ba0*/  PRMT R13, RZ, 0x7610, R13 ;  /* 0x00007610ff0d7816 */ /* 0x000fc6000000000d */
[----:B------:R-:W-:-:S03]  /*5bb0*/  IMAD.X R5, R29, 0x1, R3, P1 ;  /* 0x000000011d057824 */ /* 0x000fc600008e0603 */
[----:B------:R0:W3:Y:S01]  /*5bc0*/  @P2 LDG.E.U16 R13, [R6.64] ;  /* 0x00000004060d2981 */ /* 0x0000e2000c1e1500 */
[----:B--2---:R-:W-:-:S06]  /*5bd0*/  PRMT R12, RZ, 0x7610, R12 ;  /* 0x00007610ff0c7816 */ /* 0x004fcc000000000c */
[----:B------:R-:W2:Y:S01]  /*5be0*/  @P3 LDG.E.U16 R12, [R4.64] ;  /* 0x00000004040c3981 */ /* 0x000ea2000c1e1500 */
[----:B0-----:R-:W-:-:S03]  /*5bf0*/  IADD3 R6, P0, R8, R2, RZ ;  /* 0x0000000208067210 */ /* 0x001fc60007f1e0ff */
[----:B---3--:R0:W-:Y:S02]  /*5c00*/  STL [R1+0x490], R13 ;  /* 0x0004900d01007387 */ /* 0x0081e40000100800 */
[----:B------:R-:W-:Y:S02]  /*5c10*/  IMAD.X R7, R9, 0x1, R3, P0 ;  /* 0x0000000109077824 */ /* 0x000fe400000e0603 */
[----:B0-----:R-:W3:Y:S04]  /*5c20*/  LDL.LU R13, [R1+0x121c] ;  /* 0x00121c00010d7983 */ /* 0x001ee80000300800 */
[----:B------:R-:W3:Y:S04]  /*5c30*/  LDL.64 R28, [R1+0x638] ;  /* 0x00063800011c7983 */ /* 0x000ee80000100a00 */
[----:B------:R-:W3:Y:S04]  /*5c40*/  LDL.64 R8, [R1+0x640] ;  /* 0x0006400001087983 */ /* 0x000ee80000100a00 */
[----:B--2---:R0:W-:Y:S04]  /*5c50*/  STL [R1+0x5e8], R12 ;  /* 0x0005e80c01007387 */ /* 0x0041e80000100800 */
[----:B0-----:R-:W2:Y:S01]  /*5c60*/  LDL.LU R12, [R1+0x1218] ;  /* 0x00121800010c7983 */ /* 0x001ea20000300800 */
[----:B------:R-:W-:-:S02]  /*5c70*/  ISETP.GT.AND P2, PT, R0, 0x4, PT ;  /* 0x000000040000780c */ /* 0x000fc40003f44270 */
[----:B----4-:R-:W-:Y:S02]  /*5c80*/  IADD3 R4, P1, R24, R2, RZ ;  /* 0x0000000218047210 */ /* 0x010fe40007f3e0ff */
[----:B------:R-:W-:-:S03]  /*5c90*/  PRMT R18, RZ, 0x7610, R18 ;  /* 0x00007610ff127816 */ /* 0x000fc60000000012 */
[----:B------:R-:W-:-:S03]  /*5ca0*/  IMAD.X R5, R25, 0x1, R3, P1 ;  /* 0x0000000119057824 */ /* 0x000fc600008e0603 */
[----:B------:R0:W4:Y:S01]  /*5cb0*/  @P3 LDG.E.U16 R18, [R6.64] ;  /* 0x0000000406123981 */ /* 0x000122000c1e1500 */
[----:B---3--:R-:W-:Y:S02]  /*5cc0*/  PRMT R13, RZ, 0x7610, R13 ;  /* 0x00007610ff0d7816 */ /* 0x008fe4000000000d */
[----:B0-----:R-:W-:-:S05]  /*5cd0*/  IADD3 R6, P0, R10, R2, RZ ;  /* 0x000000020a067210 */ /* 0x001fca0007f1e0ff */
[----:B------:R-:W-:-:S05]  /*5ce0*/  IMAD.X R7, R11, 0x1, R3, P0 ;  /* 0x000000010b077824 */ /* 0x000fca00000e0603 */
[----:B------:R-:W3:Y:S01]  /*5cf0*/  @P2 LDG.E.U16 R13, [R6.64] ;  /* 0x00000004060d2981 */ /* 0x000ee2000c1e1500 */
[----:B--2---:R-:W-:-:S06]  /*5d00*/  PRMT R12, RZ, 0x7610, R12 ;  /* 0x00007610ff0c7816 */ /* 0x004fcc000000000c */
[----:B------:R-:W2:Y:S04]  /*5d10*/  @P2 LDG.E.U16 R12, [R4.64] ;  /* 0x00000004040c2981 */ /* 0x000ea8000c1e1500 */
[----:B----4-:R0:W-:Y:S04]  /*5d20*/  STL [R1+0x5f4], R18 ;  /* 0x0005f41201007387 */ /* 0x0101e80000100800 */
[----:B0-----:R-:W4:Y:S04]  /*5d30*/  LDL.LU R18, [R1+0x1214] ;  /* 0x0012140001127983 */ /* 0x001f280000300800 */
[----:B------:R-:W4:Y:S04]  /*5d40*/  LDL.64 R24, [R1+0x648] ;  /* 0x0006480001187983 */ /* 0x000f280000100a00 */
[----:B------:R-:W4:Y:S04]  /*5d50*/  LDL.64 R10, [R1+0x650] ;  /* 0x00065000010a7983 */ /* 0x000f280000100a00 */
[----:B--2---:R0:W-:Y:S04]  /*5d60*/  STL [R1+0x5f0], R12 ;  /* 0x0005f00c01007387 */ /* 0x0041e80000100800 */
[----:B0-----:R-:W2:Y:S04]  /*5d70*/  LDL.LU R12, [R1+0x1210] ;  /* 0x00121000010c7983 */ /* 0x001ea80000300800 */
[----:B---3--:R0:W-:Y:S04]  /*5d80*/  STL [R1+0x5ec], R13 ;  /* 0x0005ec0d01007387 */ /* 0x0081e80000100800 */
[----:B0-----:R-:W3:Y:S01]  /*5d90*/  LDL.LU R13, [R1+0x120c] ;  /* 0x00120c00010d7983 */ /* 0x001ee20000300800 */
[----:B------:R-:W-:-:S02]  /*5da0*/  ISETP.GT.AND P3, PT, R0, 0x5, PT ;  /* 0x000000050000780c */ /* 0x000fc40003f64270 */
[-C--:B------:R-:W-:Y:S02]  /*5db0*/  IADD3 R4, P1, R28, R2.reuse, RZ ;  /* 0x000000021c047210 */ /* 0x080fe40007f3e0ff */
[----:B------:R-:W-:-:S03]  /*5dc0*/  IADD3 R6, P0, R8, R2, RZ ;  /* 0x0000000208067210 */ /* 0x000fc60007f1e0ff */
[--C-:B------:R-:W-:Y:S01]  /*5dd0*/  IMAD.X R5, R29, 0x1, R3.reuse, P1 ;  /* 0x000000011d057824 */ /* 0x100fe200008e0603 */
[----:B------:R-:W-:Y:S01]  /*5de0*/  ISETP.GT.AND P2, PT, R0, 0x6, PT ;  /* 0x000000060000780c */ /* 0x000fe20003f44270 */
[----:B------:R-:W-:Y:S01]  /*5df0*/  IMAD.X R7, R9, 0x1, R3, P0 ;  /* 0x0000000109077824 */ /* 0x000fe200000e0603 */
[----:B----4-:R-:W-:Y:S01]  /*5e00*/  PRMT R18, RZ, 0x7610, R18 ;  /* 0x00007610ff127816 */ /* 0x010fe20000000012 */
[----:B------:R-:W4:Y:S04]  /*5e10*/  LDL.64 R28, [R1+0x658] ;  /* 0x00065800011c7983 */ /* 0x000f280000100a00 */
[----:B------:R-:W4:Y:S04]  /*5e20*/  LDL.64 R8, [R1+0x660] ;  /* 0x0006600001087983 */ /* 0x000f280000100a00 */
[----:B------:R0:W4:Y:S01]  /*5e30*/  @P3 LDG.E.U16 R18, [R6.64] ;  /* 0x0000000406123981 */ /* 0x000122000c1e1500 */
[----:B--2---:R-:W-:-:S06]  /*5e40*/  PRMT R12, RZ, 0x7610, R12 ;  /* 0x00007610ff0c7816 */ /* 0x004fcc000000000c */
[----:B------:R1:W2:Y:S02]  /*5e50*/  @P3 LDG.E.U16 R12, [R4.64] ;  /* 0x00000004040c3981 */ /* 0x0002a4000c1e1500 */
[----:B-1----:R-:W-:Y:S02]  /*5e60*/  IADD3 R4, P1, R24, R2, RZ ;  /* 0x0000000218047210 */ /* 0x002fe40007f3e0ff */
[----:B---3--:R-:W-:-:S03]  /*5e70*/  PRMT R13, RZ, 0x7610, R13 ;  /* 0x00007610ff0d7816 */ /* 0x008fc6000000000d */
[----:B------:R-:W-:-:S05]  /*5e80*/  IMAD.X R5, R25, 0x1, R3, P1 ;  /* 0x0000000119057824 */ /* 0x000fca00008e0603 */
[----:B------:R-:W3:Y:S01]  /*5e90*/  @P2 LDG.E.U16 R13, [R4.64] ;  /* 0x00000004040d2981 */ /* 0x000ee2000c1e1500 */
[----:B0-----:R-:W-:-:S05]  /*5ea0*/  IADD3 R6, P0, R10, R2, RZ ;  /* 0x000000020a067210 */ /* 0x001fca0007f1e0ff */
[----:B------:R-:W-:Y:S01]  /*5eb0*/  IMAD.X R7, R11, 0x1, R3, P0 ;  /* 0x000000010b077824 */ /* 0x000fe200000e0603 */
[----:B--2---:R0:W-:Y:S04]  /*5ec0*/  STL [R1+0x5e4], R12 ;  /* 0x0005e40c01007387 */ /* 0x0041e80000100800 */
[----:B0-----:R-:W2:Y:S04]  /*5ed0*/  LDL.LU R12, [R1+0x1208] ;  /* 0x00120800010c7983 */ /* 0x001ea80000300800 */
[----:B----4-:R0:W-:Y:S04]  /*5ee0*/  STL [R1+0x5e0], R18 ;  /* 0x0005e01201007387 */ /* 0x0101e80000100800 */
[----:B0-----:R-:W4:Y:S04]  /*5ef0*/  LDL.LU R18, [R1+0x1204] ;  /* 0x0012040001127983 */ /* 0x001f280000300800 */
[----:B------:R-:W4:Y:S04]  /*5f00*/  LDL.64 R24, [R1+0x668] ;  /* 0x0006680001187983 */ /* 0x000f280000100a00 */
[----:B------:R-:W4:Y:S04]  /*5f10*/  LDL.64 R10, [R1+0x670] ;  /* 0x00067000010a7983 */ /* 0x000f280000100a00 */
[----:B---3--:R0:W-:Y:S04]  /*5f20*/  STL [R1+0x5dc], R13 ;  /* 0x0005dc0d01007387 */ /* 0x0081e80000100800 */
[----:B0-----:R-:W3:Y:S01]  /*5f30*/  LDL.LU R13, [R1+0x1200] ;  /* 0x00120000010d7983 */ /* 0x001ee20000300800 */
[----:B------:R-:W-:-:S02]  /*5f40*/  ISETP.GT.AND P3, PT, R0, 0x7, PT ;  /* 0x000000070000780c */ /* 0x000fc40003f64270 */
[----:B------:R-:W-:-:S05]  /*5f50*/  IADD3 R4, P1, R28, R2, RZ ;  /* 0x000000021c047210 */ /* 0x000fca0007f3e0ff */
[----:B------:R-:W-:Y:S01]  /*5f60*/  IMAD.X R5, R29, 0x1, R3, P1 ;  /* 0x000000011d057824 */ /* 0x000fe200008e0603 */
[----:B--2---:R-:W-:-:S06]  /*5f70*/  PRMT R12, RZ, 0x7610, R12 ;  /* 0x00007610ff0c7816 */ /* 0x004fcc000000000c */
[----:B------:R0:W2:Y:S02]  /*5f80*/  @P2 LDG.E.U16 R12, [R6.64] ;  /* 0x00000004060c2981 */ /* 0x0000a4000c1e1500 */
[----:B0-----:R-:W-:Y:S02]  /*5f90*/  IADD3 R6, P0, R8, R2, RZ ;  /* 0x0000000208067210 */ /* 0x001fe40007f1e0ff */
[----:B----4-:R-:W-:-:S03]  /*5fa0*/  PRMT R18, RZ, 0x7610, R18 ;  /* 0x00007610ff127816 */ /* 0x010fc60000000012 */
[----:B------:R-:W-:-:S05]  /*5fb0*/  IMAD.X R7, R9, 0x1, R3, P0 ;  /* 0x0000000109077824 */ /* 0x000fca00000e0603 */
[----:B------:R0:W4:Y:S01]  /*5fc0*/  @P3 LDG.E.U16 R18, [R6.64] ;  /* 0x0000000406123981 */ /* 0x000122000c1e1500 */
[----:B---3--:R-:W-:-:S06]  /*5fd0*/  PRMT R13, RZ, 0x7610, R13 ;  /* 0x00007610ff0d7816 */ /* 0x008fcc000000000d */
[----:B------:R1:W3:Y:S01]  /*5fe0*/  @P3 LDG.E.U16 R13, [R4.64] ;  /* 0x00000004040d3981 */ /* 0x0002e2000c1e1500 */
[----:B0-----:R-:W-:-:S05]  /*5ff0*/  IADD3 R6, P0, R10, R2, RZ ;  /* 0x000000020a067210 */ /* 0x001fca0007f1e0ff */
[----:B------:R-:W-:Y:S01]  /*6000*/  IMAD.X R7, R11, 0x1, R3, P0 ;  /* 0x000000010b077824 */ /* 0x000fe200000e0603 */
[----:B-1----:R-:W-:-:S05]  /*6010*/  IADD3 R4, P1, R24, R2, RZ ;  /* 0x0000000218047210 */ /* 0x002fca0007f3e0ff */
[----:B------:R-:W-:Y:S01]  /*6020*/  IMAD.X R5, R25, 0x1, R3, P1 ;  /* 0x0000000119057824 */ /* 0x000fe200008e0603 */
[----:B--2---:R0:W-:Y:S04]  /*6030*/  STL [R1+0x5d8], R12 ;  /* 0x0005d80c01007387 */ /* 0x0041e80000100800 */
[----:B0-----:R-:W2:Y:S04]  /*6040*/  LDL.LU R12, [R1+0x11fc] ;  /* 0x0011fc00010c7983 */ /* 0x001ea80000300800 */
[----:B------:R-:W2:Y:S04]  /*6050*/  LDL.64 R28, [R1+0x678] ;  /* 0x00067800011c7983 */ /* 0x000ea80000100a00 */
[----:B------:R-:W2:Y:S04]  /*6060*/  LDL.64 R8, [R1+0x680] ;  /* 0x0006800001087983 */ /* 0x000ea80000100a00 */
[----:B---3--:R0:W-:Y:S04]  /*6070*/  STL [R1+0x5d4], R13 ;  /* 0x0005d40d01007387 */ /* 0x0081e80000100800 */
[----:B0-----:R-:W3:Y:S04]  /*6080*/  LDL.LU R13, [R1+0x11f8] ;  /* 0x0011f800010d7983 */ /* 0x001ee80000300800 */
[----:B----4-:R0:W-:Y:S04]  /*6090*/  STL [R1+0x5d0], R18 ;  /* 0x0005d01201007387 */ /* 0x0101e80000100800 */
[----:B0-----:R-:W4:Y:S04]  /*60a0*/  LDL.LU R18, [R1+0x11f4] ;  /* 0x0011f40001127983 */ /* 0x001f280000300800 */
[----:B------:R-:W4:Y:S04]  /*60b0*/  LDL.64 R10, [R1+0x688] ;  /* 0x00068800010a7983 */ /* 0x000f280000100a00 */
[----:B------:R-:W4:Y:S01]  /*60c0*/  LDL.64 R24, [R1+0x690] ;  /* 0x0006900001187983 */ /* 0x000f220000100a00 */
[----:B------:R-:W-:-:S02]  /*60d0*/  ISETP.GT.AND P2, PT, R0, 0x8, PT ;  /* 0x000000080000780c */ /* 0x000fc40003f44270 */
[----:B------:R-:W-:Y:S02]  /*60e0*/  ISETP.GT.AND P3, PT, R0, 0x9, PT ;  /* 0x000000090000780c */ /* 0x000fe40003f64270 */
[----:B------:R-:W-:Y:S02]  /*60f0*/  PRMT R22, RZ, 0x7610, R22 ;  /* 0x00007610ff167816 */ /* 0x000fe40000000016 */
[----:B------:R-:W-:Y:S02]  /*6100*/  PRMT R15, RZ, 0x7610, R15 ;  /* 0x00007610ff0f7816 */ /* 0x000fe4000000000f */
[----:B------:R-:W-:Y:S02]  /*6110*/  PRMT R14, RZ, 0x7610, R14 ;  /* 0x00007610ff0e7816 */ /* 0x000fe4000000000e */
[----:B--2---:R-:W-:-:S06]  /*6120*/  PRMT R12, RZ, 0x7610, R12 ;  /* 0x00007610ff0c7816 */ /* 0x004fcc000000000c */
[----:B------:R0:W2:Y:S02]  /*6130*/  @P2 LDG.E.U16 R12, [R4.64] ;  /* 0x00000004040c2981 */ /* 0x0000a4000c1e1500 */
[----:B0-----:R-:W-:-:S05]  /*6140*/  IADD3 R4, P1, R28, R2, RZ ;  /* 0x000000021c047210 */ /* 0x001fca0007f3e0ff */
[----:B------:R-:W-:Y:S02]  /*6150*/  IMAD.X R5, R29, 0x1, R3, P1 ;  /* 0x000000011d057824 */ /* 0x000fe400008e0603 */
[----:B------:R-:W2:Y:S01]  /*6160*/  LDL.64 R28, [R1+0x6a0] ;  /* 0x0006a000011c7983 */ /* 0x000ea20000100a00 */
[----:B---3--:R-:W-:-:S06]  /*6170*/  PRMT R13, RZ, 0x7610, R13 ;  /* 0x00007610ff0d7816 */ /* 0x008fcc000000000d */
[----:B------:R0:W3:Y:S01]  /*6180*/  @P2 LDG.E.U16 R13, [R6.64] ;  /* 0x00000004060d2981 */ /* 0x0000e2000c1e1500 */
[----:B------:R-:W-:Y:S02]  /*6190*/  ISETP.GT.AND P2, PT, R0, 0xa, PT ;  /* 0x0000000a0000780c */ /* 0x000fe40003f44270 */
[----:B----4-:R-:W-:Y:S02]  /*61a0*/  PRMT R18, RZ, 0x7610, R18 ;  /* 0x00007610ff127816 */ /* 0x010fe40000000012 */
[----:B0-----:R-:W-:-:S04]  /*61b0*/  IADD3 R6, P0, R8, R2, RZ ;  /* 0x0000000208067210 */ /* 0x001fc80007f1e0ff */
[----:B------:R0:W4:Y:S01]  /*61c0*/  @P3 LDG.E.U16 R18, [R4.64] ;  /* 0x0000000404123981 */ /* 0x000122000c1e1500 */
[----:B------:R-:W-:-:S03]  /*61d0*/  IMAD.X R7, R9, 0x1, R3, P0 ;  /* 0x0000000109077824 */ /* 0x000fc600000e0603 */
[----:B------:R-:W2:Y:S04]  /*61e0*/  LDL.64 R8, [R1+0x698] ;  /* 0x0006980001087983 */ /* 0x000ea80000100a00 */
[----:B------:R1:W2:Y:S01]  /*61f0*/  @P3 LDG.E.U16 R22, [R6.64] ;  /* 0x0000000406163981 */ /* 0x0002a2000c1e1500 */
[----:B0-----:R-:W-:-:S05]  /*6200*/  IADD3 R4, P1, R10, R2, RZ ;  /* 0x000000020a047210 */ /* 0x001fca0007f3e0ff */
[----:B------:R-:W-:Y:S01]  /*6210*/  IMAD.X R5, R11, 0x1, R3, P1 ;  /* 0x000000010b057824 */ /* 0x000fe200008e0603 */
[----:B-1----:R-:W-:-:S04]  /*6220*/  IADD3 R6, P0, R24, R2, RZ ;  /* 0x0000000218067210 */ /* 0x002fc80007f1e0ff */
[----:B------:R-:W3:Y:S01]  /*6230*/  @P2 LDG.E.U16 R15, [R4.64] ;  /* 0x00000004040f2981 */ /* 0x000ee2000c1e1500 */
[----:B------:R-:W-:-:S05]  /*6240*/  IMAD.X R7, R25, 0x1, R3, P0 ;  /* 0x0000000119077824 */ /* 0x000fca00000e0603 */
[----:B------:R-:W3:Y:S04]  /*6250*/  @P2 LDG.E.U16 R14, [R6.64] ;  /* 0x00000004060e2981 */ /* 0x000ee8000c1e1500 */
[----:B----4-:R-:W-:Y:S04]  /*6260*/  STL.64 [R1+0x1140], R18 ;  /* 0x0011401201007387 */ /* 0x010fe80000100a00 */
[----:B--2---:R0:W-:Y:S04]  /*6270*/  STL [R1+0x450], R22 ;  /* 0x0004501601007387 */ /* 0x0041e80000100800 */
[----:B0-----:R-:W2:Y:S04]  /*6280*/  LDL.LU R22, [R1+0x11f0] ;  /* 0x0011f00001167983 */ /* 0x001ea80000300800 */
[----:B------:R-:W4:Y:S04]  /*6290*/  LDL.64 R10, [R1+0x6a8] ;  /* 0x0006a800010a7983 */ /* 0x000f280000100a00 */
[----:B------:R-:W2:Y:S04]  /*62a0*/  LDL.64 R24, [R1+0x6b0] ;  /* 0x0006b00001187983 */ /* 0x000ea80000100a00 */
[----:B---3--:R0:W-:Y:S04]  /*62b0*/  STL [R1+0x484], R15 ;  /* 0x0004840f01007387 */ /* 0x0081e80000100800 */
[----:B0-----:R-:W3:Y:S04]  /*62c0*/  LDL.LU R15, [R1+0x11ec] ;  /* 0x0011ec00010f7983 */ /* 0x001ee80000300800 */
[----:B------:R0:W-:Y:S04]  /*62d0*/  STL [R1+0x488], R14 ;  /* 0x0004880e01007387 */ /* 0x0001e80000100800 */
[----:B0-----:R-:W2:Y:S01]  /*62e0*/  LDL.LU R14, [R1+0x11e8] ;  /* 0x0011e800010e7983 */ /* 0x001ea20000300800 */
[----:B------:R-:W-:-:S02]  /*62f0*/  ISETP.GT.AND P3, PT, R0, 0xb, PT ;  /* 0x0000000b0000780c */ /* 0x000fc40003f64270 */
[-C--:B------:R-:W-:Y:S02]  /*6300*/  IADD3 R4, P1, R8, R2.reuse, RZ ;  /* 0x0000000208047210 */ /* 0x080fe40007f3e0ff */
[----:B------:R-:W-:-:S03]  /*6310*/  IADD3 R6, P0, R28, R2, RZ ;  /* 0x000000021c067210 */ /* 0x000fc60007f1e0ff */
[--C-:B------:R-:W-:Y:S01]  /*6320*/  IMAD.X R5, R9, 0x1, R3.reuse, P1 ;  /* 0x0000000109057824 */ /* 0x100fe200008e0603 */
[----:B------:R-:W-:Y:S01]  /*6330*/  ISETP.GT.AND P2, PT, R0, 0xc, PT ;  /* 0x0000000c0000780c */ /* 0x000fe20003f44270 */
[----:B------:R-:W-:Y:S01]  /*6340*/  IMAD.X R7, R29, 0x1, R3, P0 ;  /* 0x000000011d077824 */ /* 0x000fe200000e0603 */
[----:B------:R-:W-:Y:S01]  /*6350*/  PRMT R23, RZ, 0x7610, R23 ;  /* 0x00007610ff177816 */ /* 0x000fe20000000017 */
[----:B------:R-:W2:Y:S04]  /*6360*/  LDL.64 R8, [R1+0x6b8] ;  /* 0x0006b80001087983 */ /* 0x000ea80000100a00 */
[----:B------:R-:W2:Y:S04]  /*6370*/  LDL.64 R28, [R1+0x6c0] ;  /* 0x0006c000011c7983 */ /* 0x000ea80000100a00 */
[----:B------:R0:W2:Y:S01]  /*6380*/  @P3 LDG.E.U16 R23, [R6.64] ;  /* 0x0000000406173981 */ /* 0x0000a2000c1e1500 */
[----:B---3--:R-:W-:-:S06]  /*6390*/  PRMT R15, RZ, 0x7610, R15 ;  /* 0x00007610ff0f7816 */ /* 0x008fcc000000000f */
[----:B------:R4:W3:Y:S02]  /*63a0*/  @P3 LDG.E.U16 R15, [R4.64] ;  /* 0x00000004040f3981 */ /* 0x0008e4000c1e1500 */
[----:B----4-:R-:W-:Y:S02]  /*63b0*/  IADD3 R4, P1, R10, R2, RZ ;  /* 0x000000020a047210 */ /* 0x010fe40007f3e0ff */
[----:B--2---:R-:W-:-:S03]  /*63c0*/  PRMT R14, RZ, 0x7610, R14 ;  /* 0x00007610ff0e7816 */ /* 0x004fc6000000000e */
[----:B------:R-:W-:-:S05]  /*63d0*/  IMAD.X R5, R11, 0x1, R3, P1 ;  /* 0x000000010b057824 */ /* 0x000fca00008e0603 */
[----:B------:R-:W2:Y:S01]  /*63e0*/  @P2 LDG.E.U16 R14, [R4.64] ;  /* 0x00000004040e2981 */ /* 0x000ea2000c1e1500 */
[----:B0-----:R-:W-:-:S05]  /*63f0*/  IADD3 R6, P0, R24, R2, RZ ;  /* 0x0000000218067210 */ /* 0x001fca0007f1e0ff */
[----:B------:R-:W-:Y:S01]  /*6400*/  IMAD.X R7, R25, 0x1, R3, P0 ;  /* 0x0000000119077824 */ /* 0x000fe200000e0603 */
[----:B---3--:R0:W-:Y:S04]  /*6410*/  STL [R1+0x5cc], R15 ;  /* 0x0005cc0f01007387 */ /* 0x0081e80000100800 */
[----:B0-----:R-:W3:Y:S04]  /*6420*/  LDL.LU R15, [R1+0x11e4] ;  /* 0x0011e400010f7983 */ /* 0x001ee80000300800 */
[----:B------:R0:W-:Y:S04]  /*6430*/  STL [R1+0x5c8], R23 ;  /* 0x0005c81701007387 */ /* 0x0001e80000100800 */
[----:B0-----:R-:W4:Y:S04]  /*6440*/  LDL.LU R23, [R1+0x11e0] ;  /* 0x0011e00001177983 */ /* 0x001f280000300800 */
[----:B------:R-:W4:Y:S04]  /*6450*/  LDL.64 R10, [R1+0x6c8] ;  /* 0x0006c800010a7983 */ /* 0x000f280000100a00 */
[----:B------:R-:W4:Y:S04]  /*6460*/  LDL.64 R24, [R1+0x6d0] ;  /* 0x0006d00001187983 */ /* 0x000f280000100a00 */
[----:B--2---:R0:W-:Y:S04]  /*6470*/  STL [R1+0x5c4], R14 ;  /* 0x0005c40e01007387 */ /* 0x0041e80000100800 */
[----:B0-----:R-:W2:Y:S01]  /*6480*/  LDL.LU R14, [R1+0x11dc] ;  /* 0x0011dc00010e7983 */ /* 0x001ea20000300800 */
[----:B------:R-:W-:-:S02]  /*6490*/  ISETP.GT.AND P3, PT, R0, 0xd, PT ;  /* 0x0000000d0000780c */ /* 0x000fc40003f64270 */
[----:B------:R-:W-:-:S05]  /*64a0*/  IADD3 R4, P1, R8, R2, RZ ;  /* 0x0000000208047210 */ /* 0x000fca0007f3e0ff */
[----:B------:R-:W-:Y:S02]  /*64b0*/  IMAD.X R5, R9, 0x1, R3, P1 ;  /* 0x0000000109057824 */ /* 0x000fe400008e0603 */
[----:B------:R-:W4:Y:S01]  /*64c0*/  LDL.64 R8, [R1+0x6d8] ;  /* 0x0006d80001087983 */ /* 0x000f220000100a00 */
[----:B---3--:R-:W-:-:S06]  /*64d0*/  PRMT R15, RZ, 0x7610, R15 ;  /* 0x00007610ff0f7816 */ /* 0x008fcc000000000f */
[----:B------:R0:W3:Y:S02]  /*64e0*/  @P2 LDG.E.U16 R15, [R6.64] ;  /* 0x00000004060f2981 */ /* 0x0000e4000c1e1500 */
[----:B0-----:R-:W-:Y:S02]  /*64f0*/  IADD3 R6, P0, R28, R2, RZ ;  /* 0x000000021c067210 */ /* 0x001fe40007f1e0ff */
[----:B------:R-:W3:Y:S01]  /*6500*/  LDL.LU R28, [R1+0x11d8] ;  /* 0x0011d800011c7983 */ /* 0x000ee20000300800 */
[----:B--2---:R-:W-:-:S06]  /*6510*/  PRMT R14, RZ, 0x7610, R14 ;  /* 0x00007610ff0e7816 */ /* 0x004fcc000000000e */
[----:B------:R-:W2:Y:S01]  /*6520*/  @P3 LDG.E.U16 R14, [R4.64] ;  /* 0x00000004040e3981 */ /* 0x000ea2000c1e1500 */
[----:B------:R-:W-:Y:S01]  /*6530*/  IMAD.X R7, R29, 0x1, R3, P0 ;  /* 0x000000011d077824 */ /* 0x000fe200000e0603 */
[----:B---3--:R-:W-:-:S06]  /*6540*/  PRMT R28, RZ, 0x7610, R28 ;  /* 0x00007610ff1c7816 */ /* 0x008fcc000000001c */
[----:B------:R0:W3:Y:S04]  /*6550*/  @P3 LDG.E.U16 R28, [R6.64] ;  /* 0x00000004061c3981 */ /* 0x0000e8000c1e1500 */
[----:B--2---:R-:W-:Y:S04]  /*6560*/  STL [R1+0x5bc], R14 ;  /* 0x0005bc0e01007387 */ /* 0x004fe80000100800 */
[----:B------:R1:W-:Y:S04]  /*6570*/  STL [R1+0x5c0], R15 ;  /* 0x0005c00f01007387 */ /* 0x0003e80000100800 */
[----:B-1----:R-:W2:Y:S01]  /*6580*/  LDL.64 R14, [R1+0x6e0] ;  /* 0x0006e000010e7983 */ /* 0x002ea20000100a00 */
[----:B------:R-:W-:-:S02]  /*6590*/  ISETP.GT.AND P2, PT, R0, 0xe, PT ;  /* 0x0000000e0000780c */ /* 0x000fc40003f44270 */
[-C--:B----4-:R-:W-:Y:S02]  /*65a0*/  IADD3 R4, P1, R10, R2.reuse, RZ ;  /* 0x000000020a047210 */ /* 0x090fe40007f3e0ff */
[----:B0-----:R-:W-:Y:S02]  /*65b0*/  IADD3 R6, P0, R24, R2, RZ ;  /* 0x0000000218067210 */ /* 0x001fe40007f1e0ff */
[----:B------:R-:W-:Y:S01]  /*65c0*/  PRMT R23, RZ, 0x7610, R23 ;  /* 0x00007610ff177816 */ /* 0x000fe20000000017 */
[--C-:B------:R-:W-:Y:S01]  /*65d0*/  IMAD.X R5, R11, 0x1, R3.reuse, P1 ;  /* 0x000000010b057824 */ /* 0x100fe200008e0603 */
[----:B------:R-:W-:Y:S01]  /*65e0*/  PRMT R22, RZ, 0x7610, R22 ;  /* 0x00007610ff167816 */ /* 0x000fe20000000016 */
[----:B------:R-:W-:Y:S01]  /*65f0*/  IMAD.X R7, R25, 0x1, R3, P0 ;  /* 0x0000000119077824 */ /* 0x000fe200000e0603 */
[----:B------:R-:W-:-:S03]  /*6600*/  ISETP.GT.AND P3, PT, R0, 0xf, PT ;  /* 0x0000000f0000780c */ /* 0x000fc60003f64270 */
[----:B------:R0:W4:Y:S04]  /*6610*/  @P2 LDG.E.U16 R23, [R4.64] ;  /* 0x0000000404172981 */ /* 0x000128000c1e1500 */
[----:B------:R1:W4:Y:S01]  /*6620*/  @P2 LDG.E.U16 R22, [R6.64] ;  /* 0x0000000406162981 */ /* 0x000322000c1e1500 */
[----:B------:R-:W-:Y:S02]  /*6630*/  PRMT R20, RZ, 0x7610, R20 ;  /* 0x00007610ff147816 */ /* 0x000fe40000000014 */
[----:B0-----:R-:W-:Y:S01]  /*6640*/  IADD3 R4, P1, R8, R2, RZ ;  /* 0x0000000208047210 */ /* 0x001fe20007f3e0ff */
[----:B-1----:R-:W-:Y:S02]  /*6650*/  IMAD.MOV.U32 R6, RZ, RZ, R8 ;  /* 0x000000ffff067224 */ /* 0x002fe400078e0008 */
[----:B------:R-:W-:Y:S01]  /*6660*/  IMAD.MOV.U32 R7, RZ, RZ, R9 ;  /* 0x000000ffff077224 */ /* 0x000fe200078e0009 */
[----:B------:R-:W-:-:S03]  /*6670*/  PRMT R21, RZ, 0x7610, R21 ;  /* 0x00007610ff157816 */ /* 0x000fc60000000015 */
[----:B------:R-:W-:-:S05]  /*6680*/  IMAD.X R5, R7, 0x1, R3, P1 ;  /* 0x0000000107057824 */ /* 0x000fca00008e0603 */
[----:B------:R0:W4:Y:S04]  /*6690*/  @P3 LDG.E.U16 R21, [R4.64] ;  /* 0x0000000404153981 */ /* 0x000128000c1e1500 */
[----:B---3--:R1:W-:Y:S04]  /*66a0*/  STL [R1+0x5b8], R28 ;  /* 0x0005b81c01007387 */ /* 0x0083e80000100800 */
[----:B-1----:R-:W3:Y:S04]  /*66b0*/  LDL.64 R28, [R1+0x6e8] ;  /* 0x0006e800011c7983 */ /* 0x002ee80000100a00 */
[----:B------:R-:W3:Y:S04]  /*66c0*/  LDL.LU.64 R10, [R1+0x11d0] ;  /* 0x0011d000010a7983 */ /* 0x000ee80000300a00 */
[----:B------:R-:W3:Y:S01]  /*66d0*/  LDL.64 R24, [R1+0x6f0] ;  /* 0x0006f00001187983 */ /* 0x000ee20000100a00 */
[----:B--2---:R-:W-:-:S05]  /*66e0*/  IADD3 R8, P2, R14, R2, RZ ;  /* 0x000000020e087210 */ /* 0x004fca0007f5e0ff */
[----:B------:R-:W-:-:S05]  /*66f0*/  IMAD.X R9, R15, 0x1, R3, P2 ;  /* 0x000000010f097824 */ /* 0x000fca00010e0603 */
[----:B------:R-:W2:Y:S04]  /*6700*/  @P3 LDG.E.U16 R20, [R8.64] ;  /* 0x0000000408143981 */ /* 0x000ea8000c1e1500 */
[----:B----4-:R-:W-:Y:S04]  /*6710*/  STL [R1+0x5b0], R22 ;  /* 0x0005b01601007387 */ /* 0x010fe80000100800 */
[----:B------:R1:W-:Y:S04]  /*6720*/  STL [R1+0x5b4], R23 ;  /* 0x0005b41701007387 */ /* 0x0003e80000100800 */
[----:B-1----:R-:W4:Y:S04]  /*6730*/  LDL.64 R22, [R1+0x6f8] ;  /* 0x0006f80001167983 */ /* 0x002f280000100a00 */
[----:B------:R-:W4:Y:S01]  /*6740*/  LDL.LU.64 R14, [R1+0x11c8] ;  /* 0x0011c800010e7983 */ /* 0x000f220000300a00 */
[----:B---3--:R-:W-:Y:S01]  /*6750*/  IADD3 R6, P1, R28, R2, RZ ;  /* 0x000000021c067210 */ /* 0x008fe20007f3e0ff */
[----:B0-----:R-:W-:-:S02]  /*6760*/  IMAD.MOV.U32 R4, RZ, RZ, R28 ;  /* 0x000000ffff047224 */ /* 0x001fc400078e001c */
[----:B------:R-:W-:Y:S02]  /*6770*/  IMAD.MOV.U32 R5, RZ, RZ, R29 ;  /* 0x000000ffff057224 */ /* 0x000fe400078e001d */
[----:B------:R-:W3:Y:S04]  /*6780*/  LDL.64 R28, [R1+0x700] ;  /* 0x00070000011c7983 */ /* 0x000ee80000100a00 */
[----:B--2---:R-:W-:Y:S04]  /*6790*/  STL [R1+0x5a8], R20 ;  /* 0x0005a81401007387 */ /* 0x004fe80000100800 */
[----:B------:R0:W-:Y:S04]  /*67a0*/  STL [R1+0x5ac], R21 ;  /* 0x0005ac1501007387 */ /* 0x0001e80000100800 */
[----:B0-----:R-:W2:Y:S01]  /*67b0*/  LDL.64 R20, [R1+0x708] ;  /* 0x0007080001147983 */ /* 0x001ea20000100a00 */
[----:B------:R-:W-:Y:S01]  /*67c0*/  ISETP.GT.AND P0, PT, R0, 0x10, PT ;  /* 0x000000100000780c */ /* 0x000fe20003f04270 */
[----:B------:R-:W-:Y:S01]  /*67d0*/  IMAD.X R7, R5, 0x1, R3, P1 ;  /* 0x0000000105077824 */ /* 0x000fe200008e0603 */
[----:B------:R-:W-:-:S02]  /*67e0*/  PRMT R11, RZ, 0x7610, R11 ;  /* 0x00007610ff0b7816 */ /* 0x000fc4000000000b */
[-C--:B------:R-:W-:Y:S02]  /*67f0*/  IADD3 R4, P2, R24, R2.reuse, RZ ;  /* 0x0000000218047210 */ /* 0x080fe40007f5e0ff */
[----:B------:R-:W-:Y:S02]  /*6800*/  ISETP.GT.AND P3, PT, R0, 0x11, PT ;  /* 0x000000110000780c */ /* 0x000fe40003f64270 */
[----:B------:R-:W-:Y:S01]  /*6810*/  PRMT R10, RZ, 0x7610, R10 ;  /* 0x00007610ff0a7816 */ /* 0x000fe2000000000a */
[----:B------:R-:W-:Y:S01]  /*6820*/  IMAD.X R5, R25, 0x1, R3, P2 ;  /* 0x0000000119057824 */ /* 0x000fe200010e0603 */
[----:B----4-:R-:W-:Y:S01]  /*6830*/  PRMT R14, RZ, 0x7610, R14 ;  /* 0x00007610ff0e7816 */ /* 0x010fe2000000000e */
[----:B------:R-:W4:Y:S04]  /*6840*/  LDL.64 R24, [R1+0x710] ;  /* 0x0007100001187983 */ /* 0x000f280000100a00 */
[----:B------:R0:W4:Y:S04]  /*6850*/  @P0 LDG.E.U16 R11, [R6.64] ;  /* 0x00000004060b0981 */ /* 0x000128000c1e1500 */
[----:B------:R3:W4:Y:S01]  /*6860*/  @P0 LDG.E.U16 R10, [R4.64] ;  /* 0x00000004040a0981 */ /* 0x000722000c1e1500 */
[----:B0-----:R-:W-:-:S02]  /*6870*/  IADD3 R6, P1, R22, R2, RZ ;  /* 0x0000000216067210 */ /* 0x001fc40007f3e0ff */
[----:B------:R-:W-:-:S03]  /*6880*/  PRMT R15, RZ, 0x7610, R15 ;  /* 0x00007610ff0f7816 */ /* 0x000fc6000000000f */
[----:B------:R-:W-:Y:S01]  /*6890*/  IMAD.X R7, R23, 0x1, R3, P1 ;  /* 0x0000000117077824 */ /* 0x000fe200008e0603 */
[----:B------:R-:W-:Y:S01]  /*68a0*/  ISETP.GT.AND P1, PT, R0, 0x12, PT ;  /* 0x000000120000780c */ /* 0x000fe20003f24270 */
[----:B------:R-:W4:Y:S04]  /*68b0*/  LDL.64 R22, [R1+0x718] ;  /* 0x0007180001167983 */ /* 0x000f280000100a00 */
[----:B------:R2:W4:Y:S01]  /*68c0*/  @P3 LDG.E.U16 R14, [R6.64] ;  /* 0x00000004060e3981 */ /* 0x000522000c1e1500 */
[----:B---3--:R-:W-:-:S05]  /*68d0*/  IADD3 R4, P0, R28, R2, RZ ;  /* 0x000000021c047210 */ /* 0x008fca0007f1e0ff */
[----:B------:R-:W-:Y:S02]  /*68e0*/  IMAD.X R5, R29, 0x1, R3, P0 ;  /* 0x000000011d057824 */ /* 0x000fe400000e0603 */
[----:B------:R-:W3:Y:S04]  /*68f0*/  LDL.64 R28, [R1+0x720] ;  /* 0x00072000011c7983 */ /* 0x000ee80000100a00 */
[----:B------:R0:W3:Y:S02]  /*6900*/  @P3 LDG.E.U16 R15, [R4.64] ;  /* 0x00000004040f3981 */ /* 0x0000e4000c1e1500 */
[----:B0-----:R-:W-:Y:S02]  /*6910*/  PRMT R4, RZ, 0x7610, R4 ;  /* 0x00007610ff047816 */ /* 0x001fe40000000004 */
[----:B--2---:R-:W-:-:S02]  /*6920*/  IADD3 R6, P0, R20, R2, RZ ;  /* 0x0000000214067210 */ /* 0x004fc40007f1e0ff */
[----:B------:R-:W2:Y:S03]  /*6930*/  LDL.LU R20, [R1+0x11c0] ;  /* 0x0011c00001147983 */ /* 0x000ea60000300800 */
[----:B------:R-:W-:-:S05]  /*6940*/  IMAD.X R7, R21, 0x1, R3, P0 ;  /* 0x0000000115077824 */ /* 0x000fca00000e0603 */
[----:B------:R-:W3:Y:S01]  /*6950*/  @P1 LDG.E.U16 R4, [R6.64] ;  /* 0x0000000406041981 */ /* 0x000ee2000c1e1500 */
[----:B--2---:R-:W-:-:S03]  /*6960*/  PRMT R20, RZ, 0x7610, R20 ;  /* 0x00007610ff147816 */ /* 0x004fc60000000014 */
[----:B---3--:R4:W-:Y:S02]  /*6970*/  STL [R1+0x454], R4 ;  /* 0x0004540401007387 */ /* 0x0089e40000100800 */
[----:B----4-:R-:W-:-:S05]  /*6980*/  IADD3 R4, P0, R24, R2, RZ ;  /* 0x0000000218047210 */ /* 0x010fca0007f1e0ff */
[----:B------:R-:W-:Y:S02]  /*6990*/  IMAD.X R5, R25, 0x1, R3, P0 ;  /* 0x0000000119057824 */ /* 0x000fe400000e0603 */
[----:B------:R-:W2:Y:S04]  /*69a0*/  LDL.64 R24, [R1+0x728] ;  /* 0x0007280001187983 */ /* 0x000ea80000100a00 */
[----:B------:R0:W3:Y:S02]  /*69b0*/  @P1 LDG.E.U16 R20, [R4.64] ;  /* 0x0000000404141981 */ /* 0x0000e4000c1e1500 */
[----:B0-----:R-:W-:-:S05]  /*69c0*/  IADD3 R4, P0, R22, R2, RZ ;  /* 0x0000000216047210 */ /* 0x001fca0007f1e0ff */
[----:B------:R-:W-:Y:S01]  /*69d0*/  IMAD.X R5, R23, 0x1, R3, P0 ;  /* 0x0000000117057824 */ /* 0x000fe200000e0603 */
[----:B---3--:R0:W-:Y:S04]  /*69e0*/  STL [R1+0x45c], R20 ;  /* 0x00045c1401007387 */ /* 0x0081e80000100800 */
[----:B0-----:R-:W3:Y:S04]  /*69f0*/  LDL.64 R20, [R1+0x730] ;  /* 0x0007300001147983 */ /* 0x001ee80000100a00 */
[----:B------:R-:W4:Y:S01]  /*6a00*/  LDL.LU.64 R22, [R1+0x11b8] ;  /* 0x0011b80001167983 */ /* 0x000f220000300a00 */
[----:B------:R-:W-:-:S02]  /*6a10*/  ISETP.GT.AND P1, PT, R0, 0x13, PT ;  /* 0x000000130000780c */ /* 0x000fc40003f24270 */
[----:B----4-:R-:W-:-:S11]  /*6a20*/  PRMT R23, RZ, 0x7610, R23 ;  /* 0x00007610ff177816 */ /* 0x010fd60000000017 */
[----:B------:R0:W4:Y:S01]  /*6a30*/  @P1 LDG.E.U16 R23, [R4.64] ;  /* 0x0000000404171981 */ /* 0x000122000c1e1500 */
[----:B------:R-:W-:Y:S02]  /*6a40*/  PRMT R22, RZ, 0x7610, R22 ;  /* 0x00007610ff167816 */ /* 0x000fe40000000016 */
[----:B0-----:R-:W-:-:S05]  /*6a50*/  IADD3 R4, P0, R28, R2, RZ ;  /* 0x000000021c047210 */ /* 0x001fca0007f1e0ff */
[----:B------:R-:W-:Y:S02]  /*6a60*/  IMAD.X R5, R29, 0x1, R3, P0 ;  /* 0x000000011d057824 */ /* 0x000fe400000e0603 */
[----:B------:R-:W3:Y:S04]  /*6a70*/  LDL.64 R28, [R1+0x738] ;  /* 0x00073800011c7983 */ /* 0x000ee80000100a00 */
[----:B------:R2:W3:Y:S02]  /*6a80*/  @P1 LDG.E.U16 R22, [R4.64] ;  /* 0x0000000404161981 */ /* 0x0004e4000c1e1500 */
[----:B--2---:R-:W-:-:S05]  /*6a90*/  IADD3 R4, P0, R24, R2, RZ ;  /* 0x0000000218047210 */ /* 0x004fca0007f1e0ff */
[----:B------:R-:W-:Y:S01]  /*6aa0*/  IMAD.X R5, R25, 0x1, R3, P0 ;  /* 0x0000000119057824 */ /* 0x000fe200000e0603 */
[----:B---3--:R-:W-:Y:S04]  /*6ab0*/  STL [R1+0x5a0], R22 ;  /* 0x0005a01601007387 */ /* 0x008fe80000100800 */
[----:B----4-:R0:W-:Y:S04]  /*6ac0*/  STL [R1+0x5a4], R23 ;  /* 0x0005a41701007387 */ /* 0x0101e80000100800 */
[----:B0-----:R-:W2:Y:S04]  /*6ad0*/  LDL.64 R22, [R1+0x740] ;  /* 0x0007400001167983 */ /* 0x001ea80000100a00 */
[----:B------:R-:W3:Y:S01]  /*6ae0*/  LDL.LU.64 R24, [R1+0x11b0] ;  /* 0x0011b00001187983 */ /* 0x000ee20000300a00 */
[----:B------:R-:W-:-:S02]  /*6af0*/  ISETP.GT.AND P1, PT, R0, 0x14, PT ;  /* 0x000000140000780c */ /* 0x000fc40003f24270 */
[----:B---3--:R-:W-:-:S11]  /*6b00*/  PRMT R25, RZ, 0x7610, R25 ;  /* 0x00007610ff197816 */ /* 0x008fd60000000019 */
[----:B------:R0:W3:Y:S01]  /*6b10*/  @P1 LDG.E.U16 R25, [R4.64] ;  /* 0x0000000404191981 */ /* 0x0000e2000c1e1500 */
[----:B------:R-:W-:Y:S02]  /*6b20*/  PRMT R24, RZ, 0x7610, R24 ;  /* 0x00007610ff187816 */ /* 0x000fe40000000018 */
[----:B0-----:R-:W-:-:S05]  /*6b30*/  IADD3 R4, P0, R20, R2, RZ ;  /* 0x0000000214047210 */ /* 0x001fca0007f1e0ff */
[----:B------:R-:W-:Y:S02]  /*6b40*/  IMAD.X R5, R21, 0x1, R3, P0 ;  /* 0x0000000115057824 */ /* 0x000fe400000e0603 */
[----:B------:R-:W4:Y:S04]  /*6b50*/  LDL.64 R20, [R1+0x748] ;  /* 0x0007480001147983 */ /* 0x000f280000100a00 */
[----:B------:R0:W2:Y:S02]  /*6b60*/  @P1 LDG.E.U16 R24, [R4.64] ;  /* 0x0000000404181981 */ /* 0x0000a4000c1e1500 */
[----:B0-----:R-:W-:-:S05]  /*6b70*/  IADD3 R4, P0, R28, R2, RZ ;  /* 0x000000021c047210 */ /* 0x001fca0007f1e0ff */
[----:B------:R-:W-:Y:S01]  /*6b80*/  IMAD.X R5, R29, 0x1, R3, P0 ;  /* 0x000000011d057824 */ /* 0x000fe200000e0603 */
[----:B--2---:R-:W-:Y:S04]  /*6b90*/  STL [R1+0x598], R24 ;  /* 0x0005981801007387 */ /* 0x004fe80000100800 */
[----:B---3--:R0:W-:Y:S04]  /*6ba0*/  STL [R1+0x59c], R25 ;  /* 0x00059c1901007387 */ /* 0x0081e80000100800 */
        /* <DEDUP_REMOVED lines=8> */
[----:B------:R-:W2:Y:S04]  /*6c30*/  LDL.64 R22, [R1+0x758] ;  /* 0x0007580001167983 */ /* 0x000ea80000100a00 */
[----:B------:R4:W2:Y:S02]  /*6c40*/  @P1 LDG.E.U16 R28, [R4.64] ;  /* 0x00000004041c1981 */ /* 0x0008a4000c1e1500 */
[----:B----4-:R-:W-:-:S05]  /*6c50*/  IADD3 R4, P0, R20, R2, RZ ;  /* 0x0000000214047210 */ /* 0x010fca0007f1e0ff */
        /* <DEDUP_REMOVED lines=29> */
[----:B------:R-:W-:Y:S02]  /*6e30*/  ISETP.GT.AND P1, PT, R0, 0x18, PT ;  /* 0x000000180000780c */ /* 0x000fe40003f24270 */
[----:B------:R-:W-:Y:S02]  /*6e40*/  PRMT R6, RZ, 0x7610, R6 ;  /* 0x00007610ff067816 */ /* 0x000fe40000000006 */
[----:B------:R-:W-:-:S09]  /*6e50*/  PRMT R7, RZ, 0x7610, R7 ;  /* 0x00007610ff077816 */ /* 0x000fd20000000007 */
[----:B------:R0:W4:Y:S04]  /*6e60*/  @P1 LDG.E.U16 R6, [R4.64] ;  /* 0x0000000404061981 */ /* 0x000128000c1e1500 */
[----:B--2---:R-:W-:Y:S04]  /*6e70*/  STL [R1+0x458], R22 ;  /* 0x0004581601007387 */ /* 0x004fe80000100800 */
[----:B---3--:R1:W-:Y:S04]  /*6e80*/  STL [R1+0x460], R23 ;  /* 0x0004601701007387 */ /* 0x0083e80000100800 */
[----:B------:R-:W2:Y:S04]  /*6e90*/  LDL.64 R24, [R1+0x788] ;  /* 0x0007880001187983 */ /* 0x000ea80000100a00 */
[----:B-1----:R-:W3:Y:S01]  /*6ea0*/  LDL.64 R22, [R1+0x780] ;  /* 0x0007800001167983 */ /* 0x002ee20000100a00 */
[----:B0-----:R-:W-:-:S05]  /*6eb0*/  IADD3 R4, P0, R20, R2, RZ ;  /* 0x0000000214047210 */ /* 0x001fca0007f1e0ff */
[----:B------:R-:W-:Y:S01]  /*6ec0*/  IMAD.X R5, R21, 0x1, R3, P0 ;  /* 0x0000000115057824 */ /* 0x000fe200000e0603 */
[----:B------:R-:W-:Y:S01]  /*6ed0*/  PRMT R8, RZ, 0x7610, R8 ;  /* 0x00007610ff087816 */ /* 0x000fe20000000008 */
[----:B------:R-:W2:Y:S04]  /*6ee0*/  LDL.64 R20, [R1+0x790] ;  /* 0x0007900001147983 */ /* 0x000ea80000100a00 */
[----:B------:R0:W2:Y:S01]  /*6ef0*/  @P1 LDG.E.U16 R7, [R4.64] ;  /* 0x0000000404071981 */ /* 0x0000a2000c1e1500 */
[----:B------:R-:W-:Y:S02]  /*6f00*/  ISETP.GT.AND P1, PT, R0, 0x19, PT ;  /* 0x000000190000780c */ /* 0x000fe40003f24270 */
[----:B0-----:R-:W-:-:S05]  /*6f10*/  IADD3 R4, P0, R28, R2, RZ ;  /* 0x000000021c047210 */ /* 0x001fca0007f1e0ff */
[----:B------:R-:W-:Y:S01]  /*6f20*/  IMAD.X R5, R29, 0x1, R3, P0 ;  /* 0x000000011d057824 */ /* 0x000fe200000e0603 */
[----:B------:R-:W-:Y:S01]  /*6f30*/  PRMT R9, RZ, 0x7610, R9 ;  /* 0x00007610ff097816 */ /* 0x000fe20000000009 */
[----:B------:R-:W4:Y:S04]  /*6f40*/  LDL.64 R28, [R1+0x798] ;  /* 0x00079800011c7983 */ /* 0x000f280000100a00 */
[----:B------:R3:W4:Y:S02]  /*6f50*/  @P1 LDG.E.U16 R8, [R4.64] ;  /* 0x0000000404081981 */ /* 0x000724000c1e1500 */
[----:B---3--:R-:W-:-:S05]  /*6f60*/  IADD3 R4, P0, R22, R2, RZ ;  /* 0x0000000216047210 */ /* 0x008fca0007f1e0ff */
[----:B------:R-:W-:Y:S02]  /*6f70*/  IMAD.X R5, R23, 0x1, R3, P0 ;  /* 0x0000000117057824 */ /* 0x000fe400000e0603 */
[----:B------:R-:W3:Y:S04]  /*6f80*/  LDL.64 R22, [R1+0x7a0] ;  /* 0x0007a00001167983 */ /* 0x000ee80000100a00 */
[----:B------:R2:W3:Y:S02]  /*6f90*/  @P1 LDG.E.U16 R9, [R4.64] ;  /* 0x0000000404091981 */ /* 0x0004e4000c1e1500 */
[----:B--2---:R-:W-:-:S05]  /*6fa0*/  IADD3 R4, P0, R24, R2, RZ ;  /* 0x0000000218047210 */ /* 0x004fca0007f1e0ff */
[----:B------:R-:W-:Y:S02]  /*6fb0*/  IMAD.X R5, R25, 0x1, R3, P0 ;  /* 0x0000000119057824 */ /* 0x000fe400000e0603 */
[----:B------:R-:W2:Y:S01]  /*6fc0*/  LDL.LU.64 R24, [R1+0x1190] ;  /* 0x0011900001187983 */ /* 0x000ea20000300a00 */
[----:B------:R-:W-:Y:S02]  /*6fd0*/  ISETP.GT.AND P1, PT, R0, 0x1a, PT ;  /* 0x0000001a0000780c */ /* 0x000fe40003f24270 */
[----:B--2---:R-:W-:-:S11]  /*6fe0*/  PRMT R25, RZ, 0x7610, R25 ;  /* 0x00007610ff197816 */ /* 0x004fd60000000019 */
[----:B------:R0:W2:Y:S01]  /*6ff0*/  @P1 LDG.E.U16 R25, [R4.64] ;  /* 0x0000000404191981 */ /* 0x0000a2000c1e1500 */
        /* <DEDUP_REMOVED lines=8> */
[----:B------:R0:W-:Y:S04]  /*7080*/  STL [R1+0x6c], R25 ;  /* 0x00006c1901007387 */ /* 0x0001e80000100800 */
[----:B0-----:R-:W2:Y:S04]  /*7090*/  LDL.64 R24, [R1+0x7b0] ;  /* 0x0007b00001187983 */ /* 0x001ea80000100a00 */
[----:B------:R-:W4:Y:S01]  /*70a0*/  LDL.LU.64 R28, [R1+0x1188] ;  /* 0x00118800011c7983 */ /* 0x000f220000300a00 */
[----:B------:R-:W-:-:S02]  /*70b0*/  ISETP.GT.AND P1, PT, R0, 0x1b, PT ;  /* 0x0000001b0000780c */ /* 0x000fc40003f24270 */
[----:B----4-:R-:W-:-:S11]  /*70c0*/  PRMT R29, RZ, 0x7610, R29 ;  /* 0x00007610ff1d7816 */ /* 0x010fd6000000001d */
[----:B------:R3:W4:Y:S01]  /*70d0*/  @P1 LDG.E.U16 R29, [R4.64] ;  /* 0x00000004041d1981 */ /* 0x000722000c1e1500 */
[----:B------:R-:W-:Y:S02]  /*70e0*/  PRMT R28, RZ, 0x7610, R28 ;  /* 0x00007610ff1c7816 */ /* 0x000fe4000000001c */
[----:B---3--:R-:W-:-:S05]  /*70f0*/  IADD3 R4, P0, R22, R2, RZ ;  /* 0x0000000216047210 */ /* 0x008fca0007f1e0ff */
[----:B------:R-:W-:Y:S02]  /*7100*/  IMAD.X R5, R23, 0x1, R3, P0 ;  /* 0x0000000117057824 */ /* 0x000fe400000e0603 */
[----:B------:R-:W3:Y:S04]  /*7110*/  LDL.64 R22, [R1+0x7b8] ;  /* 0x0007b80001167983 */ /* 0x000ee80000100a00 */
[----:B------:R0:W2:Y:S02]  /*7120*/  @P1 LDG.E.U16 R28, [R4.64] ;  /* 0x00000004041c1981 */ /* 0x0000a4000c1e1500 */
[----:B0-----:R-:W-:-:S05]  /*7130*/  IADD3 R4, P0, R20, R2, RZ ;  /* 0x0000000214047210 */ /* 0x001fca0007f1e0ff */
[----:B------:R-:W-:Y:S01]  /*7140*/  IMAD.X R5, R21, 0x1, R3, P0 ;  /* 0x0000000115057824 */ /* 0x000fe200000e0603 */
[----:B--2---:R-:W-:Y:S04]  /*7150*/  STL [R1+0x418], R28 ;  /* 0x0004181c01007387 */ /* 0x004fe80000100800 */
[----:B----4-:R0:W-:Y:S04]  /*7160*/  STL [R1+0x41c], R29 ;  /* 0x00041c1d01007387 */ /* 0x0101e80000100800 */
[----:B0-----:R-:W2:Y:S04]  /*7170*/  LDL.64 R28, [R1+0x7c0] ;  /* 0x0007c000011c7983 */ /* 0x001ea80000100a00 */
[----:B------:R-:W4:Y:S01]  /*7180*/  LDL.LU.64 R20, [R1+0x1180] ;  /* 0x0011800001147983 */ /* 0x000f220000300a00 */
[----:B------:R-:W-:-:S02]  /*7190*/  ISETP.GT.AND P1, PT, R0, 0x1c, PT ;  /* 0x0000001c0000780c */ /* 0x000fc40003f24270 */
[----:B----4-:R-:W-:-:S11]  /*71a0*/  PRMT R21, RZ, 0x7610, R21 ;  /* 0x00007610ff157816 */ /* 0x010fd60000000015 */
[----:B------:R0:W4:Y:S01]  /*71b0*/  @P1 LDG.E.U16 R21, [R4.64] ;  /* 0x0000000404151981 */ /* 0x000122000c1e1500 */
[----:B------:R-:W-:Y:S02]  /*71c0*/  PRMT R20, RZ, 0x7610, R20 ;  /* 0x00007610ff147816 */ /* 0x000fe40000000014 */
[----:B0-----:R-:W-:-:S05]  /*71d0*/  IADD3 R4, P0, R24, R2, RZ ;  /* 0x0000000218047210 */ /* 0x001fca0007f1e0ff */
[--C-:B------:R-:W-:Y:S02]  /*71e0*/  IMAD.X R5, R25, 0x1, R3.reuse, P0 ;  /* 0x0000000119057824 */ /* 0x100fe400000e0603 */
[----:B------:R-:W2:Y:S04]  /*71f0*/  LDL.64 R24, [R1+0x7c8] ;  /* 0x0007c80001187983 */ /* 0x000ea80000100a00 */
[----:B------:R3:W2:Y:S02]  /*7200*/  @P1 LDG.E.U16 R20, [R4.64] ;  /* 0x0000000404141981 */ /* 0x0006a4000c1e1500 */
[----:B---3--:R-:W-:Y:S02]  /*7210*/  IADD3 R4, P0, R22, R2, RZ ;  /* 0x0000000216047210 */ /* 0x008fe40007f1e0ff */
[----:B--2---:R-:W-:Y:S04]  /*7220*/  STL [R1+0x68], R20 ;  /* 0x0000681401007387 */ /* 0x004fe80000100800 */
[----:B----4-:R0:W-:Y:S04]  /*7230*/  STL [R1+0x410], R21 ;  /* 0x0004101501007387 */ /* 0x0101e80000100800 */
[----:B0-----:R-:W2:Y:S04]  /*7240*/  LDL.64 R20, [R1+0x7d0] ;  /* 0x0007d00001147983 */ /* 0x001ea80000100a00 */
[----:B------:R-:W3:Y:S01]  /*7250*/  LDL.LU R22, [R1+0x117c] ;  /* 0x00117c0001167983 */ /* 0x000ee20000300800 */
[----:B------:R-:W-:Y:S01]  /*7260*/  ISETP.GT.AND P1, PT, R0, 0x1d, PT ;  /* 0x0000001d0000780c */ /* 0x000fe20003f24270 */
[----:B------:R-:W-:Y:S01]  /*7270*/  IMAD.X R5, R23, 0x1, R3, P0 ;  /* 0x0000000117057824 */ /* 0x000fe200000e0603 */
[----:B---3--:R-:W-:-:S11]  /*7280*/  PRMT R22, RZ, 0x7610, R22 ;  /* 0x00007610ff167816 */ /* 0x008fd60000000016 */
[----:B------:R0:W3:Y:S02]  /*7290*/  @P1 LDG.E.U16 R22, [R4.64] ;  /* 0x0000000404161981 */ /* 0x0000e4000c1e1500 */
[----:B0-----:R-:W-:Y:S02]  /*72a0*/  IADD3 R4, P0, R28, R2, RZ ;  /* 0x000000021c047210 */ /* 0x001fe40007f1e0ff */
[----:B---3--:R0:W-:Y:S04]  /*72b0*/  STL [R1+0x64], R22 ;  /* 0x0000641601007387 */ /* 0x0081e80000100800 */
[----:B0-----:R-:W3:Y:S04]  /*72c0*/  LDL.64 R22, [R1+0x7d8] ;  /* 0x0007d80001167983 */ /* 0x001ee80000100a00 */
[----:B------:R-:W4:Y:S01]  /*72d0*/  LDL.LU R28, [R1+0x1178] ;  /* 0x00117800011c7983 */ /* 0x000f220000300800 */
[----:B------:R-:W-:Y:S01]  /*72e0*/  IMAD.X R5, R29, 0x1, R3, P0 ;  /* 0x000000011d057824 */ /* 0x000fe200000e0603 */
[----:B----4-:R-:W-:-:S06]  /*72f0*/  PRMT R28, RZ, 0x7610, R28 ;  /* 0x00007610ff1c7816 */ /* 0x010fcc000000001c */
[----:B------:R0:W4:Y:S02]  /*7300*/  @P1 LDG.E.U16 R28, [R4.64] ;  /* 0x00000004041c1981 */ /* 0x000124000c1e1500 */
[----:B0-----:R-:W-:-:S05]  /*7310*/  IADD3 R4, P0, R24, R2, RZ ;  /* 0x0000000218047210 */ /* 0x001fca0007f1e0ff */
[----:B------:R-:W-:Y:S01]  /*7320*/  IMAD.X R5, R25, 0x1, R3, P0 ;  /* 0x0000000119057824 */ /* 0x000fe200000e0603 */
[----:B----4-:R0:W-:Y:S04]  /*7330*/  STL [R1+0x60], R28 ;  /* 0x0000601c01007387 */ /* 0x0101e80000100800 */
[----:B0-----:R-:W4:Y:S04]  /*7340*/  LDL.64 R28, [R1+0x7e0] ;  /* 0x0007e000011c7983 */ /* 0x001f280000100a00 */
[----:B------:R-:W2:Y:S01]  /*7350*/  LDL.LU.64 R24, [R1+0x1170] ;  /* 0x0011700001187983 */ /* 0x000ea20000300a00 */
[----:B------:R-:W-:-:S02]  /*7360*/  ISETP.GT.AND P1, PT, R0, 0x1e, PT ;  /* 0x0000001e0000780c */ /* 0x000fc40003f24270 */
[----:B------:R-:W-:Y:S02]  /*7370*/  PRMT R18, RZ, 0x7610, R18 ;  /* 0x00007610ff127816 */ /* 0x000fe40000000012 */
[----:B------:R-:W-:Y:S02]  /*7380*/  PRMT R19, RZ, 0x7610, R19 ;  /* 0x00007610ff137816 */ /* 0x000fe40000000013 */
[----:B--2---:R-:W-:-:S07]  /*7390*/  PRMT R24, RZ, 0x7610, R24 ;  /* 0x00007610ff187816 */ /* 0x004fce0000000018 */
[----:B------:R0:W2:Y:S02]  /*73a0*/  @P1 LDG.E.U16 R24, [R4.64] ;  /* 0x0000000404181981 */ /* 0x0000a4000c1e1500 */
[----:B0-----:R-:W-:-:S05]  /*73b0*/  IADD3 R4, P0, R20, R2, RZ ;  /* 0x0000000214047210 */ /* 0x001fca0007f1e0ff */
[----:B------:R-:W-:-:S05]  /*73c0*/  IMAD.X R5, R21, 0x1, R3, P0 ;  /* 0x0000000115057824 */ /* 0x000fca00000e0603 */
[----:B------:R3:W2:Y:S01]  /*73d0*/  @P1 LDG.E.U16 R18, [R4.64] ;  /* 0x0000000404121981 */ /* 0x0006a2000c1e1500 */
[----:B------:R-:W-:Y:S02]  /*73e0*/  ISETP.GT.AND P1, PT, R0, 0x1f, PT ;  /* 0x0000001f0000780c */ /* 0x000fe40003f24270 */
[----:B---3--:R-:W-:-:S05]  /*73f0*/  IADD3 R4, P0, R22, R2, RZ ;  /* 0x0000000216047210 */ /* 0x008fca0007f1e0ff */
[----:B------:R-:W-:-:S06]  /*7400*/  IMAD.X R5, R23, 0x1, R3, P0 ;  /* 0x0000000117057824 */ /* 0x000fcc00000e0603 */
[----:B------:R4:W3:Y:S02]  /*7410*/  @P1 LDG.E.U16 R19, [R4.64] ;  /* 0x0000000404131981 */ /* 0x0008e4000c1e1500 */
[----:B----4-:R-:W-:-:S05]  /*7420*/  IADD3 R4, P0, R28, R2, RZ ;  /* 0x000000021c047210 */ /* 0x010fca0007f1e0ff */
[----:B------:R-:W-:Y:S01]  /*7430*/  IMAD.X R5, R29, 0x1, R3, P0 ;  /* 0x000000011d057824 */ /* 0x000fe200000e0603 */
[----:B--2---:R0:W-:Y:S04]  /*7440*/  STL [R1+0x5c], R24 ;  /* 0x00005c1801007387 */ /* 0x0041e80000100800 */
[----:B0-----:R-:W2:Y:S04]  /*7450*/  LDL.LU R24, [R1+0x1168] ;  /* 0x0011680001187983 */ /* 0x001ea80000300800 */
[----:B------:R-:W4:Y:S04]  /*7460*/  LDL.LU.64 R20, [R1+0x1160] ;  /* 0x0011600001147983 */ /* 0x000f280000300a00 */
[----:B------:R-:W-:Y:S04]  /*7470*/  STL [R1+0x58], R18 ;  /* 0x0000581201007387 */ /* 0x000fe80000100800 */
[----:B------:R-:W2:Y:S04]  /*7480*/  LDL.LU.64 R22, [R1+0x1158] ;  /* 0x0011580001167983 */ /* 0x000ea80000300a00 */
[----:B---3--:R0:W-:Y:S04]  /*7490*/  STL [R1+0x54], R19 ;  /* 0x0000541301007387 */ /* 0x0081e80000100800 */
[----:B0-----:R-:W3:Y:S04]  /*74a0*/  LDL.LU R19, [R1+0x1c] ;  /* 0x00001c0001137983 */ /* 0x001ee80000300800 */
[----:B------:R-:W-:Y:S04]  /*74b0*/  STL [R1+0x8e8], R0 ;  /* 0x0008e80001007387 */ /* 0x000fe80000100800 */
[----:B------:R-:W2:Y:S04]  /*74c0*/  LDL.LU.64 R28, [R1+0x1150] ;  /* 0x00115000011c7983 */ /* 0x000ea80000300a00 */
[----:B------:R0:W-:Y:S04]  /*74d0*/  STL.64 [R1+0x888], R2 ;  /* 0x0008880201007387 */ /* 0x0001e80000100a00 */
[----:B0-----:R-:W3:Y:S04]  /*74e0*/  LDL.LU R2, [R1+0x10] ;  /* 0x0000100001027983 */ /* 0x001ee80000300800 */
[----:B------:R-:W3:Y:S04]  /*74f0*/  LDL.LU R3, [R1+0x14] ;  /* 0x0000140001037983 */ /* 0x000ee80000300800 */
[----:B------:R-:W0:Y:S01]  /*7500*/  S2R R18, SR_TID.X ;  /* 0x0000000000127919 */ /* 0x000e220000002100 */
[----:B--2---:R-:W-:-:S06]  /*7510*/  PRMT R28, RZ, 0x7610, R28 ;  /* 0x00007610ff1c7816 */ /* 0x004fcc000000001c */
[----:B------:R1:W2:Y:S04]  /*7520*/  @P1 LDG.E.U16 R28, [R4.64] ;  /* 0x00000004041c1981 */ /* 0x0002a8000c1e1500 */
[----:B-1----:R-:W1:Y:S01]  /*7530*/  S2R R5, SR_TID.X ;  /* 0x0000000000057919 */ /* 0x002e620000002100 */
[----:B0-----:R-:W-:Y:S02]  /*7540*/  LOP3.LUT R18, R18, 0x1f, RZ, 0xc0, !PT ;  /* 0x0000001f12127812 */ /* 0x001fe400078ec0ff */
[----:B---3--:R-:W-:Y:S02]  /*7550*/  LOP3.LUT R3, R3, R2, RZ, 0x3c, !PT ;  /* 0x0000000203037212 */ /* 0x008fe400078e3cff */
[----:B------:R-:W-:Y:S02]  /*7560*/  ISETP.GE.AND P2, PT, R18, R0, PT ;  /* 0x000000001200720c */ /* 0x000fe40003f46270 */
[----:B------:R-:W-:-:S04]  /*7570*/  LOP3.LUT R2, R3, R2, RZ, 0x3c, !PT ;  /* 0x0000000203027212 */ /* 0x000fc800078e3cff */
[----:B------:R-:W-:Y:S02]  /*7580*/  LOP3.LUT R3, R3, R2, RZ, 0x3c, !PT ;  /* 0x0000000203037212 */ /* 0x000fe400078e3cff */
[----:B------:R-:W-:Y:S02]  /*7590*/  PRMT R29, RZ, 0x7610, R29 ;  /* 0x00007610ff1d7816 */ /* 0x000fe4000000001d */
[----:B-1----:R-:W-:Y:S01]  /*75a0*/  LOP3.LUT R5, R5, 0x1f, RZ, 0xc0, !PT ;  /* 0x0000001f05057812 */ /* 0x002fe200078ec0ff */
[----:B------:R-:W-:Y:S06]  /*75b0*/  BAR.SYNC.DEFER_BLOCKING 0x0 ;  /* 0x0000000000007b1d */ /* 0x000fec0000010000 */
[----:B--2---:R0:W-:Y:S02]  /*75c0*/  STL [R1+0x10c4], R28 ;  /* 0x0010c41c01007387 */ /* 0x0041e40000100800 */
[----:B0-----:R-:W-:-:S04]  /*75d0*/  IMAD R28, R5, c[0x0][0x18c], RZ ;  /* 0x00006300051c7a24 */ /* 0x001fc800078e02ff */
[----:B------:R-:W-:-:S05]  /*75e0*/  IMAD.WIDE R4, R28, 0x2, R2 ;  /* 0x000000021c047825 */ /* 0x000fca00078e0202 */
[----:B------:R-:W2:Y:S04]  /*75f0*/  @!P2 LDG.E.U16 R29, [R4.64] ;  /* 0x00000004041da981 */ /* 0x000ea8000c1e1500 */
[----:B------:R0:W-:Y:S04]  /*7600*/  STL.64 [R1+0x890], R2 ;  /* 0x0008900201007387 */ /* 0x0001e80000100a00 */
[----:B0-----:R-:W3:Y:S04]  /*7610*/  LDL.LU R2, [R1+0x28] ;  /* 0x0000280001027983 */ /* 0x001ee80000300800 */
[----:B------:R-:W3:Y:S04]  /*7620*/  LDL.LU R3, [R1+0x2c] ;  /* 0x00002c0001037983 */ /* 0x000ee80000300800 */
[----:B--2---:R0:W-:Y:S04]  /*7630*/  STL [R1+0x4c], R29 ;  /* 0x00004c1d01007387 */ /* 0x0041e80000100800 */
[----:B0-----:R-:W2:Y:S04]  /*7640*/  LDL.LU R29, [R1+0x114c] ;  /* 0x00114c00011d7983 */ /* 0x001ea80000300800 */
[----:B------:R-:W2:Y:S01]  /*7650*/  LDL.LU R5, [R1+0x18] ;  /* 0x0000180001057983 */ /* 0x000ea20000300800 */
[----:B------:R-:W-:Y:S01]  /*7660*/  IMAD.MOV.U32 R4, RZ, RZ, R19 ;  /* 0x000000ffff047224 */ /* 0x000fe200078e0013 */
[----:B------:R-:W-:-:S02]  /*7670*/  PRMT R26, RZ, 0x7610, R26 ;  /* 0x00007610ff1a7816 */ /* 0x000fc4000000001a */
[----:B------:R-:W3:Y:S04]  /*7680*/  LDL.LU R19, [R1+0x34] ;  /* 0x0000340001137983 */ /* 0x000ee80000300800 */
[----:B--2---:R0:W-:Y:S02]  /*7690*/  STL.64 [R1+0x580], R4 ;  /* 0x0005800401007387 */ /* 0x0041e40000100a00 */
[----:B0-----:R-:W-:-:S05]  /*76a0*/  IMAD.WIDE R4, R28, 0x2, R4 ;  /* 0x000000021c047825 */ /* 0x001fca00078e0204 */
[----:B------:R0:W2:Y:S04]  /*76b0*/  @!P2 LDG.E.U16 R26, [R4.64] ;  /* 0x00000004041aa981 */ /* 0x0000a8000c1e1500 */
[----:B0-----:R-:W3:Y:S04]  /*76c0*/  LDL.LU R4, [R1+0x20] ;  /* 0x0000200001047983 */ /* 0x001ee80000300800 */
[----:B------:R-:W3:Y:S01]  /*76d0*/  LDL.LU R5, [R1+0x24] ;  /* 0x0000240001057983 */ /* 0x000ee20000300800 */
[----:B------:R-:W-:-:S03]  /*76e0*/  PRMT R29, RZ, 0x7610, R29 ;  /* 0x00007610ff1d7816 */ /* 0x000fc6000000001d */
[----:B--2---:R-:W-:Y:S01]  /*76f0*/  STL [R1+0x10ac], R26 ;  /* 0x0010ac1a01007387 */ /* 0x004fe20000100800 */
[----:B---3--:R-:W-:-:S04]  /*7700*/  LOP3.LUT R5, R5, R4, RZ, 0x3c, !PT ;  /* 0x0000000405057212 */ /* 0x008fc800078e3cff */
[----:B------:R-:W-:-:S04]  /*7710*/  LOP3.LUT R4, R5, R4, RZ, 0x3c, !PT ;  /* 0x0000000405047212 */ /* 0x000fc800078e3cff */
[----:B------:R-:W-:-:S05]  /*7720*/  LOP3.LUT R5, R5, R4, RZ, 0x3c, !PT ;  /* 0x0000000405057212 */ /* 0x000fca00078e3cff */
[----:B------:R0:W-:Y:S02]  /*7730*/  STL.64 [R1+0x578], R4 ;  /* 0x0005780401007387 */ /* 0x0001e40000100a00 */
[----:B0-----:R-:W-:-:S05]  /*7740*/  IMAD.WIDE R4, R28, 0x2, R4 ;  /* 0x000000021c047825 */ /* 0x001fca00078e0204 */
[----:B------:R0:W2:Y:S01]  /*7750*/  @!P2 LDG.E.U16 R29, [R4.64] ;  /* 0x00000004041da981 */ /* 0x0000a2000c1e1500 */
[----:B------:R-:W-:-:S04]  /*7760*/  LOP3.LUT R3, R3, R2, RZ, 0x3c, !PT ;  /* 0x0000000203037212 */ /* 0x000fc800078e3cff */
[----:B------:R-:W-:-:S04]  /*7770*/  LOP3.LUT R2, R3, R2, RZ, 0x3c, !PT ;  /* 0x0000000203027212 */ /* 0x000fc800078e3cff */
[----:B------:R-:W-:Y:S02]  /*7780*/  LOP3.LUT R3, R3, R2, RZ, 0x3c, !PT ;  /* 0x0000000203037212 */ /* 0x000fe400078e3cff */
[----:B------:R-:W-:-:S03]  /*7790*/  PRMT R25, RZ, 0x7610, R25 ;  /* 0x00007610ff197816 */ /* 0x000fc60000000019 */
[----:B0-----:R-:W-:-:S05]  /*77a0*/  IMAD.WIDE R4, R28, 0x2, R2 ;  /* 0x000000021c047825 */ /* 0x001fca00078e0202 */
[----:B------:R0:W3:Y:S04]  /*77b0*/  @!P2 LDG.E.U16 R25, [R4.64] ;  /* 0x000000040419a981 */ /* 0x0000e8000c1e1500 */
[----:B--2---:R1:W-:Y:S04]  /*77c0*/  STL [R1+0x44], R29 ;  /* 0x0000441d01007387 */ /* 0x0043e80000100800 */
[----:B-1----:R-:W2:Y:S04]  /*77d0*/  LDL.LU R29, [R1+0x1148] ;  /* 0x00114800011d7983 */ /* 0x002ea80000300800 */
[----:B------:R1:W-:Y:S04]  /*77e0*/  STL.64 [R1+0x898], R2 ;  /* 0x0008980201007387 */ /* 0x0003e80000100a00 */
[----:B-1----:R-:W2:Y:S04]  /*77f0*/  LDL.LU R2, [R1+0x38] ;  /* 0x0000380001027983 */ /* 0x002ea80000300800 */
[----:B------:R-:W2:Y:S04]  /*7800*/  LDL.LU R3, [R1+0x494] ;  /* 0x0004940001037983 */ /* 0x000ea80000300800 */
[----:B0-----:R-:W2:Y:S01]  /*7810*/  LDL.LU R5, [R1+0x30] ;  /* 0x0000300001057983 */ /* 0x001ea20000300800 */
[----:B------:R-:W-:-:S03]  /*7820*/  IMAD.MOV.U32 R4, RZ, RZ, R19 ;  /* 0x000000ffff047224 */ /* 0x000fc600078e0013 */
[----:B---3--:R0:W-:Y:S02]  /*7830*/  STL [R1+0x10b0], R25 ;  /* 0x0010b01901007387 */ /* 0x0081e40000100800 */
[----:B0-----:R-:W-:Y:S02]  /*7840*/  PRMT R25, RZ, 0x7610, R25 ;  /* 0x00007610ff197816 */ /* 0x001fe40000000019 */
[----:B--2---:R0:W-:Y:S01]  /*7850*/  STL.64 [R1+0x568], R4 ;  /* 0x0005680401007387 */ /* 0x0041e20000100a00 */
[----:B------:R-:W-:Y:S02]  /*7860*/  LOP3.LUT R3, R3, R2, RZ, 0x3c, !PT ;  /* 0x0000000203037212 */ /* 0x000fe400078e3cff */
[----:B------:R-:W-:Y:S01]  /*7870*/  PRMT R24, RZ, 0x7610, R24 ;  /* 0x00007610ff187816 */ /* 0x000fe20000000018 */
[----:B------:R-:W2:Y:S01]  /*7880*/  LDL.LU R19, [R1+0x4b4] ;  /* 0x0004b40001137983 */ /* 0x000ea20000300800 */
[----:B0-----:R-:W-:-:S05]  /*7890*/  IMAD.WIDE R4, R28, 0x2, R4 ;  /* 0x000000021c047825 */ /* 0x001fca00078e0204 */
[----:B------:R0:W3:Y:S01]  /*78a0*/  @!P2 LDG.E.U16 R25, [R4.64] ;  /* 0x000000040419a981 */ /* 0x0000e2000c1e1500 */
[----:B------:R-:W-:-:S04]  /*78b0*/  LOP3.LUT R2, R3, R2, RZ, 0x3c, !PT ;  /* 0x0000000203027212 */ /* 0x000fc800078e3cff */
[----:B------:R-:W-:-:S05]  /*78c0*/  LOP3.LUT R3, R3, R2, RZ, 0x3c, !PT ;  /* 0x0000000203037212 */ /* 0x000fca00078e3cff */
[----:B0-----:R-:W-:-:S05]  /*78d0*/  IMAD.WIDE R4, R28, 0x2, R2 ;  /* 0x000000021c047825 */ /* 0x001fca00078e0202 */
[----:B------:R0:W2:Y:S04]  /*78e0*/  @!P2 LDG.E.U16 R24, [R4.64] ;  /* 0x000000040418a981 */ /* 0x0000a8000c1e1500 */
[----:B------:R-:W1:Y:S04]  /*78f0*/  S2R R28, SR_TID.X ;  /* 0x00000000001c7919 */ /* 0x000e680000002100 */
[----:B---3--:R3:W-:Y:S04]  /*7900*/  STL [R1+0x10b4], R25 ;  /* 0x0010b41901007387 */ /* 0x0087e80000100800 */
[----:B---3--:R-:W3:Y:S04]  /*7910*/  LDL.LU R25, [R1+0x49c] ;  /* 0x00049c0001197983 */ /* 0x008ee80000300800 */
[----:B------:R0:W-:Y:S04]  /*7920*/  STL.64 [R1+0x8b0], R2 ;  /* 0x0008b00201007387 */ /* 0x0001e80000100a00 */
[----:B0-----:R-:W4:Y:S04]  /*7930*/  LDL.LU R3, [R1+0x4b0] ;  /* 0x0004b00001037983 */ /* 0x001f280000300800 */
[----:B------:R-:W4:Y:S01]  /*7940*/  LDL.LU R5, [R1+0x498] ;  /* 0x0004980001057983 */ /* 0x000f220000300800 */
[----:B-1----:R-:W-:-:S02]  /*7950*/  LOP3.LUT R2, R28, 0x1f, RZ, 0xc0, !PT ;  /* 0x0000001f1c027812 */ /* 0x002fc400078ec0ff */
[----:B------:R-:W-:Y:S01]  /*7960*/  PRMT R26, RZ, 0x7610, R26 ;  /* 0x00007610ff1a7816 */ /* 0x000fe2000000001a */
[----:B--2---:R-:W-:Y:S02]  /*7970*/  STL [R1+0x10b8], R24 ;  /* 0x0010b81801007387 */ /* 0x004fe40000100800 */
[----:B------:R-:W-:Y:S02]  /*7980*/  IMAD R2, R2, c[0x0][0x18c], RZ ;  /* 0x0000630002027a24 */ /* 0x000fe400078e02ff */
[----:B---3--:R-:W-:-:S05]  /*7990*/  IMAD.MOV.U32 R4, RZ, RZ, R25 ;  /* 0x000000ffff047224 */ /* 0x008fca00078e0019 */
[----:B----4-:R0:W-:Y:S02]  /*79a0*/  STL.64 [R1+0x558], R4 ;  /* 0x0005580401007387 */ /* 0x0101e40000100a00 */
[----:B0-----:R-:W-:-:S05]  /*79b0*/  IMAD.WIDE R4, R2, 0x2, R4 ;  /* 0x0000000202047825 */ /* 0x001fca00078e0204 */
[----:B------:R0:W2:Y:S01]  /*79c0*/  @!P2 LDG.E.U16 R26, [R4.64] ;  /* 0x00000004041aa981 */ /* 0x0000a2000c1e1500 */
[----:B------:R-:W-:Y:S02]  /*79d0*/  IMAD.MOV.U32 R2, RZ, RZ, R19 ;  /* 0x000000ffff027224 */ /* 0x000fe400078e0013 */
[----:B0-----:R-:W-:-:S04]  /*79e0*/  IMAD R5, R18, c[0x0][0x18c], RZ ;  /* 0x0000630012057a24 */ /* 0x001fc800078e02ff */
[----:B------:R-:W-:Y:S01]  /*79f0*/  IMAD.WIDE R4, R5, 0x2, R2 ;  /* 0x0000000205047825 */ /* 0x000fe200078e0202 */
[----:B------:R-:W-:-:S06]  /*7a00*/  PRMT R23, RZ, 0x7610, R23 ;  /* 0x00007610ff177816 */ /* 0x000fcc0000000017 */
[----:B------:R0:W3:Y:S04]  /*7a10*/  @!P2 LDG.E.U16 R23, [R4.64] ;  /* 0x000000040417a981 */ /* 0x0000e8000c1e1500 */
[----:B--2---:R-:W-:Y:S04]  /*7a20*/  STL [R1+0x10c0], R26 ;  /* 0x0010c01a01007387 */ /* 0x004fe80000100800 */
[----:B------:R-:W2:Y:S04]  /*7a30*/  LDL.LU R24, [R1+0x4c4] ;  /* 0x0004c40001187983 */ /* 0x000ea80000300800 */
[----:B------:R-:W4:Y:S04]  /*7a40*/  LDL.LU R19, [R1+0x4c8] ;  /* 0x0004c80001137983 */ /* 0x000f280000300800 */
[----:B------:R-:W2:Y:S04]  /*7a50*/  LDL.LU R18, [R1+0x4cc] ;  /* 0x0004cc0001127983 */ /* 0x000ea80000300800 */
[----:B------:R1:W-:Y:S04]  /*7a60*/  STL.64 [R1+0x8b8], R2 ;  /* 0x0008b80201007387 */ /* 0x0003e80000100a00 */
[----:B-1----:R-:W2:Y:S04]  /*7a70*/  LDL.LU R2, [R1+0x4b8] ;  /* 0x0004b80001027983 */ /* 0x002ea80000300800 */
[----:B------:R-:W2:Y:S04]  /*7a80*/  LDL.LU R3, [R1+0x4bc] ;  /* 0x0004bc0001037983 */ /* 0x000ea80000300800 */
[----:B0-----:R-:W0:Y:S01]  /*7a90*/  S2R R5, SR_TID.X ;  /* 0x0000000000057919 */ /* 0x001e220000002100 */
[----:B------:R-:W-:-:S03]  /*7aa0*/  PRMT R29, RZ, 0x7610, R29 ;  /* 0x00007610ff1d7816 */ /* 0x000fc6000000001d */
[----:B---3--:R1:W-:Y:S04]  /*7ab0*/  STL [R1+0x10c8], R23 ;  /* 0x0010c81701007387 */ /* 0x0083e80000100800 */
[----:B-1----:R-:W3:Y:S01]  /*7ac0*/  LDL.LU R23, [R1+0x4c0] ;  /* 0x0004c00001177983 */ /* 0x002ee20000300800 */
[----:B0-----:R-:W-:-:S05]  /*7ad0*/  LOP3.LUT R5, R5, 0x1f, RZ, 0xc0, !PT ;  /* 0x0000001f05057812 */ /* 0x001fca00078ec0ff */
[----:B------:R-:W-:Y:S01]  /*7ae0*/  IMAD R5, R5, c[0x0][0x18c], RZ ;  /* 0x0000630005057a24 */ /* 0x000fe200078e02ff */
[----:B--2---:R-:W-:-:S04]  /*7af0*/  LOP3.LUT R3, R3, R2, RZ, 0x3c, !PT ;  /* 0x0000000203037212 */ /* 0x004fc800078e3cff */
[----:B------:R-:W-:-:S04]  /*7b00*/  LOP3.LUT R2, R3, R2, RZ, 0x3c, !PT ;  /* 0x0000000203027212 */ /* 0x000fc800078e3cff */
[----:B------:R-:W-:-:S05]  /*7b10*/  LOP3.LUT R3, R3, R2, RZ, 0x3c, !PT ;  /* 0x0000000203037212 */ /* 0x000fca00078e3cff */
[----:B------:R-:W-:-:S05]  /*7b20*/  IMAD.WIDE R4, R5, 0x2, R2 ;  /* 0x0000000205047825 */ /* 0x000fca00078e0202 */
[----:B------:R-:W2:Y:S04]  /*7b30*/  @!P2 LDG.E.U16 R29, [R4.64] ;  /* 0x00000004041da981 */ /* 0x000ea8000c1e1500 */
[----:B------:R0:W-:Y:S04]  /*7b40*/  STL.64 [R1+0x8e0], R2 ;  /* 0x0008e00201007387 */ /* 0x0001e80000100a00 */
[----:B0-----:R-:W0:Y:S01]  /*7b50*/  S2R R3, SR_TID.X ;  /* 0x0000000000037919 */ /* 0x001e220000002100 */
[----:B------:R-:W-:Y:S01]  /*7b60*/  IMAD.MOV.U32 R2, RZ, RZ, R24 ;  /* 0x000000ffff027224 */ /* 0x000fe200078e0018 */
[----:B------:R-:W-:-:S02]  /*7b70*/  PRMT R22, RZ, 0x7610, R22 ;  /* 0x00007610ff167816 */ /* 0x000fc40000000016 */
[----:B0-----:R-:W-:Y:S01]  /*7b80*/  LOP3.LUT R3, R3, 0x1f, RZ, 0xc0, !PT ;  /* 0x0000001f03037812 */ /* 0x001fe200078ec0ff */
[----:B--2---:R0:W-:Y:S04]  /*7b90*/  STL [R1+0x10cc], R29 ;  /* 0x0010cc1d01007387 */ /* 0x0041e80000100800 */
[----:B0-----:R-:W-:Y:S02]  /*7ba0*/  IMAD R29, R3, c[0x0][0x18c], RZ ;  /* 0x00006300031d7a24 */ /* 0x001fe400078e02ff */
[----:B---3--:R-:W-:-:S04]  /*7bb0*/  IMAD.MOV.U32 R3, RZ, RZ, R23 ;  /* 0x000000ffff037224 */ /* 0x008fc800078e0017 */
[----:B------:R-:W-:-:S05]  /*7bc0*/  IMAD.WIDE R4, R29, 0x2, R2 ;  /* 0x000000021d047825 */ /* 0x000fca00078e0202 */
[----:B------:R0:W2:Y:S04]  /*7bd0*/  @!P2 LDG.E.U16 R22, [R4.64] ;  /* 0x000000040416a981 */ /* 0x0000a8000c1e1500 */
[----:B------:R1:W-:Y:S01]  /*7be0*/  STL.64 [R1+0x540], R2 ;  /* 0x0005400201007387 */ /* 0x0003e20000100a00 */
[----:B------:R-:W-:Y:S01]  /*7bf0*/  PRMT R27, RZ, 0x7610, R27 ;  /* 0x00007610ff1b7816 */ /* 0x000fe2000000001b */
[----:B-1----:R-:W-:Y:S02]  /*7c00*/  IMAD.MOV.U32 R2, RZ, RZ, R18 ;  /* 0x000000ffff027224 */ /* 0x002fe400078e0012 */
[----:B----4-:R-:W-:-:S04]  /*7c10*/  IMAD.MOV.U32 R3, RZ, RZ, R19 ;  /* 0x000000ffff037224 */ /* 0x010fc800078e0013 */
[----:B0-----:R-:W-:-:S05]  /*7c20*/  IMAD.WIDE R4, R29, 0x2, R2 ;  /* 0x000000021d047825 */ /* 0x001fca00078e0202 */
[----:B------:R0:W3:Y:S04]  /*7c30*/  @!P2 LDG.E.U16 R27, [R4.64] ;  /* 0x00000004041ba981 */ /* 0x0000e8000c1e1500 */
[----:B--2---:R1:W-:Y:S04]  /*7c40*/  STL [R1+0x10d0], R22 ;  /* 0x0010d01601007387 */ /* 0x0043e80000100800 */
[----:B-1----:R-:W2:Y:S04]  /*7c50*/  LDL.LU R22, [R1+0x4d4] ;  /* 0x0004d40001167983 */ /* 0x002ea80000300800 */
[----:B------:R-:W4:Y:S04]  /*7c60*/  LDL.LU R19, [R1+0x4d8] ;  /* 0x0004d80001137983 */ /* 0x000f280000300800 */
[----:B------:R-:W4:Y:S04]  /*7c70*/  LDL.LU R18, [R1+0x4dc] ;  /* 0x0004dc0001127983 */ /* 0x000f280000300800 */
[----:B------:R-:W4:Y:S04]  /*7c80*/  LDL.LU R24, [R1+0x4e0] ;  /* 0x0004e00001187983 */ /* 0x000f280000300800 */
[----:B------:R-:W4:Y:S04]  /*7c90*/  LDL.LU R23, [R1+0x4e4] ;  /* 0x0004e40001177983 */ /* 0x000f280000300800 */
[----:B------:R-:W-:Y:S04]  /*7ca0*/  STL [R1+0x8f4], R2 ;  /* 0x0008f40201007387 */ /* 0x000fe80000100800 */
[----:B------:R1:W-:Y:S04]  /*7cb0*/  STL [R1+0x8f0], R3 ;  /* 0x0008f00301007387 */ /* 0x0003e80000100800 */
[----:B0-----:R-:W4:Y:S04]  /*7cc0*/  LDL.LU R5, [R1+0x4d0] ;  /* 0x0004d00001057983 */ /* 0x001f280000300800 */
[----:B---3--:R-:W-:Y:S01]  /*7cd0*/  STL [R1+0x10d4], R27 ;  /* 0x0010d41b01007387 */ /* 0x008fe20000100800 */
[----:B------:R-:W-:-:S02]  /*7ce0*/  PRMT R21, RZ, 0x7610, R21 ;  /* 0x00007610ff157816 */ /* 0x000fc40000000015 */
[----:B-1----:R-:W-:Y:S01]  /*7cf0*/  PRMT R3, RZ, 0x7610, R3 ;  /* 0x00007610ff037816 */ /* 0x002fe20000000003 */
[----:B--2---:R-:W-:-:S05]  /*7d00*/  IMAD.MOV.U32 R4, RZ, RZ, R22 ;  /* 0x000000ffff047224 */ /* 0x004fca00078e0016 */
[----:B----4-:R0:W-:Y:S02]  /*7d10*/  STL.64 [R1+0x530], R4 ;  /* 0x0005300401007387 */ /* 0x0101e40000100a00 */
[----:B0-----:R-:W-:Y:S02]  /*7d20*/  IMAD.WIDE R4, R29, 0x2, R4 ;  /* 0x000000021d047825 */ /* 0x001fe400078e0204 */
[----:B------:R-:W0:Y:S04]  /*7d30*/  S2R R29, SR_TID.X ;  /* 0x00000000001d7919 */ /* 0x000e280000002100 */
[----:B------:R1:W2:Y:S01]  /*7d40*/  @!P2 LDG.E.U16 R21, [R4.64] ;  /* 0x000000040415a981 */ /* 0x0002a2000c1e1500 */
[----:B0-----:R-:W-:-:S05]  /*7d50*/  LOP3.LUT R29, R29, 0x1f, RZ, 0xc0, !PT ;  /* 0x0000001f1d1d7812 */ /* 0x001fca00078ec0ff */
[----:B-1----:R-:W-:-:S04]  /*7d60*/  IMAD R5, R29, c[0x0][0x18c], RZ ;  /* 0x000063001d057a24 */ /* 0x002fc800078e02ff */
[----:B------:R-:W-:-:S05]  /*7d70*/  IMAD.WIDE R4, R5, 0x2, R18 ;  /* 0x0000000205047825 */ /* 0x000fca00078e0212 */
[----:B------:R0:W3:Y:S04]  /*7d80*/  @!P2 LDG.E.U16 R3, [R4.64] ;  /* 0x000000040403a981 */ /* 0x0000e8000c1e1500 */
[----:B------:R-:W1:Y:S01]  /*7d90*/  S2R R27, SR_TID.X ;  /* 0x00000000001b7919 */ /* 0x000e620000002100 */
[----:B------:R-:W-:Y:S01]  /*7da0*/  PRMT R20, RZ, 0x7610, R20 ;  /* 0x00007610ff147816 */ /* 0x000fe20000000014 */
[----:B0-----:R-:W-:Y:S02]  /*7db0*/  IMAD.MOV.U32 R4, RZ, RZ, R23 ;  /* 0x000000ffff047224 */ /* 0x001fe400078e0017 */
[----:B------:R-:W-:Y:S01]  /*7dc0*/  IMAD.MOV.U32 R5, RZ, RZ, R24 ;  /* 0x000000ffff057224 */ /* 0x000fe200078e0018 */
[----:B-1----:R-:W-:Y:S01]  /*7dd0*/  LOP3.LUT R27, R27, 0x1f, RZ, 0xc0, !PT ;  /* 0x0000001f1b1b7812 */ /* 0x002fe200078ec0ff */
[----:B--2---:R0:W-:Y:S04]  /*7de0*/  STL [R1+0x10d8], R21 ;  /* 0x0010d81501007387 */ /* 0x0041e80000100800 */
[----:B------:R-:W2:Y:S04]  /*7df0*/  LDL.LU R22, [R1+0x4e8] ;  /* 0x0004e80001167983 */ /* 0x000ea80000300800 */
[----:B0-----:R-:W4:Y:S04]  /*7e00*/  LDL.LU R21, [R1+0x4ec] ;  /* 0x0004ec0001157983 */ /* 0x001f280000300800 */
[----:B------:R0:W-:Y:S04]  /*7e10*/  STL.64 [R1+0x528], R18 ;  /* 0x0005281201007387 */ /* 0x0001e80000100a00 */
[----:B------:R-:W4:Y:S04]  /*7e20*/  LDL.LU R29, [R1+0x480] ;  /* 0x00048000011d7983 */ /* 0x000f280000300800 */
[----:B0-----:R-:W4:Y:S04]  /*7e30*/  LDL.LU.64 R18, [R1+0x1140] ;  /* 0x0011400001127983 */ /* 0x001f280000300a00 */
[----:B---3--:R0:W-:Y:S02]  /*7e40*/  STL [R1+0x10dc], R3 ;  /* 0x0010dc0301007387 */ /* 0x0081e40000100800 */
[----:B0-----:R-:W-:-:S02]  /*7e50*/  IMAD R3, R27, c[0x0][0x18c], RZ ;  /* 0x000063001b037a24 */ /* 0x001fc400078e02ff */
[----:B------:R-:W3:Y:S04]  /*7e60*/  LDL.LU R27, [R1+0x4f0] ;  /* 0x0004f000011b7983 */ /* 0x000ee80000300800 */
[----:B------:R-:W3:Y:S04]  /*7e70*/  LDL.LU R24, [R1+0x4f4] ;  /* 0x0004f40001187983 */ /* 0x000ee80000300800 */
[----:B------:R0:W-:Y:S02]  /*7e80*/  STL.64 [R1+0x520], R4 ;  /* 0x0005200401007387 */ /* 0x0001e40000100a00 */
[----:B0-----:R-:W-:-:S05]  /*7e90*/  IMAD.WIDE R4, R3, 0x2, R4 ;  /* 0x0000000203047825 */ /* 0x001fca00078e0204 */
[----:B------:R2:W3:Y:S01]  /*7ea0*/  @!P2 LDG.E.U16 R20, [R4.64] ;  /* 0x000000040414a981 */ /* 0x0004e2000c1e1500 */
[C---:B------:R-:W-:Y:S02]  /*7eb0*/  LOP3.LUT R25, R28.reuse, 0x7f, RZ, 0xc0, !PT ;  /* 0x0000007f1c197812 */ /* 0x040fe400078ec0ff */
[----:B------:R-:W-:-:S03]  /*7ec0*/  LOP3.LUT R28, R28, 0x7f, RZ, 0xc0, !PT ;  /* 0x0000007f1c1c7812 */ /* 0x000fc600078ec0ff */
[----:B------:R-:W-:Y:S01]  /*7ed0*/  IMAD.SHL.U32 R26, R25, 0x2, RZ ;  /* 0x00000002191a7824 */ /* 0x000fe200078e00ff */
[----:B------:R-:W-:Y:S01]  /*7ee0*/  PRMT R0, RZ, 0x7610, R0 ;  /* 0x00007610ff007816 */ /* 0x000fe20000000000 */
[----:B--2---:R-:W-:Y:S02]  /*7ef0*/  IMAD.MOV.U32 R5, RZ, RZ, R22 ;  /* 0x000000ffff057224 */ /* 0x004fe400078e0016 */
[----:B----4-:R-:W-:Y:S02]  /*7f00*/  IMAD.MOV.U32 R4, RZ, RZ, R21 ;  /* 0x000000ffff047224 */ /* 0x010fe400078e0015 */
[----:B------:R-:W-:Y:S01]  /*7f10*/  IMAD.SHL.U32 R21, R28, 0x2, RZ ;  /* 0x000000021c157824 */ /* 0x000fe200078e00ff */
[----:B---3--:R-:W-:Y:S04]  /*7f20*/  STL [R1+0x10e0], R20 ;  /* 0x0010e01401007387 */ /* 0x008fe80000100800 */
[----:B------:R-:W-:Y:S04]  /*7f30*/  STL [R1+0x1114], R26 ;  /* 0x0011141a01007387 */ /* 0x000fe80000100800 */
[----:B------:R-:W2:Y:S04]  /*7f40*/  LDL.LU R23, [R1+0x4f8] ;  /* 0x0004f80001177983 */ /* 0x000ea80000300800 */
[----:B------:R-:W3:Y:S04]  /*7f50*/  LDL.LU R22, [R1+0x4fc] ;  /* 0x0004fc0001167983 */ /* 0x000ee80000300800 */
[----:B------:R-:W4:Y:S04]  /*7f60*/  LDL.LU R28, [R1+0x450] ;  /* 0x00045000011c7983 */ /* 0x000f280000300800 */
[----:B------:R0:W-:Y:S02]  /*7f70*/  STL.64 [R1+0x518], R4 ;  /* 0x0005180401007387 */ /* 0x0001e40000100a00 */
[----:B0-----:R-:W-:-:S05]  /*7f80*/  IMAD.WIDE R4, R3, 0x2, R4 ;  /* 0x0000000203047825 */ /* 0x001fca00078e0204 */
[----:B------:R0:W2:Y:S01]  /*7f90*/  @!P2 LDG.E.U16 R0, [R4.64] ;  /* 0x000000040400a981 */ /* 0x0000a2000c1e1500 */
[----:B------:R-:W-:Y:S01]  /*7fa0*/  PRMT R2, RZ, 0x7610, R2 ;  /* 0x00007610ff027816 */ /* 0x000fe20000000002 */
[----:B0-----:R-:W-:Y:S02]  /*7fb0*/  IMAD.MOV.U32 R4, RZ, RZ, R24 ;  /* 0x000000ffff047224 */ /* 0x001fe400078e0018 */
[----:B------:R-:W-:Y:S02]  /*7fc0*/  IMAD.MOV.U32 R5, RZ, RZ, R27 ;  /* 0x000000ffff057224 */ /* 0x000fe400078e001b */
[----:B------:R-:W0:Y:S04]  /*7fd0*/  S2R R27, SR_TID.X ;  /* 0x00000000001b7919 */ /* 0x000e280000002100 */
[----:B--2---:R-:W-:Y:S04]  /*7fe0*/  STL [R1+0x10e4], R0 ;  /* 0x0010e40001007387 */ /* 0x004fe80000100800 */
[----:B------:R-:W2:Y:S04]  /*7ff0*/  LDL.LU R24, [R1+0x500] ;  /* 0x0005000001187983 */ /* 0x000ea80000300800 */
[----:B------:R-:W2:Y:S04]  /*8000*/  LDL.LU R20, [R1+0x504] ;  /* 0x0005040001147983 */ /* 0x000ea80000300800 */
[----:B------:R1:W-:Y:S02]  /*8010*/  STL.64 [R1+0x510], R4 ;  /* 0x0005100401007387 */ /* 0x0003e40000100a00 */
[----:B-1----:R-:W-:-:S05]  /*8020*/  IMAD.WIDE R4, R3, 0x2, R4 ;  /* 0x0000000203047825 */ /* 0x002fca00078e0204 */
[----:B------:R3:W4:Y:S01]  /*8030*/  @!P2 LDG.E.U16 R2, [R4.64] ;  /* 0x000000040402a981 */ /* 0x000722000c1e1500 */
[----:B0-----:R-:W-:-:S03]  /*8040*/  LOP3.LUT R27, R27, 0x1f, RZ, 0xc0, !PT ;  /* 0x0000001f1b1b7812 */ /* 0x001fc600078ec0ff */
[----:B------:R-:W-:Y:S01]  /*8050*/  STS.U16 [R26], R16 ;  /* 0x000000101a007388 */ /* 0x000fe20000000400 */
[----:B------:R-:W-:-:S03]  /*8060*/  LOP3.LUT R21, R21, 0x10, RZ, 0x3c, !PT ;  /* 0x0000001015157812 */ /* 0x000fc600078e3cff */
[----:B------:R-:W-:Y:S01]  /*8070*/  STS.U16 [R26+0x100], R17 ;  /* 0x000100111a007388 */ /* 0x000fe20000000400 */
[----:B---3--:R-:W-:-:S03]  /*8080*/  IMAD.MOV.U32 R4, RZ, RZ, R22 ;  /* 0x000000ffff047224 */ /* 0x008fc600078e0016 */
[----:B------:R-:W-:Y:S01]  /*8090*/  STS.U16 [R26+0x1000], R12 ;  /* 0x0010000c1a007388 */ /* 0x000fe20000000400 */
[----:B------:R-:W-:-:S03]  /*80a0*/  IMAD.MOV.U32 R5, RZ, RZ, R23 ;  /* 0x000000ffff057224 */ /* 0x000fc600078e0017 */
[----:B------:R-:W-:Y:S04]  /*80b0*/  STS.U16 [R26+0x1100], R13 ;  /* 0x0011000d1a007388 */ /* 0x000fe80000000400 */
[----:B------:R-:W-:Y:S04]  /*80c0*/  STS.U16 [R26+0x2000], R11 ;  /* 0x0020000b1a007388 */ /* 0x000fe80000000400 */
[----:B------:R-:W-:Y:S04]  /*80d0*/  STS.U16 [R26+0x2100], R10 ;  /* 0x0021000a1a007388 */ /* 0x000fe80000000400 */
[----:B------:R-:W-:Y:S04]  /*80e0*/  STS.U16 [R26+0x3000], R6 ;  /* 0x003000061a007388 */ /* 0x000fe80000000400 */
[----:B------:R-:W-:Y:S04]  /*80f0*/  STS.U16 [R26+0x3100], R7 ;  /* 0x003100071a007388 */ /* 0x000fe80000000400 */
[----:B------:R0:W-:Y:S04]  /*8100*/  STS.U16 [R21+0x200], R19 ;  /* 0x0002001315007388 */ /* 0x0001e80000000400 */
[----:B------:R-:W-:Y:S01]  /*8110*/  STS.U16 [R21+0x300], R29 ;  /* 0x0003001d15007388 */ /* 0x000fe20000000400 */
[----:B0-----:R-:W-:-:S03]  /*8120*/  PRMT R19, RZ, 0x7610, R19 ;  /* 0x00007610ff137816 */ /* 0x001fc60000000013 */
[----:B------:R0:W-:Y:S02]  /*8130*/  STS.U16 [R21+0x1200], R18 ;  /* 0x0012001215007388 */ /* 0x0001e40000000400 */
[----:B0-----:R-:W-:Y:S01]  /*8140*/  PRMT R18, RZ, 0x7610, R18 ;  /* 0x00007610ff127816 */ /* 0x001fe20000000012 */
[----:B--2---:R-:W-:Y:S01]  /*8150*/  IMAD.MOV.U32 R26, RZ, RZ, R20 ;  /* 0x000000ffff1a7224 */ /* 0x004fe200078e0014 */
[----:B----4-:R0:W-:Y:S04]  /*8160*/  STL [R1+0x10e8], R2 ;  /* 0x0010e80201007387 */ /* 0x0101e80000100800 */
[----:B------:R-:W2:Y:S04]  /*8170*/  LDL.LU R3, [R1+0x7ec] ;  /* 0x0007ec0001037983 */ /* 0x000ea80000300800 */
[----:B------:R-:W3:Y:S01]  /*8180*/  LDL.LU R0, [R1+0x7f0] ;  /* 0x0007f00001007983 */ /* 0x000ee20000300800 */
[----:B0-----:R-:W-:-:S03]  /*8190*/  IMAD R2, R27, c[0x0][0x18c], RZ ;  /* 0x000063001b027a24 */ /* 0x001fc600078e02ff */
[----:B------:R0:W-:Y:S01]  /*81a0*/  STL.64 [R1+0x508], R4 ;  /* 0x0005080401007387 */ /* 0x0001e20000100a00 */
[----:B------:R-:W-:-:S03]  /*81b0*/  IMAD.MOV.U32 R27, RZ, RZ, R24 ;  /* 0x000000ffff1b7224 */ /* 0x000fc600078e0018 */
[----:B------:R-:W4:Y:S04]  /*81c0*/  LDL.LU R23, [R1+0x7f8] ;  /* 0x0007f80001177983 */ /* 0x000f280000300800 */
[----:B------:R-:W4:Y:S01]  /*81d0*/  LDL.LU R22, [R1+0x7fc] ;  /* 0x0007fc0001167983 */ /* 0x000f220000300800 */
[----:B0-----:R-:W-:-:S05]  /*81e0*/  IMAD.WIDE R4, R2, 0x2, R4 ;  /* 0x0000000202047825 */ /* 0x001fca00078e0204 */
[----:B------:R0:W4:Y:S02]  /*81f0*/  @!P2 LDG.E.U16 R19, [R4.64] ;  /* 0x000000040413a981 */ /* 0x000124000c1e1500 */
[----:B0-----:R-:W-:-:S05]  /*8200*/  IMAD.WIDE R4, R2, 0x2, R26 ;  /* 0x0000000202047825 */ /* 0x001fca00078e021a */
[----:B------:R2:W4:Y:S01]  /*8210*/  @!P2 LDG.E.U16 R18, [R4.64] ;  /* 0x000000040412a981 */ /* 0x000522000c1e1500 */
[----:B------:R-:W-:Y:S02]  /*8220*/  PRMT R17, RZ, 0x7610, R17 ;  /* 0x00007610ff117816 */ /* 0x000fe40000000011 */
[----:B------:R-:W-:Y:S01]  /*8230*/  PRMT R16, RZ, 0x7610, R16 ;  /* 0x00007610ff107816 */ /* 0x000fe20000000010 */
[----:B--2---:R-:W-:Y:S02]  /*8240*/  IMAD.MOV.U32 R5, RZ, RZ, R3 ;  /* 0x000000ffff057224 */ /* 0x004fe400078e0003 */
[----:B---3--:R-:W-:Y:S01]  /*8250*/  IMAD.MOV.U32 R4, RZ, RZ, R0 ;  /* 0x000000ffff047224 */ /* 0x008fe200078e0000 */
[----:B----4-:R0:W-:Y:S04]  /*8260*/  STL [R1+0x10ec], R19 ;  /* 0x0010ec1301007387 */ /* 0x0101e80000100800 */
[----:B------:R-:W-:Y:S04]  /*8270*/  STL.64 [R1+0x500], R26 ;  /* 0x0005001a01007387 */ /* 0x000fe80000100a00 */
[----:B------:R-:W2:Y:S04]  /*8280*/  LDL.LU R20, [R1+0x800] ;  /* 0x0008000001147983 */ /* 0x000ea80000300800 */
[----:B0-----:R-:W3:Y:S04]  /*8290*/  LDL.LU R19, [R1+0x804] ;  /* 0x0008040001137983 */ /* 0x001ee80000300800 */
[----:B------:R-:W-:Y:S04]  /*82a0*/  STL [R1+0x10f0], R18 ;  /* 0x0010f01201007387 */ /* 0x000fe80000100800 */
[----:B------:R0:W-:Y:S04]  /*82b0*/  STL.64 [R1+0x4f8], R4 ;  /* 0x0004f80401007387 */ /* 0x0001e80000100a00 */
[----:B------:R-:W4:Y:S04]  /*82c0*/  LDL.LU R3, [R1+0x808] ;  /* 0x0008080001037983 */ /* 0x000f280000300800 */
[----:B------:R-:W4:Y:S01]  /*82d0*/  LDL.LU R0, [R1+0x80c] ;  /* 0x00080c0001007983 */ /* 0x000f220000300800 */
[----:B0-----:R-:W-:-:S05]  /*82e0*/  IMAD.WIDE R4, R2, 0x2, R4 ;  /* 0x0000000202047825 */ /* 0x001fca00078e0204 */
[----:B------:R0:W4:Y:S02]  /*82f0*/  @!P2 LDG.E.U16 R17, [R4.64] ;  /* 0x000000040411a981 */ /* 0x000124000c1e1500 */
[----:B0-----:R-:W-:-:S05]  /*8300*/  IMAD.WIDE R4, R2, 0x2, R22 ;  /* 0x0000000202047825 */ /* 0x001fca00078e0216 */
[----:B------:R0:W4:Y:S04]  /*8310*/  @!P2 LDG.E.U16 R16, [R4.64] ;  /* 0x000000040410a981 */ /* 0x000128000c1e1500 */
[----:B------:R-:W-:Y:S04]  /*8320*/  STS.U16 [R21+0x1300], R28 ;  /* 0x0013001c15007388 */ /* 0x000fe80000000400 */
[----:B------:R-:W-:Y:S04]  /*8330*/  STS.U16 [R21+0x2200], R14 ;  /* 0x0022000e15007388 */ /* 0x000fe80000000400 */
[----:B------:R1:W-:Y:S02]  /*8340*/  STS.U16 [R21+0x2300], R15 ;  /* 0x0023000f15007388 */ /* 0x0003e40000000400 */
[----:B-1----:R-:W-:-:S02]  /*8350*/  PRMT R15, RZ, 0x7610, R15 ;  /* 0x00007610ff0f7816 */ /* 0x002fc4000000000f */
[----:B------:R-:W-:Y:S01]  /*8360*/  PRMT R14, RZ, 0x7610, R14 ;  /* 0x00007610ff0e7816 */ /* 0x000fe2000000000e */
[----:B---3--:R-:W-:Y:S02]  /*8370*/  IMAD.MOV.U32 R18, RZ, RZ, R19 ;  /* 0x000000ffff127224 */ /* 0x008fe400078e0013 */
[----:B--2---:R-:W-:-:S04]  /*8380*/  IMAD.MOV.U32 R19, RZ, RZ, R20 ;  /* 0x000000ffff137224 */ /* 0x004fc800078e0014 */
[----:B0-----:R-:W-:-:S05]  /*8390*/  IMAD.WIDE R4, R2, 0x2, R18 ;  /* 0x0000000202047825 */ /* 0x001fca00078e0212 */
[----:B------:R0:W2:Y:S04]  /*83a0*/  @!P2 LDG.E.U16 R15, [R4.64] ;  /* 0x00000004040fa981 */ /* 0x0000a8000c1e1500 */
[----:B----4-:R1:W-:Y:S04]  /*83b0*/  STL [R1+0x10f4], R17 ;  /* 0x0010f41101007387 */ /* 0x0103e80000100800 */
[----:B------:R-:W3:Y:S04]  /*83c0*/  LDL.LU R28, [R1+0x48c] ;  /* 0x00048c00011c7983 */ /* 0x000ee80000300800 */
[----:B------:R-:W-:Y:S04]  /*83d0*/  STL.64 [R1+0x4f0], R22 ;  /* 0x0004f01601007387 */ /* 0x000fe80000100a00 */
[----:B------:R4:W-:Y:S04]  /*83e0*/  STL [R1+0x10f8], R16 ;  /* 0x0010f81001007387 */ /* 0x0009e80000100800 */
[----:B-1----:R-:W3:Y:S04]  /*83f0*/  LDL.LU R17, [R1+0x810] ;  /* 0x0008100001117983 */ /* 0x002ee80000300800 */
[----:B----4-:R-:W4:Y:S04]  /*8400*/  LDL.LU R16, [R1+0x814] ;  /* 0x0008140001107983 */ /* 0x010f280000300800 */
[----:B------:R1:W-:Y:S04]  /*8410*/  STL.64 [R1+0x4e8], R18 ;  /* 0x0004e81201007387 */ /* 0x0003e80000100a00 */
[----:B------:R-:W4:Y:S01]  /*8420*/  LDL.LU R29, [R1+0x490] ;  /* 0x00049000011d7983 */ /* 0x000f220000300800 */
[----:B-1----:R-:W-:-:S02]  /*8430*/  IMAD.MOV.U32 R18, RZ, RZ, R0 ;  /* 0x000000ffff127224 */ /* 0x002fc400078e0000 */
[----:B------:R-:W-:-:S04]  /*8440*/  IMAD.MOV.U32 R19, RZ, RZ, R3 ;  /* 0x000000ffff137224 */ /* 0x000fc800078e0003 */
[----:B0-----:R-:W-:-:S05]  /*8450*/  IMAD.WIDE R4, R2, 0x2, R18 ;  /* 0x0000000202047825 */ /* 0x001fca00078e0212 */
[----:B------:R3:W4:Y:S01]  /*8460*/  @!P2 LDG.E.U16 R14, [R4.64] ;  /* 0x00000004040ea981 */ /* 0x000722000c1e1500 */
[----:B------:R-:W-:-:S03]  /*8470*/  PRMT R13, RZ, 0x7610, R13 ;  /* 0x00007610ff0d7816 */ /* 0x000fc6000000000d */
[----:B--2---:R-:W-:Y:S04]  /*8480*/  STL [R1+0x10fc], R15 ;  /* 0x0010fc0f01007387 */ /* 0x004fe80000100800 */
[----:B------:R-:W2:Y:S04]  /*8490*/  LDL.LU R3, [R1+0x818] ;  /* 0x0008180001037983 */ /* 0x000ea80000300800 */
[----:B------:R-:W2:Y:S04]  /*84a0*/  LDL.LU R0, [R1+0x81c] ;  /* 0x00081c0001007983 */ /* 0x000ea80000300800 */
[----:B------:R0:W-:Y:S04]  /*84b0*/  STL.64 [R1+0x4e0], R18 ;  /* 0x0004e01201007387 */ /* 0x0001e80000100a00 */
[----:B------:R-:W2:Y:S01]  /*84c0*/  LDL.LU R23, [R1+0x484] ;  /* 0x0004840001177983 */ /* 0x000ea20000300800 */
[----:B---3--:R-:W-:-:S02]  /*84d0*/  IMAD.MOV.U32 R5, RZ, RZ, R17 ;  /* 0x000000ffff057224 */ /* 0x008fc400078e0011 */
[----:B----4-:R-:W-:Y:S01]  /*84e0*/  IMAD.MOV.U32 R4, RZ, RZ, R16 ;  /* 0x000000ffff047224 */ /* 0x010fe200078e0010 */
[----:B------:R-:W-:Y:S04]  /*84f0*/  STL [R1+0x1100], R14 ;  /* 0x0011000e01007387 */ /* 0x000fe80000100800 */
[----:B------:R-:W3:Y:S04]  /*8500*/  LDL.LU R24, [R1+0x488] ;  /* 0x0004880001187983 */ /* 0x000ee80000300800 */
[----:B------:R1:W-:Y:S01]  /*8510*/  STL.64 [R1+0x4d8], R4 ;  /* 0x0004d80401007387 */ /* 0x0003e20000100a00 */
[----:B------:R-:W-:-:S03]  /*8520*/  IMAD.SHL.U32 R25, R25, 0x2, RZ ;  /* 0x0000000219197824 */ /* 0x000fc600078e00ff */
[----:B0-----:R-:W4:Y:S01]  /*8530*/  LDL.LU R18, [R1+0x820] ;  /* 0x0008200001127983 */ /* 0x001f220000300800 */
[----:B-1----:R-:W-:Y:S01]  /*8540*/  IMAD.WIDE R4, R2, 0x2, R4 ;  /* 0x0000000202047825 */ /* 0x002fe200078e0204 */
[----:B------:R-:W-:Y:S02]  /*8550*/  LOP3.LUT R16, R25, 0x20, RZ, 0x3c, !PT ;  /* 0x0000002019107812 */ /* 0x000fe400078e3cff */
[----:B------:R-:W3:Y:S04]  /*8560*/  LDL.LU R17, [R1+0x824] ;  /* 0x0008240001117983 */ /* 0x000ee80000300800 */
[----:B------:R2:W3:Y:S04]  /*8570*/  @!P2 LDG.E.U16 R13, [R4.64] ;  /* 0x00000004040da981 */ /* 0x0004e8000c1e1500 */
[----:B------:R-:W4:Y:S01]  /*8580*/  LDL.LU R25, [R1+0x454] ;  /* 0x0004540001197983 */ /* 0x000f220000300800 */
[----:B------:R-:W-:Y:S01]  /*8590*/  PRMT R12, RZ, 0x7610, R12 ;  /* 0x00007610ff0c7816 */ /* 0x000fe2000000000c */
[----:B--2---:R-:W-:-:S02]  /*85a0*/  IMAD.MOV.U32 R5, RZ, RZ, R3 ;  /* 0x000000ffff057224 */ /* 0x004fc400078e0003 */
[----:B------:R-:W-:Y:S01]  /*85b0*/  IMAD.MOV.U32 R4, RZ, RZ, R0 ;  /* 0x000000ffff047224 */ /* 0x000fe200078e0000 */
[----:B---3--:R-:W-:Y:S04]  /*85c0*/  STL [R1+0x1104], R13 ;  /* 0x0011040d01007387 */ /* 0x008fe80000100800 */
[----:B------:R-:W2:Y:S04]  /*85d0*/  LDL.LU R3, [R1+0x828] ;  /* 0x0008280001037983 */ /* 0x000ea80000300800 */
[----:B------:R-:W3:Y:S04]  /*85e0*/  LDL.LU R0, [R1+0x82c] ;  /* 0x00082c0001007983 */ /* 0x000ee80000300800 */
[----:B------:R0:W-:Y:S04]  /*85f0*/  STL.64 [R1+0x4d0], R4 ;  /* 0x0004d00401007387 */ /* 0x0001e80000100a00 */
[----:B------:R-:W-:Y:S01]  /*8600*/  STS.U16 [R21+0x3200], R8 ;  /* 0x0032000815007388 */ /* 0x000fe20000000400 */
[----:B0-----:R-:W-:-:S03]  /*8610*/  IMAD.WIDE R4, R2, 0x2, R4 ;  /* 0x0000000202047825 */ /* 0x001fc600078e0204 */
[----:B------:R-:W2:Y:S04]  /*8620*/  LDL.LU R15, [R1+0x830] ;  /* 0x00083000010f7983 */ /* 0x000ea80000300800 */
[----:B------:R0:W2:Y:S04]  /*8630*/  @!P2 LDG.E.U16 R12, [R4.64] ;  /* 0x00000004040ca981 */ /* 0x0000a8000c1e1500 */
[----:B------:R-:W-:Y:S04]  /*8640*/  STS.U16 [R21+0x3300], R9 ;  /* 0x0033000915007388 */ /* 0x000fe80000000400 */
[----:B------:R1:W-:Y:S01]  /*8650*/  STS.U16 [R16+0x400], R28 ;  /* 0x0004001c10007388 */ /* 0x0003e20000000400 */
[----:B0-----:R-:W-:-:S03]  /*8660*/  IMAD.MOV.U32 R4, RZ, RZ, R17 ;  /* 0x000000ffff047224 */ /* 0x001fc600078e0011 */
[----:B------:R-:W3:Y:S01]  /*8670*/  LDL.LU R14, [R1+0x834] ;  /* 0x00083400010e7983 */ /* 0x000ee20000300800 */
[----:B----4-:R-:W-:Y:S01]  /*8680*/  IMAD.MOV.U32 R5, RZ, RZ, R18 ;  /* 0x000000ffff057224 */ /* 0x010fe200078e0012 */
[----:B------:R-:W-:Y:S02]  /*8690*/  PRMT R11, RZ, 0x7610, R11 ;  /* 0x00007610ff0b7816 */ /* 0x000fe4000000000b */
[----:B-1----:R-:W4:Y:S04]  /*86a0*/  LDL.LU R28, [R1+0x45c] ;  /* 0x00045c00011c7983 */ /* 0x002f280000300800 */
[----:B--2---:R0:W-:Y:S04]  /*86b0*/  STL [R1+0x1108], R12 ;  /* 0x0011080c01007387 */ /* 0x0041e80000100800 */
[----:B------:R-:W2:Y:S04]  /*86c0*/  LDL.LU R13, [R1+0x838] ;  /* 0x00083800010d7983 */ /* 0x000ea80000300800 */
[----:B0-----:R-:W2:Y:S04]  /*86d0*/  LDL.LU R12, [R1+0x83c] ;  /* 0x00083c00010c7983 */ /* 0x001ea80000300800 */
[----:B------:R0:W-:Y:S02]  /*86e0*/  STL.64 [R1+0x4c8], R4 ;  /* 0x0004c80401007387 */ /* 0x0001e40000100a00 */
[----:B0-----:R-:W-:-:S05]  /*86f0*/  IMAD.WIDE R4, R2, 0x2, R4 ;  /* 0x0000000202047825 */ /* 0x001fca00078e0204 */
[----:B------:R3:W2:Y:S01]  /*8700*/  @!P2 LDG.E.U16 R11, [R4.64] ;  /* 0x00000004040ba981 */ /* 0x0006a2000c1e1500 */
[----:B------:R-:W-:Y:S01]  /*8710*/  PRMT R10, RZ, 0x7610, R10 ;  /* 0x00007610ff0a7816 */ /* 0x000fe2000000000a */
[----:B---3--:R-:W-:Y:S02]  /*8720*/  IMAD.MOV.U32 R4, RZ, RZ, R0 ;  /* 0x000000ffff047224 */ /* 0x008fe400078e0000 */
[----:B------:R-:W-:Y:S01]  /*8730*/  IMAD.MOV.U32 R5, RZ, RZ, R3 ;  /* 0x000000ffff057224 */ /* 0x000fe200078e0003 */
[----:B--2---:R-:W-:Y:S04]  /*8740*/  STL [R1+0x110c], R11 ;  /* 0x00110c0b01007387 */ /* 0x004fe80000100800 */
[----:B------:R-:W2:Y:S04]  /*8750*/  LDL.LU R3, [R1+0x840] ;  /* 0x0008400001037983 */ /* 0x000ea80000300800 */
[----:B------:R-:W3:Y:S04]  /*8760*/  LDL.LU R0, [R1+0x844] ;  /* 0x0008440001007983 */ /* 0x000ee80000300800 */
[----:B------:R0:W-:Y:S02]  /*8770*/  STL.64 [R1+0x4c0], R4 ;  /* 0x0004c00401007387 */ /* 0x0001e40000100a00 */
[----:B0-----:R-:W-:-:S05]  /*8780*/  IMAD.WIDE R4, R2, 0x2, R4 ;  /* 0x0000000202047825 */ /* 0x001fca00078e0204 */
[----:B------:R0:W2:Y:S01]  /*8790*/  @!P2 LDG.E.U16 R10, [R4.64] ;  /* 0x00000004040aa981 */ /* 0x0000a2000c1e1500 */
[----:B------:R-:W-:Y:S01]  /*87a0*/  PRMT R9, RZ, 0x7610, R9 ;  /* 0x00007610ff097816 */ /* 0x000fe20000000009 */
[----:B0-----:R-:W-:Y:S02]  /*87b0*/  IMAD.MOV.U32 R4, RZ, RZ, R14 ;  /* 0x000000ffff047224 */ /* 0x001fe400078e000e */
[----:B------:R-:W-:Y:S01]  /*87c0*/  IMAD.MOV.U32 R5, RZ, RZ, R15 ;  /* 0x000000ffff057224 */ /* 0x000fe200078e000f */
[----:B--2---:R-:W-:Y:S04]  /*87d0*/  STL [R1+0x1110], R10 ;  /* 0x0011100a01007387 */ /* 0x004fe80000100800 */
[----:B------:R0:W-:Y:S02]  /*87e0*/  STL.64 [R1+0x4b8], R4 ;  /* 0x0004b80401007387 */ /* 0x0001e40000100a00 */
[----:B0-----:R-:W-:-:S05]  /*87f0*/  IMAD.WIDE R4, R2, 0x2, R4 ;  /* 0x0000000202047825 */ /* 0x001fca00078e0204 */
[----:B------:R0:W2:Y:S01]  /*8800*/  @!P2 LDG.E.U16 R9, [R4.64] ;  /* 0x000000040409a981 */ /* 0x0000a2000c1e1500 */
[----:B------:R-:W-:Y:S01]  /*8810*/  PRMT R8, RZ, 0x7610, R8 ;  /* 0x00007610ff087816 */ /* 0x000fe20000000008 */
[----:B0-----:R-:W-:Y:S02]  /*8820*/  IMAD.MOV.U32 R4, RZ, RZ, R12 ;  /* 0x000000ffff047224 */ /* 0x001fe400078e000c */
[----:B------:R-:W-:Y:S01]  /*8830*/  IMAD.MOV.U32 R5, RZ, RZ, R13 ;  /* 0x000000ffff057224 */ /* 0x000fe200078e000d */
[----:B--2---:R-:W-:Y:S04]  /*8840*/  STL [R1+0x1118], R9 ;  /* 0x0011180901007387 */ /* 0x004fe80000100800 */
[----:B------:R-:W2:Y:S04]  /*8850*/  LDL.LU R18, [R1+0x6c] ;  /* 0x00006c0001127983 */ /* 0x000ea80000300800 */
[----:B------:R0:W-:Y:S04]  /*8860*/  STL.64 [R1+0x4b0], R4 ;  /* 0x0004b00401007387 */ /* 0x0001e80000100a00 */
[----:B------:R-:W2:Y:S01]  /*8870*/  LDL.LU R19, [R1+0x414] ;  /* 0x0004140001137983 */ /* 0x000ea20000300800 */
        /* <DEDUP_REMOVED lines=8> */
[----:B------:R-:W2:Y:S04]  /*8900*/  LDL.LU R12, [R1+0x84c] ;  /* 0x00084c00010c7983 */ /* 0x000ea80000300800 */
[----:B------:R0:W-:Y:S04]  /*8910*/  STL.64 [R1+0x498], R4 ;  /* 0x0004980401007387 */ /* 0x0001e80000100a00 */
[----:B------:R-:W2:Y:S04]  /*8920*/  LDL.LU R11, [R1+0x850] ;  /* 0x00085000010b7983 */ /* 0x000ea80000300800 */
[----:B------:R-:W2:Y:S01]  /*8930*/  LDL.LU R10, [R1+0x854] ;  /* 0x00085400010a7983 */ /* 0x000ea20000300800 */
[----:B0-----:R-:W-:-:S03]  /*8940*/  IMAD.WIDE R4, R2, 0x2, R4 ;  /* 0x0000000202047825 */ /* 0x001fc600078e0204 */
[----:B------:R-:W2:Y:S04]  /*8950*/  LDL.LU R9, [R1+0x858] ;  /* 0x0008580001097983 */ /* 0x000ea80000300800 */
[----:B------:R3:W2:Y:S04]  /*8960*/  @!P2 LDG.E.U16 R7, [R4.64] ;  /* 0x000000040407a981 */ /* 0x0006a8000c1e1500 */
[----:B------:R-:W2:Y:S04]  /*8970*/  LDL.LU R8, [R1+0x85c] ;  /* 0x00085c0001087983 */ /* 0x000ea80000300800 */
[----:B------:R-:W2:Y:S04]  /*8980*/  LDL.LU R26, [R1+0x5f4] ;  /* 0x0005f400011a7983 */ /* 0x000ea80000300800 */
[----:B------:R-:W2:Y:S04]  /*8990*/  LDL.LU R3, [R1+0x5cc] ;  /* 0x0005cc0001037983 */ /* 0x000ea80000300800 */
[----:B------:R-:W2:Y:S04]  /*89a0*/  LDL.LU R21, [R1+0x5c8] ;  /* 0x0005c80001157983 */ /* 0x000ea80000300800 */
[----:B------:R-:W2:Y:S04]  /*89b0*/  LDL.LU R27, [R1+0x5a4] ;  /* 0x0005a400011b7983 */ /* 0x000ea80000300800 */
[----:B------:R0:W-:Y:S04]  /*89c0*/  STS.U16 [R16+0x500], R29 ;  /* 0x0005001d10007388 */ /* 0x0001e80000000400 */
[----:B------:R-:W2:Y:S04]  /*89d0*/  LDL.LU R22, [R1+0x5a0] ;  /* 0x0005a00001167983 */ /* 0x000ea80000300800 */
[----:B------:R1:W-:Y:S04]  /*89e0*/  STS.U16 [R16+0x1400], R23 ;  /* 0x0014001710007388 */ /* 0x0003e80000000400 */
[----:B0-----:R-:W2:Y:S04]  /*89f0*/  LDL.LU R29, [R1+0x41c] ;  /* 0x00041c00011d7983 */ /* 0x001ea80000300800 */
[----:B------:R0:W-:Y:S04]  /*8a00*/  STS.U16 [R16+0x1500], R24 ;  /* 0x0015001810007388 */ /* 0x0001e80000000400 */
[----:B-1----:R-:W2:Y:S04]  /*8a10*/  LDL.LU R23, [R1+0x418] ;  /* 0x0004180001177983 */ /* 0x002ea80000300800 */
[----:B------:R1:W-:Y:S04]  /*8a20*/  STS.U16 [R16+0x2400], R25 ;  /* 0x0024001910007388 */ /* 0x0003e80000000400 */
[----:B0-----:R-:W2:Y:S01]  /*8a30*/  LDL.LU R24, [R1+0x5f0] ;  /* 0x0005f00001187983 */ /* 0x001ea20000300800 */
[----:B------:R-:W-:-:S03]  /*8a40*/  PRMT R6, RZ, 0x7610, R6 ;  /* 0x00007610ff067816 */ /* 0x000fc60000000006 */
[----:B----4-:R0:W-:Y:S04]  /*8a50*/  STS.U16 [R16+0x2500], R28 ;  /* 0x0025001c10007388 */ /* 0x0101e80000000400 */
[----:B-1----:R-:W4:Y:S04]  /*8a60*/  LDL.LU R25, [R1+0x5ec] ;  /* 0x0005ec0001197983 */ /* 0x002f280000300800 */
[----:B0-----:R-:W4:Y:S01]  /*8a70*/  LDL.LU R28, [R1+0x5c4] ;  /* 0x0005c400011c7983 */ /* 0x001f220000300800 */
[----:B---3--:R-:W-:Y:S02]  /*8a80*/  IMAD.MOV.U32 R5, RZ, RZ, R13 ;  /* 0x000000ffff057224 */ /* 0x008fe400078e000d */
[----:B--2---:R-:W-:Y:S01]  /*8a90*/  IMAD.MOV.U32 R4, RZ, RZ, R12 ;  /* 0x000000ffff047224 */ /* 0x004fe200078e000c */
[----:B------:R-:W-:Y:S04]  /*8aa0*/  STL [R1+0x1120], R7 ;  /* 0x0011200701007387 */ /* 0x000fe80000100800 */
[----:B------:R0:W-:Y:S02]  /*8ab0*/  STL.64 [R1+0x490], R4 ;  /* 0x0004900401007387 */ /* 0x0001e40000100a00 */
[----:B0-----:R-:W-:-:S05]  /*8ac0*/  IMAD.WIDE R4, R2, 0x2, R4 ;  /* 0x0000000202047825 */ /* 0x001fca00078e0204 */
[----:B------:R0:W2:Y:S01]  /*8ad0*/  @!P2 LDG.E.U16 R6, [R4.64] ;  /* 0x000000040406a981 */ /* 0x0000a2000c1e1500 */
[----:B------:R-:W-:Y:S01]  /*8ae0*/  IMAD.MOV.U32 R7, RZ, RZ, R11 ;  /* 0x000000ffff077224 */ /* 0x000fe200078e000b */
[----:B0-----:R-:W-:Y:S02]  /*8af0*/  PRMT R5, RZ, 0x7610, R5 ;  /* 0x00007610ff057816 */ /* 0x001fe40000000005 */
[----:B--2---:R0:W-:Y:S02]  /*8b00*/  STL [R1+0x1124], R6 ;  /* 0x0011240601007387 */ /* 0x0041e40000100800 */
[----:B0-----:R-:W-:-:S05]  /*8b10*/  IMAD.MOV.U32 R6, RZ, RZ, R10 ;  /* 0x000000ffff067224 */ /* 0x001fca00078e000a */
[----:B------:R0:W-:Y:S02]  /*8b20*/  STL.64 [R1+0x488], R6 ;  /* 0x0004880601007387 */ /* 0x0001e40000100a00 */
[----:B0-----:R-:W-:-:S05]  /*8b30*/  IMAD.WIDE R6, R2, 0x2, R6 ;  /* 0x0000000202067825 */ /* 0x001fca00078e0206 */
[----:B------:R0:W2:Y:S01]  /*8b40*/  @!P2 LDG.E.U16 R5, [R6.64] ;  /* 0x000000040605a981 */ /* 0x0000a2000c1e1500 */
[----:B------:R-:W-:Y:S01]  /*8b50*/  PRMT R4, RZ, 0x7610, R4 ;  /* 0x00007610ff047816 */ /* 0x000fe20000000004 */
[----:B0-----:R-:W-:Y:S02]  /*8b60*/  IMAD.MOV.U32 R6, RZ, RZ, R8 ;  /* 0x000000ffff067224 */ /* 0x001fe400078e0008 */
[----:B------:R-:W-:Y:S01]  /*8b70*/  IMAD.MOV.U32 R7, RZ, RZ, R9 ;  /* 0x000000ffff077224 */ /* 0x000fe200078e0009 */
[----:B------:R-:W0:Y:S04]  /*8b80*/  S2R R0, SR_TID.X ;  /* 0x0000000000007919 */ /* 0x000e280000002100 */
[----:B------:R-:W-:Y:S04]  /*8b90*/  STS.U16 [R16+0x3400], R18 ;  /* 0x0034001210007388 */ /* 0x000fe80000000400 */
[----:B------:R-:W-:Y:S01]  /*8ba0*/  STS.U16 [R16+0x3500], R19 ;  /* 0x0035001310007388 */ /* 0x000fe20000000400 */
[----:B0-----:R-:W-:-:S03]  /*8bb0*/  LOP3.LUT R0, R0, 0x7f, RZ, 0xc0, !PT ;  /* 0x0000007f00007812 */ /* 0x001fc600078ec0ff */
[----:B--2---:R-:W-:Y:S04]  /*8bc0*/  STL [R1+0x1128], R5 ;  /* 0x0011280501007387 */ /* 0x004fe80000100800 */
[----:B------:R0:W-:Y:S02]  /*8bd0*/  STL.64 [R1+0x480], R6 ;  /* 0x0004800601007387 */ /* 0x0001e40000100a00 */
[----:B0-----:R-:W-:-:S05]  /*8be0*/  IMAD.WIDE R6, R2, 0x2, R6 ;  /* 0x0000000202067825 */ /* 0x001fca00078e0206 */
[----:B------:R-:W2:Y:S01]  /*8bf0*/  @!P2 LDG.E.U16 R4, [R6.64] ;  /* 0x000000040604a981 */ /* 0x000ea2000c1e1500 */
[----:B------:R-:W-:-:S05]  /*8c00*/  IMAD.SHL.U32 R0, R0, 0x2, RZ ;  /* 0x0000000200007824 */ /* 0x000fca00078e00ff */
[----:B------:R-:W-:-:S05]  /*8c10*/  LOP3.LUT R0, R0, 0x30, RZ, 0x3c, !PT ;  /* 0x0000003000007812 */ /* 0x000fca00078e3cff */
[----:B------:R0:W-:Y:S04]  /*8c20*/  STS.U16 [R0+0x600], R20 ;  /* 0x0006001400007388 */ /* 0x0001e80000000400 */
[----:B0-----:R-:W0:Y:S02]  /*8c30*/  S2R R20, SR_TID.X ;  /* 0x0000000000147919 */ /* 0x001e240000002100 */
[----:B0-----:R-:W-:-:S05]  /*8c40*/  LOP3.LUT R20, R20, 0x7f, RZ, 0xc0, !PT ;  /* 0x0000007f14147812 */ /* 0x001fca00078ec0ff */
[----:B------:R-:W-:-:S05]  /*8c50*/  IMAD.SHL.U32 R12, R20, 0x2, RZ ;  /* 0x00000002140c7824 */ /* 0x000fca00078e00ff */
[----:B------:R-:W-:Y:S01]  /*8c60*/  LOP3.LUT R5, R12, 0x40, RZ, 0x3c, !PT ;  /* 0x000000400c057812 */ /* 0x000fe200078e3cff */
[----:B--2---:R-:W-:Y:S04]  /*8c70*/  STL [R1+0x112c], R4 ;  /* 0x00112c0401007387 */ /* 0x004fe80000100800 */
[----:B------:R0:W-:Y:S04]  /*8c80*/  STL [R1+0x1134], R12 ;  /* 0x0011340c01007387 */ /* 0x0001e80000100800 */
[----:B0-----:R-:W2:Y:S04]  /*8c90*/  LDL.LU R12, [R1+0x59c] ;  /* 0x00059c00010c7983 */ /* 0x001ea80000300800 */
[----:B--2---:R0:W-:Y:S04]  /*8ca0*/  STL [R1+0x1138], R12 ;  /* 0x0011380c01007387 */ /* 0x0041e80000100800 */
[----:B0-----:R-:W2:Y:S04]  /*8cb0*/  LDL.LU R12, [R1+0x5c0] ;  /* 0x0005c000010c7983 */ /* 0x001ea80000300800 */
[----:B------:R-:W3:Y:S04]  /*8cc0*/  LDL.LU R4, [R1+0x410] ;  /* 0x0004100001047983 */ /* 0x000ee80000300800 */
[----:B------:R-:W-:Y:S04]  /*8cd0*/  STS.U16 [R0+0x700], R26 ;  /* 0x0007001a00007388 */ /* 0x000fe80000000400 */
[----:B------:R-:W-:Y:S04]  /*8ce0*/  STS.U16 [R0+0x1600], R3 ;  /* 0x0016000300007388 */ /* 0x000fe80000000400 */
[----:B------:R-:W-:Y:S04]  /*8cf0*/  STS.U16 [R0+0x1700], R21 ;  /* 0x0017001500007388 */ /* 0x000fe80000000400 */
[----:B------:R-:W-:Y:S04]  /*8d00*/  STS.U16 [R0+0x2600], R27 ;  /* 0x0026001b00007388 */ /* 0x000fe80000000400 */
[----:B------:R-:W-:Y:S04]  /*8d10*/  STS.U16 [R0+0x2700], R22 ;  /* 0x0027001600007388 */ /* 0x000fe80000000400 */
[----:B------:R-:W-:Y:S04]  /*8d20*/  STS.U16 [R0+0x3600], R29 ;  /* 0x0036001d00007388 */ /* 0x000fe80000000400 */
[----:B------:R-:W-:Y:S04]  /*8d30*/  STS.U16 [R0+0x3700], R23 ;  /* 0x0037001700007388 */ /* 0x000fe80000000400 */
[----:B------:R-:W-:Y:S04]  /*8d40*/  STS.U16 [R5+0x800], R24 ;  /* 0x0008001805007388 */ /* 0x000fe80000000400 */
[----:B----4-:R-:W-:Y:S04]  /*8d50*/  STS.U16 [R5+0x900], R25 ;  /* 0x0009001905007388 */ /* 0x010fe80000000400 */
[----:B------:R-:W-:Y:S04]  /*8d60*/  STS.U16 [R5+0x1800], R28 ;  /* 0x0018001c05007388 */ /* 0x000fe80000000400 */
[----:B---3--:R0:W-:Y:S04]  /*8d70*/  STL [R1+0x1130], R4 ;  /* 0x0011300401007387 */ /* 0x0081e80000100800 */
[----:B0-----:R-:W3:Y:S04]  /*8d80*/  LDL.LU R4, [R1+0x598] ;  /* 0x0005980001047983 */ /* 0x001ee80000300800 */
[----:B------:R-:W4:Y:S04]  /*8d90*/  LDL.LU R6, [R1+0x68] ;  /* 0x0000680001067983 */ /* 0x000f280000300800 */
[----:B------:R-:W3:Y:S04]  /*8da0*/  LDL.LU R7, [R1+0x5e4] ;  /* 0x0005e40001077983 */ /* 0x000ee80000300800 */
        /* <DEDUP_REMOVED lines=24> */
[----:B--2---:R0:W-:Y:S04]  /*8f30*/  STS.U16 [R5+0x1900], R12 ;  /* 0x0019000c05007388 */ /* 0x0041e80000000400 */
[----:B0-----:R-:W2:Y:S04]  /*8f40*/  LDL.LU R12, [R1+0x1138] ;  /* 0x00113800010c7983 */ /* 0x001ea80000300800 */
[----:B--2---:R0:W-:Y:S04]  /*8f50*/  STS.U16 [R5+0x2800], R12 ;  /* 0x0028000c05007388 */ /* 0x0041e80000000400 */
[----:B---3--:R1:W-:Y:S04]  /*8f60*/  STS.U16 [R5+0x2900], R4 ;  /* 0x0029000405007388 */ /* 0x0083e80000000400 */
[----:B0-----:R-:W2:Y:S04]  /*8f70*/  LDL.LU R12, [R1+0x1134] ;  /* 0x00113400010c7983 */ /* 0x001ea80000300800 */
[----:B-1----:R-:W3:Y:S01]  /*8f80*/  LDL.LU R4, [R1+0x1130] ;  /* 0x0011300001047983 */ /* 0x002ee20000300800 */
[----:B--2---:R-:W-:-:S03]  /*8f90*/  LOP3.LUT R12, R12, 0x50, RZ, 0x3c, !PT ;  /* 0x000000500c0c7812 */ /* 0x004fc600078e3cff */
[----:B---3--:R0:W-:Y:S04]  /*8fa0*/  STS.U16 [R5+0x3800], R4 ;  /* 0x0038000405007388 */ /* 0x0081e80000000400 */
[----:B----4-:R1:W-:Y:S04]  /*8fb0*/  STS.U16 [R5+0x3900], R6 ;  /* 0x0039000605007388 */ /* 0x0103e80000000400 */
[----:B------:R2:W-:Y:S04]  /*8fc0*/  STS.U16 [R12+0xa00], R7 ;  /* 0x000a00070c007388 */ /* 0x0005e80000000400 */
[----:B0-----:R-:W3:Y:S04]  /*8fd0*/  LDL.LU R4, [R1+0x112c] ;  /* 0x00112c0001047983 */ /* 0x001ee80000300800 */
[----:B-1----:R-:W4:Y:S04]  /*8fe0*/  LDL.LU R5, [R1+0x1128] ;  /* 0x0011280001057983 */ /* 0x002f280000300800 */
[----:B------:R-:W3:Y:S04]  /*8ff0*/  LDL.LU R6, [R1+0x1124] ;  /* 0x0011240001067983 */ /* 0x000ee80000300800 */
[----:B--2---:R-:W2:Y:S04]  /*9000*/  LDL.LU R7, [R1+0x1120] ;  /* 0x0011200001077983 */ /* 0x004ea80000300800 */
[----:B------:R0:W-:Y:S04]  /*9010*/  STS.U16 [R12+0xb00], R8 ;  /* 0x000b00080c007388 */ /* 0x0001e80000000400 */
[----:B------:R1:W-:Y:S04]  /*9020*/  STS.U16 [R12+0x1a00], R9 ;  /* 0x001a00090c007388 */ /* 0x0003e80000000400 */
[----:B------:R1:W-:Y:S04]  /*9030*/  STS.U16 [R12+0x1b00], R26 ;  /* 0x001b001a0c007388 */ /* 0x0003e80000000400 */
[----:B0-----:R-:W2:Y:S04]  /*9040*/  LDL.LU R8, [R1+0x111c] ;  /* 0x00111c0001087983 */ /* 0x001ea80000300800 */
[----:B-1----:R-:W2:Y:S04]  /*9050*/  LDL.LU R9, [R1+0x1118] ;  /* 0x0011180001097983 */ /* 0x002ea80000300800 */
[----:B------:R-:W2:Y:S04]  /*9060*/  LDL.LU R26, [R1+0x1114] ;  /* 0x00111400011a7983 */ /* 0x000ea80000300800 */
[----:B------:R-:W-:Y:S04]  /*9070*/  STS.U16 [R12+0x2a00], R0 ;  /* 0x002a00000c007388 */ /* 0x000fe80000000400 */
[----:B------:R0:W-:Y:S04]  /*9080*/  STS.U16 [R12+0x2b00], R10 ;  /* 0x002b000a0c007388 */ /* 0x0001e80000000400 */
[----:B------:R1:W-:Y:S04]  /*9090*/  STS.U16 [R12+0x3a00], R11 ;  /* 0x003a000b0c007388 */ /* 0x0003e80000000400 */
[----:B------:R1:W-:Y:S04]  /*90a0*/  STS.U16 [R12+0x3b00], R13 ;  /* 0x003b000d0c007388 */ /* 0x0003e80000000400 */
[----:B0-----:R-:W3:Y:S04]  /*90b0*/  LDL.LU R10, [R1+0x1110] ;  /* 0x00111000010a7983 */ /* 0x001ee80000300800 */
[----:B-1----:R-:W3:Y:S04]  /*90c0*/  LDL.LU R11, [R1+0x110c] ;  /* 0x00110c00010b7983 */ /* 0x002ee80000300800 */
[----:B------:R-:W3:Y:S04]  /*90d0*/  LDL.LU R12, [R1+0x1108] ;  /* 0x00110800010c7983 */ /* 0x000ee80000300800 */
[----:B------:R-:W3:Y:S01]  /*90e0*/  LDL.LU R13, [R1+0x1104] ;  /* 0x00110400010d7983 */ /* 0x000ee20000300800 */
[----:B--2---:R-:W-:-:S05]  /*90f0*/  LOP3.LUT R0, R26, 0x60, RZ, 0x3c, !PT ;  /* 0x000000601a007812 */ /* 0x004fca00078e3cff */
[----:B------:R0:W-:Y:S01]  /*9100*/  STS.U16 [R0+0xc00], R14 ;  /* 0x000c000e00007388 */ /* 0x0001e20000000400 */
[----:B------:R-:W-:-:S03]  /*9110*/  LOP3.LUT R26, R26, 0x70, RZ, 0x3c, !PT ;  /* 0x000000701a1a7812 */ /* 0x000fc600078e3cff */
[----:B------:R1:W-:Y:S04]  /*9120*/  STS.U16 [R0+0xd00], R15 ;  /* 0x000d000f00007388 */ /* 0x0003e80000000400 */
[----:B------:R2:W-:Y:S04]  /*9130*/  STS.U16 [R0+0x1c00], R16 ;  /* 0x001c001000007388 */ /* 0x0005e80000000400 */
[----:B0-----:R-:W3:Y:S04]  /*9140*/  LDL.LU R14, [R1+0x1100] ;  /* 0x00110000010e7983 */ /* 0x001ee80000300800 */
[----:B-1----:R-:W3:Y:S04]  /*9150*/  LDL.LU R15, [R1+0x10fc] ;  /* 0x0010fc00010f7983 */ /* 0x002ee80000300800 */
[----:B--2---:R-:W2:Y:S04]  /*9160*/  LDL.LU R16, [R1+0x10f8] ;  /* 0x0010f80001107983 */ /* 0x004ea80000300800 */
[----:B------:R0:W-:Y:S04]  /*9170*/  STS.U16 [R0+0x1d00], R17 ;  /* 0x001d001100007388 */ /* 0x0001e80000000400 */
[----:B------:R1:W-:Y:S04]  /*9180*/  STS.U16 [R0+0x2c00], R18 ;  /* 0x002c001200007388 */ /* 0x0003e80000000400 */
[----:B------:R4:W-:Y:S04]  /*9190*/  STS.U16 [R0+0x2d00], R19 ;  /* 0x002d001300007388 */ /* 0x0009e80000000400 */
[----:B0-----:R-:W2:Y:S04]  /*91a0*/  LDL.LU R17, [R1+0x10f4] ;  /* 0x0010f40001117983 */ /* 0x001ea80000300800 */
[----:B-1----:R-:W2:Y:S04]  /*91b0*/  LDL.LU R18, [R1+0x10f0] ;  /* 0x0010f00001127983 */ /* 0x002ea80000300800 */
[----:B----4-:R-:W4:Y:S04]  /*91c0*/  LDL.LU R19, [R1+0x10ec] ;  /* 0x0010ec0001137983 */ /* 0x010f280000300800 */
[----:B------:R0:W-:Y:S04]  /*91d0*/  STS.U16 [R0+0x3c00], R2 ;  /* 0x003c000200007388 */ /* 0x0001e80000000400 */
[----:B------:R1:W-:Y:S04]  /*91e0*/  STS.U16 [R0+0x3d00], R20 ;  /* 0x003d001400007388 */ /* 0x0003e80000000400 */
[----:B------:R1:W-:Y:S04]  /*91f0*/  STS.U16 [R26+0xe00], R3 ;  /* 0x000e00031a007388 */ /* 0x0003e80000000400 */
[----:B0-----:R-:W2:Y:S04]  /*9200*/  LDL.LU R2, [R1+0x10e8] ;  /* 0x0010e80001027983 */ /* 0x001ea80000300800 */
[----:B-1----:R-:W2:Y:S04]  /*9210*/  LDL.LU R0, [R1+0x10e4] ;  /* 0x0010e40001007983 */ /* 0x002ea80000300800 */
[----:B------:R-:W2:Y:S04]  /*9220*/  LDL.LU R20, [R1+0x10e0] ;  /* 0x0010e00001147983 */ /* 0x000ea80000300800 */
[----:B------:R-:W2:Y:S04]  /*9230*/  LDL.LU R3, [R1+0x10dc] ;  /* 0x0010dc0001037983 */ /* 0x000ea80000300800 */
[----:B------:R0:W-:Y:S04]  /*9240*/  STS.U16 [R26+0xf00], R21 ;  /* 0x000f00151a007388 */ /* 0x0001e80000000400 */
[----:B------:R1:W-:Y:S04]  /*9250*/  STS.U16 [R26+0x1e00], R27 ;  /* 0x001e001b1a007388 */ /* 0x0003e80000000400 */
[----:B------:R1:W-:Y:S04]  /*9260*/  STS.U16 [R26+0x1f00], R22 ;  /* 0x001f00161a007388 */ /* 0x0003e80000000400 */
[----:B0-----:R-:W2:Y:S04]  /*9270*/  LDL.LU R21, [R1+0x10d8] ;  /* 0x0010d80001157983 */ /* 0x001ea80000300800 */
[----:B-1----:R-:W2:Y:S04]  /*9280*/  LDL.LU R27, [R1+0x10d4] ;  /* 0x0010d400011b7983 */ /* 0x002ea80000300800 */
[----:B------:R-:W2:Y:S04]  /*9290*/  LDL.LU R22, [R1+0x10d0] ;  /* 0x0010d00001167983 */ /* 0x000ea80000300800 */
[----:B------:R0:W-:Y:S04]  /*92a0*/  STS.U16 [R26+0x2e00], R29 ;  /* 0x002e001d1a007388 */ /* 0x0001e80000000400 */
[----:B------:R1:W-:Y:S04]  /*92b0*/  STS.U16 [R26+0x2f00], R23 ;  /* 0x002f00171a007388 */ /* 0x0003e80000000400 */
[----:B------:R1:W-:Y:S04]  /*92c0*/  STS.U16 [R26+0x3e00], R28 ;  /* 0x003e001c1a007388 */ /* 0x0003e80000000400 */
[----:B0-----:R-:W2:Y:S04]  /*92d0*/  LDL.LU R29, [R1+0x10cc] ;  /* 0x0010cc00011d7983 */ /* 0x001ea80000300800 */
[----:B-1----:R-:W2:Y:S04]  /*92e0*/  LDL.LU R23, [R1+0x10c8] ;  /* 0x0010c80001177983 */ /* 0x002ea80000300800 */
[----:B------:R-:W2:Y:S04]  /*92f0*/  LDL.LU R28, [R1+0x10c4] ;  /* 0x0010c400011c7983 */ /* 0x000ea80000300800 */
[----:B--2---:R0:W-:Y:S04]  /*9300*/  STS.U16 [R26+0x3f00], R28 ;  /* 0x003f001c1a007388 */ /* 0x0041e80000000400 */
[----:B0-----:R-:W2:Y:S04]  /*9310*/  LDL.LU R26, [R1+0x10c0] ;  /* 0x0010c000011a7983 */ /* 0x001ea80000300800 */
[----:B------:R-:W2:Y:S04]  /*9320*/  LDL.LU R28, [R1+0x10bc] ;  /* 0x0010bc00011c7983 */ /* 0x000ea80000300800 */
[----:B--2---:R0:W-:Y:S04]  /*9330*/  STS.U16 [R28+0x4000], R24 ;  /* 0x004000181c007388 */ /* 0x0041e80000000400 */
[----:B------:R1:W-:Y:S04]  /*9340*/  STS.U16 [R28+0x4200], R25 ;  /* 0x004200191c007388 */ /* 0x0003e80000000400 */
[----:B0-----:R-:W2:Y:S04]  /*9350*/  LDL.LU R24, [R1+0x10b8] ;  /* 0x0010b80001187983 */ /* 0x001ea80000300800 */
[----:B-1----:R-:W2:Y:S04]  /*9360*/  LDL.LU R25, [R1+0x10b4] ;  /* 0x0010b40001197983 */ /* 0x002ea80000300800 */
[----:B------:R-:W-:Y:S04]  /*9370*/  STS.U16 [R28+0x4600], R26 ;  /* 0x0046001a1c007388 */ /* 0x000fe80000000400 */
[----:B------:R-:W-:Y:S04]  /*9380*/  STS.U16 [R28+0x4800], R29 ;  /* 0x0048001d1c007388 */ /* 0x000fe80000000400 */
[----:B------:R-:W-:Y:S04]  /*9390*/  STS.U16 [R28+0x4c00], R3 ;  /* 0x004c00031c007388 */ /* 0x000fe80000000400 */
[----:B--2---:R0:W-:Y:S04]  /*93a0*/  STS.U16 [R28+0x4400], R25 ;  /* 0x004400191c007388 */ /* 0x0041e80000000400 */
[----:B0-----:R-:W2:Y:S04]  /*93b0*/  LDL.LU R25, [R1+0x10b0] ;  /* 0x0010b00001197983 */ /* 0x001ea80000300800 */
[----:B------:R-:W2:Y:S04]  /*93c0*/  LDL.LU R26, [R1+0x10ac] ;  /* 0x0010ac00011a7983 */ /* 0x000ea80000300800 */
[----:B------:R-:W2:Y:S04]  /*93d0*/  LDL.LU R29, [R1+0x10a8] ;  /* 0x0010a800011d7983 */ /* 0x000ea80000300800 */
[----:B------:R-:W-:Y:S04]  /*93e0*/  STL [R1+0x8ec], R28 ;  /* 0x0008ec1c01007387 */ /* 0x000fe80000100800 */
[----:B------:R-:W2:Y:S04]  /*93f0*/  LDL R3, [R1+0x474] ;  /* 0x0004740001037983 */ /* 0x000ea80000100800 */
[----:B------:R0:W-:Y:S04]  /*9400*/  STS.U16 [R28+0x4e00], R0 ;  /* 0x004e00001c007388 */ /* 0x0001e80000000400 */
[----:B------:R-:W-:Y:S01]  /*9410*/  STS.U16 [R28+0x4a00], R27 ;  /* 0x004a001b1c007388 */ /* 0x000fe20000000400 */
[----:B0-----:R-:W-:-:S03]  /*9420*/  LOP3.LUT R0, R28, 0x20, RZ, 0x3c, !PT ;  /* 0x000000201c007812 */ /* 0x001fc600078e3cff */
[----:B----4-:R-:W-:Y:S04]  /*9430*/  STS.U16 [R28+0x5000], R19 ;  /* 0x005000131c007388 */ /* 0x010fe80000000400 */
[----:B------:R-:W-:Y:S04]  /*9440*/  STS.U16 [R28+0x5200], R17 ;  /* 0x005200111c007388 */ /* 0x000fe80000000400 */
[----:B---3--:R-:W-:Y:S04]  /*9450*/  STS.U16 [R28+0x5400], R15 ;  /* 0x0054000f1c007388 */ /* 0x008fe80000000400 */
[----:B------:R-:W-:Y:S04]  /*9460*/  STS.U16 [R28+0x5600], R13 ;  /* 0x0056000d1c007388 */ /* 0x000fe80000000400 */
[----:B------:R-:W-:Y:S04]  /*9470*/  STS.U16 [R28+0x5800], R11 ;  /* 0x0058000b1c007388 */ /* 0x000fe80000000400 */
[----:B------:R-:W-:Y:S04]  /*9480*/  STS.U16 [R28+0x5a00], R9 ;  /* 0x005a00091c007388 */ /* 0x000fe80000000400 */
[----:B------:R-:W-:Y:S04]  /*9490*/  STS.U16 [R28+0x5c00], R7 ;  /* 0x005c00071c007388 */ /* 0x000fe80000000400 */
[----:B------:R-:W-:Y:S04]  /*94a0*/  STS.U16 [R28+0x5e00], R5 ;  /* 0x005e00051c007388 */ /* 0x000fe80000000400 */
[----:B--2---:R-:W-:Y:S04]  /*94b0*/  STS.U16 [R0+0x4100], R26 ;  /* 0x0041001a00007388 */ /* 0x004fe80000000400 */
        /* <DEDUP_REMOVED lines=15> */
[----:B------:R-:W-:Y:S06]  /*95b0*/  BAR.SYNC.DEFER_BLOCKING 0x0 ;  /* 0x0000000000007b1d */ /* 0x000fec0000010000 */
[----:B------:R-:W0:Y:S04]  /*95c0*/  LDSM.16.M88.4 R4, [R3+0x4400] ;  /* 0x004400000304783b */ /* 0x000e280000000200 */
[----:B------:R-:W1:Y:S04]  /*95d0*/  LDSM.16.M88.4 R8, [R3+0x4000] ;  /* 0x004000000308783b */ /* 0x000e680000000200 */
[----:B------:R-:W-:Y:S04]  /*95e0*/  LDSM.16.M88.4 R20, [R3+0x5000] ;  /* 0x005000000314783b */ /* 0x000fe80000000200 */
[----:B------:R-:W-:Y:S04]  /*95f0*/  LDSM.16.MT88.4 R16, [R29+0x80] ;  /* 0x000080001d10783b */ /* 0x000fe80000004200 */
[----:B------:R-:W-:Y:S04]  /*9600*/  LDSM.16.MT88.4 R12, [R29] ;  /* 0x000000001d0c783b */ /* 0x000fe80000004200 */
[----:B0-----:R-:W-:Y:S01]  /*9610*/  STL.64 [R1+0x50], R4 ;  /* 0x0000500401007387 */ /* 0x001fe20000100a00 */
[----:B------:R-:W-:-:S03]  /*9620*/  IMAD.MOV.U32 R27, RZ, RZ, R6 ;  /* 0x000000ffff1b7224 */ /* 0x000fc600078e0006 */
[----:B-1----:R-:W-:Y:S04]  /*9630*/  STL.64 [R1+0x60], R8 ;  /* 0x0000600801007387 */ /* 0x002fe80000100a00 */
[----:B------:R-:W-:Y:S04]  /*9640*/  STL.64 [R1+0x68], R10 ;  /* 0x0000680a01007387 */ /* 0x000fe80000100a00 */
[----:B------:R-:W-:Y:S04]  /*9650*/  STL.64 [R1+0x58], R6 ;  /* 0x0000580601007387 */ /* 0x000fe80000100a00 */
[----:B------:R-:W0:Y:S04]  /*9660*/  LDSM.16.M88.4 R4, [R3+0x4800] ;  /* 0x004800000304783b */ /* 0x000e280000000200 */
[----:B------:R-:W-:Y:S04]  /*9670*/  STL [R1+0xd18], R27 ;  /* 0x000d181b01007387 */ /* 0x000fe80000100800 */
[----:B------:R-:W1:Y:S04]  /*9680*/  LDSM.16.M88.4 R8, [R3+0x4c00] ;  /* 0x004c00000308783b */ /* 0x000e680000000200 */
[----:B0-----:R-:W-:Y:S01]  /*9690*/  STL.64 [R1+0x40], R4 ;  /* 0x0000400401007387 */ /* 0x001fe20000100a00 */
[----:B------:R-:W-:-:S02]  /*96a0*/  IMAD.MOV.U32 R25, RZ, RZ, R6 ;  /* 0x000000ffff197224 */ /* 0x000fc400078e0006 */
[----:B------:R-:W-:Y:S01]  /*96b0*/  IMAD.MOV.U32 R26, RZ, RZ, R7 ;  /* 0x000000ffff1a7224 */ /* 0x000fe200078e0007 */
[----:B------:R-:W-:Y:S04]  /*96c0*/  STL.64 [R1+0x48], R6 ;  /* 0x0000480601007387 */ /* 0x000fe80000100a00 */
[----:B------:R-:W0:Y:S04]  /*96d0*/  LDSM.16.M88.4 R4, [R3+0x5400] ;  /* 0x005400000304783b */ /* 0x000e280000000200 */
[----:B------:R-:W-:Y:S04]  /*96e0*/  STL [R1+0x1048], R25 ;  /* 0x0010481901007387 */ /* 0x000fe80000100800 */
[----:B------:R-:W-:Y:S04]  /*96f0*/  STL [R1+0xd20], R26 ;  /* 0x000d201a01007387 */ /* 0x000fe80000100800 */
[----:B-1----:R-:W-:Y:S04]  /*9700*/  STL.64 [R1+0x30], R8 ;  /* 0x0000300801007387 */ /* 0x002fe80000100a00 */
[----:B------:R-:W-:Y:S04]  /*9710*/  STL.64 [R1+0x38], R10 ;  /* 0x0000380a01007387 */ /* 0x000fe80000100a00 */
[----:B------:R-:W-:Y:S01]  /*9720*/  LDSM.16.M88.4 R8, [R3+0x5c00] ;  /* 0x005c00000308783b */ /* 0x000fe20000000200 */
[----:B0-----:R-:W-:-:S03]  /*9730*/  IMAD.MOV.U32 R2, RZ, RZ, R4 ;  /* 0x000000ffff027224 */ /* 0x001fc600078e0004 */
[----:B------:R-:W-:Y:S01]  /*9740*/  STL.64 [R1+0x18], R6 ;  /* 0x0000180601007387 */ /* 0x000fe20000100a00 */
[----:B------:R-:W-:-:S03]  /*9750*/  IMAD.MOV.U32 R0, RZ, RZ, R5 ;  /* 0x000000ffff007224 */ /* 0x000fc600078e0005 */
[----:B------:R-:W0:Y:S04]  /*9760*/  LDSM.16.M88.4 R4, [R3+0x5800] ;  /* 0x005800000304783b */ /* 0x000e280000000200 */
[----:B0-----:R-:W-:Y:S04]  /*9770*/  STL [R1+0xcac], R6 ;  /* 0x000cac0601007387 */ /* 0x001fe80000100800 */
[----:B------:R-:W-:Y:S04]  /*9780*/  STL.64 [R1+0x28], R22 ;  /* 0x0000281601007387 */ /* 0x000fe80000100a00 */
[----:B------:R-:W-:Y:S04]  /*9790*/  STL.64 [R1+0x1088], R20 ;  /* 0x0010881401007387 */ /* 0x000fe80000100a00 */
[----:B------:R-:W-:Y:S04]  /*97a0*/  STL [R1+0xca8], R7 ;  /* 0x000ca80701007387 */ /* 0x000fe80000100800 */
[----:B------:R0:W-:Y:S04]  /*97b0*/  STL.64 [R1+0x10a0], R4 ;  /* 0x0010a00401007387 */ /* 0x0001e80000100a00 */
[----:B0-----:R-:W2:Y:S04]  /*97c0*/  LDL.LU.64 R4, [R1+0x1d0] ;  /* 0x0001d00001047983 */ /* 0x001ea80000300a00 */
[----:B------:R-:W2:Y:S04]  /*97d0*/  LDL.LU.64 R6, [R1+0x1d8] ;  /* 0x0001d80001067983 */ /* 0x000ea80000300a00 */
[----:B------:R-:W3:Y:S04]  /*97e0*/  LDL.LU.64 R20, [R1+0x1c0] ;  /* 0x0001c00001147983 */ /* 0x000ee80000300a00 */
[----:B------:R-:W4:Y:S04]  /*97f0*/  LDL.LU.64 R22, [R1+0x1c8] ;  /* 0x0001c80001167983 */ /* 0x000f280000300a00 */
[----:B----4-:R-:W-:Y:S04]  /*9800*/  STL.64 [R1+0x1098], R22 ;  /* 0x0010981601007387 */ /* 0x010fe80000100a00 */
[----:B---3--:R0:W-:Y:S04]  /*9810*/  STL.64 [R1+0x1090], R20 ;  /* 0x0010901401007387 */ /* 0x0081e80000100a00 */
[----:B0-----:R-:W2:Y:S04]  /*9820*/  LDL.64 R20, [R1+0x60] ;  /* 0x0000600001147983 */ /* 0x001ea80000100a00 */
[----:B------:R-:W3:Y:S04]  /*9830*/  LDL.LU.64 R24, [R1+0x1a0] ;  /* 0x0001a00001187983 */ /* 0x000ee80000300a00 */
[----:B------:R-:W4:Y:S04]  /*9840*/  LDL.LU.64 R26, [R1+0x1a8] ;  /* 0x0001a800011a7983 */ /* 0x000f280000300a00 */
[----:B----4-:R-:W-:Y:S04]  /*9850*/  STL.64 [R1+0x1068], R26 ;  /* 0x0010681a01007387 */ /* 0x010fe80000100a00 */
[----:B---3--:R0:W-:Y:S04]  /*9860*/  STL.64 [R1+0x1060], R24 ;  /* 0x0010601801007387 */ /* 0x0081e80000100a00 */
[----:B0-----:R-:W3:Y:S04]  /*9870*/  LDL.LU.64 R24, [R1+0x1b0] ;  /* 0x0001b00001187983 */ /* 0x001ee80000300a00 */
[----:B------:R-:W4:Y:S01]  /*9880*/  LDL.LU.64 R26, [R1+0x1b8] ;  /* 0x0001b800011a7983 */ /* 0x000f220000300a00 */
[----:B--2---:R-:W-:Y:S03]  /*9890*/  HMMA.16816.F32.BF16 R4, R12, R20, R4 ;  /* 0x000000140c04723c */ /* 0x004fe60000041804 */
[----:B----4-:R-:W-:Y:S04]  /*98a0*/  STL.64 [R1+0x1080], R26 ;  /* 0x0010801a01007387 */ /* 0x010fe80000100a00 */
[----:B---3--:R0:W-:Y:S04]  /*98b0*/  STL.64 [R1+0x1078], R24 ;  /* 0x0010781801007387 */ /* 0x0081e80000100a00 */
[----:B0-----:R-:W2:Y:S04]  /*98c0*/  LDL.64 R24, [R1+0x50] ;  /* 0x0000500001187983 */ /* 0x001ea80000100a00 */
[----:B------:R-:W-:Y:S04]  /*98d0*/  STL [R1+0xd04], R10 ;  /* 0x000d040a01007387 */ /* 0x000fe80000100800 */
[----:B------:R-:W-:Y:S04]  /*98e0*/  STL [R1+0xd00], R11 ;  /* 0x000d000b01007387 */ /* 0x000fe80000100800 */
[----:B------:R0:W-:Y:S04]  /*98f0*/  STL.64 [R1+0x1070], R8 ;  /* 0x0010700801007387 */ /* 0x0001e80000100a00 */
[----:B0-----:R-:W3:Y:S04]  /*9900*/  LDL.64 R8, [R1+0x40] ;  /* 0x0000400001087983 */ /* 0x001ee80000100a00 */
[----:B------:R-:W-:Y:S04]  /*9910*/  STL.64 [R1+0x1038], R18 ;  /* 0x0010381201007387 */ /* 0x000fe80000100a00 */
[----:B------:R0:W-:Y:S04]  /*9920*/  STL.64 [R1+0x1030], R16 ;  /* 0x0010301001007387 */ /* 0x0001e80000100a00 */
[----:B0-----:R-:W4:Y:S04]  /*9930*/  LDL.LU.64 R16, [R1+0x2b0] ;  /* 0x0002b00001107983 */ /* 0x001f280000300a00 */
[----:B------:R-:W2:Y:S01]  /*9940*/  LDL.LU.64 R18, [R1+0x2b8] ;  /* 0x0002b80001127983 */ /* 0x000ea20000300a00 */
[----:B------:R-:W-:-:S03]  /*9950*/  IMAD.MOV.U32 R3, RZ, RZ, R21 ;  /* 0x000000ffff037224 */ /* 0x000fc600078e0015 */
[----:B--2---:R-:W-:Y:S04]  /*9960*/  STL.64 [R1+0x1058], R18 ;  /* 0x0010581201007387 */ /* 0x004fe80000100a00 */
[----:B----4-:R0:W-:Y:S04]  /*9970*/  STL.64 [R1+0x1050], R16 ;  /* 0x0010501001007387 */ /* 0x0101e80000100a00 */
[----:B0-----:R-:W2:Y:S04]  /*9980*/  LDL.64 R16, [R1+0x30] ;  /* 0x0000300001107983 */ /* 0x001ea80000100a00 */
[----:B------:R0:W-:Y:S04]  /*9990*/  STL.64 [R1+0x1d0], R4 ;  /* 0x0001d00401007387 */ /* 0x0001e80000100a00 */
[----:B------:R1:W-:Y:S04]  /*99a0*/  STL.64 [R1+0x1d8], R6 ;  /* 0x0001d80601007387 */ /* 0x0003e80000100a00 */
[----:B0-----:R-:W4:Y:S01]  /*99b0*/  LDL.LU.64 R4, [R1+0x10a0] ;  /* 0x0010a00001047983 */ /* 0x001f220000300a00 */
[----:B-1----:R-:W-:-:S03]  /*99c0*/  IMAD.MOV.U32 R6, RZ, RZ, R20 ;  /* 0x000000ffff067224 */ /* 0x002fc600078e0014 */
[----:B------:R-:W2:Y:S04]  /*99d0*/  LDL.LU.64 R22, [R1+0x1098] ;  /* 0x0010980001167983 */ /* 0x000ea80000300a00 */
[----:B------:R-:W2:Y:S01]  /*99e0*/  LDL.LU.64 R20, [R1+0x1090] ;  /* 0x0010900001147983 */ /* 0x000ea20000300a00 */
[----:B------:R-:W-:Y:S01]  /*99f0*/  IMAD.MOV.U32 R7, RZ, RZ, R25 ;  /* 0x000000ffff077224 */ /* 0x000fe200078e0019 */
[----:B--2---:R-:W-:Y:S11]  /*9a00*/  HMMA.16816.F32.BF16 R20, R12, R24, R20 ;  /* 0x000000180c14723c */ /* 0x004ff60000041814 */
[----:B------:R-:W-:Y:S11]  /*9a10*/  @!UPT UIADD3 URZ, URZ, URZ, URZ ;  /* 0x0000003f3f3ff290 */ /* 0x000ff6000fffe03f */
[----:B------:R-:W-:Y:S01]  /*9a20*/  @!UPT UIADD3 URZ, URZ, URZ, URZ ;  /* 0x0000003f3f3ff290 */ /* 0x000fe2000fffe03f */
[----:B------:R0:W-:Y:S04]  /*9a30*/  STL.64 [R1+0x1c0], R20 ;  /* 0x0001c01401007387 */ /* 0x0001e80000100a00 */
[----:B------:R1:W-:Y:S04]  /*9a40*/  STL.64 [R1+0x1c8], R22 ;  /* 0x0001c81601007387 */ /* 0x0003e80000100a00 */
[----:B0-----:R-:W2:Y:S01]  /*9a50*/  LDL.LU.64 R20, [R1+0x1088] ;  /* 0x0010880001147983 */ /* 0x001ea20000300a00 */
[----:B-1----:R-:W-:-:S03]  /*9a60*/  IMAD.MOV.U32 R22, RZ, RZ, R24 ;  /* 0x000000ffff167224 */ /* 0x002fc600078e0018 */
[----:B------:R-:W2:Y:S04]  /*9a70*/  LDL.LU.64 R26, [R1+0x1080] ;  /* 0x00108000011a7983 */ /* 0x000ea80000300a00 */
[----:B------:R-:W2:Y:S01]  /*9a80*/  LDL.LU.64 R24, [R1+0x1078] ;  /* 0x0010780001187983 */ /* 0x000ea20000300a00 */
[----:B---3--:R-:W-:Y:S02]  /*9a90*/  IMAD.MOV.U32 R28, RZ, RZ, R8 ;  /* 0x000000ffff1c7224 */ /* 0x008fe400078e0008 */
[----:B------:R-:W-:Y:S01]  /*9aa0*/  IMAD.MOV.U32 R23, RZ, RZ, R9 ;  /* 0x000000ffff177224 */ /* 0x000fe200078e0009 */
[C---:B--2---:R-:W-:Y:S01]  /*9ab0*/  HMMA.16816.F32.BF16 R24, R12.reuse, R8, R24 ;  /* 0x000000080c18723c */ /* 0x044fe20000041818 */
[----:B------:R-:W2:Y:S11]  /*9ac0*/  LDL.LU.64 R8, [R1+0x1070] ;  /* 0x0010700001087983 */ /* 0x000eb60000300a00 */
[----:B------:R-:W-:Y:S11]  /*9ad0*/  @!UPT UIADD3 URZ, URZ, URZ, URZ ;  /* 0x0000003f3f3ff290 */ /* 0x000ff6000fffe03f */
[----:B------:R0:W-:Y:S01]  /*9ae0*/  STL.64 [R1+0x1b0], R24 ;  /* 0x0001b01801007387 */ /* 0x0001e20000100a00 */
[----:B------:R-:W-:Y:S02]  /*9af0*/  IMAD.MOV.U32 R10, RZ, RZ, R26 ;  /* 0x000000ffff0a7224 */ /* 0x000fe400078e001a */
[----:B------:R-:W-:Y:S02]  /*9b00*/  IMAD.MOV.U32 R11, RZ, RZ, R27 ;  /* 0x000000ffff0b7224 */ /* 0x000fe400078e001b */
[----:B------:R-:W3:Y:S04]  /*9b10*/  LDL.LU.64 R26, [R1+0x1068] ;  /* 0x00106800011a7983 */ /* 0x000ee80000300a00 */
[----:B0-----:R-:W3:Y:S04]  /*9b20*/  LDL.LU.64 R24, [R1+0x1060] ;  /* 0x0010600001187983 */ /* 0x001ee80000300a00 */
[----:B------:R0:W-:Y:S04]  /*9b30*/  STL [R1+0xdc0], R11 ;  /* 0x000dc00b01007387 */ /* 0x0001e80000100800 */
[----:B------:R-:W-:Y:S01]  /*9b40*/  STL [R1+0xd1c], R10 ;  /* 0x000d1c0a01007387 */ /* 0x000fe20000100800 */
[----:B0-----:R-:W-:Y:S01]  /*9b50*/  IMAD.MOV.U32 R11, RZ, RZ, R17 ;  /* 0x000000ffff0b7224 */ /* 0x001fe200078e0011 */
[----:B---3--:R-:W-:Y:S11]  /*9b60*/  HMMA.16816.F32.BF16 R24, R12, R16, R24 ;  /* 0x000000100c18723c */ /* 0x008ff60000041818 */
[----:B------:R-:W-:Y:S11]  /*9b70*/  @!UPT UIADD3 URZ, URZ, URZ, URZ ;  /* 0x0000003f3f3ff290 */ /* 0x000ff6000fffe03f */
[----:B------:R-:W-:Y:S01]  /*9b80*/  @!UPT UIADD3 URZ, URZ, URZ, URZ ;  /* 0x0000003f3f3ff290 */ /* 0x000fe2000fffe03f */
[----:B------:R0:W-:Y:S04]  /*9b90*/  STL.64 [R1+0x1a0], R24 ;  /* 0x0001a01801007387 */ /* 0x0001e80000100a00 */
[----:B------:R1:W-:Y:S04]  /*9ba0*/  STL.64 [R1+0x1a8], R26 ;  /* 0x0001a81a01007387 */ /* 0x0003e80000100a00 */
[----:B------:R-:W3:Y:S01]  /*9bb0*/  LDL.LU.64 R18, [R1+0x1058] ;  /* 0x0010580001127983 */ /* 0x000ee20000300a00 */
[----:B0-----:R-:W-:-:S03]  /*9bc0*/  IMAD.MOV.U32 R25, RZ, RZ, R16 ;  /* 0x000000ffff197224 */ /* 0x001fc600078e0010 */
[----:B------:R-:W3:Y:S02]  /*9bd0*/  LDL.LU.64 R16, [R1+0x1050] ;  /* 0x0010500001107983 */ /* 0x000ee40000300a00 */
[----:B---3--:R-:W-:Y:S11]  /*9be0*/  HMMA.16816.F32.BF16 R16, R12, R20, R16 ;  /* 0x000000140c10723c */ /* 0x008ff60000041810 */
[----:B------:R-:W-:Y:S11]  /*9bf0*/  @!UPT UIADD3 URZ, URZ, URZ, URZ ;  /* 0x0000003f3f3ff290 */ /* 0x000ff6000fffe03f */
[----:B------:R-:W-:Y:S02]  /*9c00*/  @!UPT UIADD3 URZ, URZ, URZ, URZ ;  /* 0x0000003f3f3ff290 */ /* 0x000fe4000fffe03f */
[----:B-1----:R-:W-:Y:S02]  /*9c10*/  IMAD.MOV.U32 R26, RZ, RZ, R16 ;  /* 0x000000ffff1a7224 */ /* 0x002fe400078e0010 */
[----:B------:R-:W-:Y:S02]  /*9c20*/  IMAD.MOV.U32 R10, RZ, RZ, R17 ;  /* 0x000000ffff0a7224 */ /* 0x000fe400078e0011 */
[----:B------:R-:W-:Y:S01]  /*9c30*/  IMAD.MOV.U32 R27, RZ, RZ, R18 ;  /* 0x000000ffff1b7224 */ /* 0x000fe200078e0012 */
[----:B------:R-:W3:Y:S01]  /*9c40*/  LDL.LU.64 R16, [R1+0x2a0] ;  /* 0x0002a00001107983 */ /* 0x000ee20000300a00 */
[----:B------:R-:W-:-:S03]  /*9c50*/  IMAD.MOV.U32 R24, RZ, RZ, R19 ;  /* 0x000000ffff187224 */ /* 0x000fc600078e0013 */
[----:B------:R-:W3:Y:S04]  /*9c60*/  LDL.LU.64 R18, [R1+0x2a8] ;  /* 0x0002a80001127983 */ /* 0x000ee80000300a00 */
[----:B------:R0:W-:Y:S02]  /*9c70*/  STL.64 [R1+0xfd0], R20 ;  /* 0x000fd01401007387 */ /* 0x0001e40000100a00 */
[----:B0-----:R-:W-:Y:S02]  /*9c80*/  IMAD.MOV.U32 R20, RZ, RZ, R25 ;  /* 0x000000ffff147224 */ /* 0x001fe400078e0019 */
[----:B------:R-:W2:Y:S01]  /*9c90*/  LDL.LU R25, [R1+0x1048] ;  /* 0x0010480001197983 */ /* 0x000ea20000300800 */
[----:B------:R-:W-:-:S05]  /*9ca0*/  IMAD.MOV.U32 R21, RZ, RZ, R11 ;  /* 0x000000ffff157224 */ /* 0x000fca00078e000b */
[----:B------:R0:W-:Y:S02]  /*9cb0*/  STL.64 [R1+0xfe8], R20 ;  /* 0x000fe81401007387 */ /* 0x0001e40000100a00 */
[----:B0-----:R-:W-:Y:S02]  /*9cc0*/  IMAD.MOV.U32 R20, RZ, RZ, R28 ;  /* 0x000000ffff147224 */ /* 0x001fe400078e001c */
[----:B------:R-:W-:-:S05]  /*9cd0*/  IMAD.MOV.U32 R21, RZ, RZ, R23 ;  /* 0x000000ffff157224 */ /* 0x000fca00078e0017 */
[----:B------:R0:W-:Y:S02]  /*9ce0*/  STL.64 [R1+0x1000], R20 ;  /* 0x0010001401007387 */ /* 0x0001e40000100a00 */
[----:B0-----:R-:W-:Y:S02]  /*9cf0*/  IMAD.MOV.U32 R20, RZ, RZ, R22 ;  /* 0x000000ffff147224 */ /* 0x001fe400078e0016 */
[----:B------:R-:W-:-:S05]  /*9d00*/  IMAD.MOV.U32 R21, RZ, RZ, R7 ;  /* 0x000000ffff157224 */ /* 0x000fca00078e0007 */
[----:B------:R0:W-:Y:S02]  /*9d10*/  STL.64 [R1+0x1018], R20 ;  /* 0x0010181401007387 */ /* 0x0001e40000100a00 */
[----:B0-----:R-:W-:Y:S02]  /*9d20*/  IMAD.MOV.U32 R20, RZ, RZ, R6 ;  /* 0x000000ffff147224 */ /* 0x001fe400078e0006 */
[----:B------:R-:W-:-:S05]  /*9d30*/  IMAD.MOV.U32 R21, RZ, RZ, R3 ;  /* 0x000000ffff157224 */ /* 0x000fca00078e0003 */
[----:B------:R0:W-:Y:S04]  /*9d40*/  STL.64 [R1+0x1040], R20 ;  /* 0x0010401401007387 */ /* 0x0001e80000100a00 */
[----:B------:R-:W-:Y:S04]  /*9d50*/  STL [R1+0xdc4], R10 ;  /* 0x000dc40a01007387 */ /* 0x000fe80000100800 */
[----:B------:R-:W-:Y:S04]  /*9d60*/  STL.64 [R1+0xd30], R26 ;  /* 0x000d301a01007387 */ /* 0x000fe80000100a00 */
[----:B--2---:R1:W-:Y:S04]  /*9d70*/  STL.64 [R1+0xd28], R24 ;  /* 0x000d281801007387 */ /* 0x0043e80000100a00 */
[----:B0-----:R-:W4:Y:S04]  /*9d80*/  LDL.LU.64 R20, [R1+0x290] ;  /* 0x0002900001147983 */ /* 0x001f280000300a00 */
[----:B------:R-:W4:Y:S01]  /*9d90*/  LDL.LU.64 R22, [R1+0x298] ;  /* 0x0002980001167983 */ /* 0x000f220000300a00 */
[----:B-1----:R-:W-:-:S02]  /*9da0*/  IMAD.MOV.U32 R24, RZ, RZ, R2 ;  /* 0x000000ffff187224 */ /* 0x002fc400078e0002 */
[----:B------:R-:W-:-:S07]  /*9db0*/  IMAD.MOV.U32 R25, RZ, RZ, R0 ;  /* 0x000000ffff197224 */ /* 0x000fce00078e0000 */
[C---:B---3--:R-:W-:Y:S11]  /*9dc0*/  HMMA.16816.F32.BF16 R16, R12.reuse, R24, R16 ;  /* 0x000000180c10723c */ /* 0x048ff60000041810 */
[----:B------:R-:W-:Y:S11]  /*9dd0*/  @!UPT UIADD3 URZ, URZ, URZ, URZ ;  /* 0x0000003f3f3ff290 */ /* 0x000ff6000fffe03f */
[----:B------:R-:W-:Y:S01]  /*9de0*/  @!UPT UIADD3 URZ, URZ, URZ, URZ ;  /* 0x0000003f3f3ff290 */ /* 0x000fe2000fffe03f */
[----:B------:R0:W-:Y:S04]  /*9df0*/  STL.64 [R1+0x2a0], R16 ;  /* 0x0002a01001007387 */ /* 0x0001e80000100a00 */
[----:B------:R1:W-:Y:S04]  /*9e00*/  STL.64 [R1+0x2a8], R18 ;  /* 0x0002a81201007387 */ /* 0x0003e80000100a00 */
[----:B0-----:R-:W2:Y:S04]  /*9e10*/  LDL.LU.64 R16, [R1+0x190] ;  /* 0x0001900001107983 */ /* 0x001ea80000300a00 */
[----:B-1----:R-:W2:Y:S04]  /*9e20*/  LDL.LU.64 R18, [R1+0x198] ;  /* 0x0001980001127983 */ /* 0x002ea80000300a00 */
[----:B------:R0:W-:Y:S04]  /*9e30*/  STL.64 [R1+0xfc8], R24 ;  /* 0x000fc81801007387 */ /* 0x0001e80000100a00 */
[----:B0-----:R-:W3:Y:S04]  /*9e40*/  LDL.LU.64 R24, [R1+0x210] ;  /* 0x0002100001187983 */ /* 0x001ee80000300a00 */
[----:B------:R-:W2:Y:S04]  /*9e50*/  LDL.LU.64 R26, [R1+0x218] ;  /* 0x00021800011a7983 */ /* 0x000ea80000300a00 */
[----:B--2---:R-:W-:Y:S04]  /*9e60*/  STL.64 [R1+0xfe0], R26 ;  /* 0x000fe01a01007387 */ /* 0x004fe80000100a00 */
[----:B---3--:R0:W-:Y:S04]  /*9e70*/  STL.64 [R1+0xfd8], R24 ;  /* 0x000fd81801007387 */ /* 0x0081e80000100a00 */
[----:B0-----:R-:W2:Y:S04]  /*9e80*/  LDL.LU.64 R24, [R1+0x140] ;  /* 0x0001400001187983 */ /* 0x001ea80000300a00 */
[----:B------:R-:W3:Y:S04]  /*9e90*/  LDL.LU.64 R26, [R1+0x148] ;  /* 0x00014800011a7983 */ /* 0x000ee80000300a00 */
[----:B---3--:R-:W-:Y:S04]  /*9ea0*/  STL.64 [R1+0xff8], R26 ;  /* 0x000ff81a01007387 */ /* 0x008fe80000100a00 */
[----:B--2---:R0:W-:Y:S04]  /*9eb0*/  STL.64 [R1+0xff0], R24 ;  /* 0x000ff01801007387 */ /* 0x0041e80000100a00 */
[----:B0-----:R-:W2:Y:S04]  /*9ec0*/  LDL.LU.64 R24, [R1+0x150] ;  /* 0x0001500001187983 */ /* 0x001ea80000300a00 */
[----:B------:R-:W3:Y:S01]  /*9ed0*/  LDL.LU.64 R26, [R1+0x158] ;  /* 0x00015800011a7983 */ /* 0x000ee20000300a00 */
[C---:B----4-:R-:W-:Y:S03]  /*9ee0*/  HMMA.16816.F32.BF16 R20, R12.reuse, R4, R20 ;  /* 0x000000040c14723c */ /* 0x050fe60000041814 */
[----:B---3--:R-:W-:Y:S04]  /*9ef0*/  STL.64 [R1+0x1010], R26 ;  /* 0x0010101a01007387 */ /* 0x008fe80000100a00 */
[----:B--2---:R0:W-:Y:S04]  /*9f00*/  STL.64 [R1+0x1008], R24 ;  /* 0x0010081801007387 */ /* 0x0041e80000100a00 */
[----:B0-----:R-:W2:Y:S04]  /*9f10*/  LDL.LU.64 R24, [R1+0x160] ;  /* 0x0001600001187983 */ /* 0x001ea80000300a00 */
[----:B------:R-:W3:Y:S01]  /*9f20*/  LDL.LU.64 R26, [R1+0x168] ;  /* 0x00016800011a7983 */ /* 0x000ee20000300a00 */
[----:B------:R-:W-:Y:S03]  /*9f30*/  HMMA.16816.F32.BF16 R12, R12, R8, R16 ;  /* 0x000000080c0c723c */ /* 0x000fe60000041810 */
[----:B---3--:R-:W-:Y:S04]  /*9f40*/  STL.64 [R1+0x1028], R26 ;  /* 0x0010281a01007387 */ /* 0x008fe80000100a00 */
[----:B--2---:R0:W-:Y:S04]  /*9f50*/  STL.64 [R1+0x1020], R24 ;  /* 0x0010201801007387 */ /* 0x0041e80000100a00 */
[----:B0-----:R-:W2:Y:S04]  /*9f60*/  LDL.LU.64 R24, [R1+0x170] ;  /* 0x0001700001187983 */ /* 0x001ea80000300a00 */
[----:B------:R-:W2:Y:S04]  /*9f70*/  LDL.LU.64 R26, [R1+0x178] ;  /* 0x00017800011a7983 */ /* 0x000ea80000300a00 */
[----:B------:R0:W-:Y:S04]  /*9f80*/  STL.64 [R1+0x290], R20 ;  /* 0x0002901401007387 */ /* 0x0001e80000100a00 */
[----:B------:R-:W-:Y:S04]  /*9f90*/  STL.64 [R1+0x298], R22 ;  /* 0x0002981601007387 */ /* 0x000fe80000100a00 */
[----:B0-----:R-:W2:Y:S04]  /*9fa0*/  LDL.LU.64 R20, [R1+0x1040] ;  /* 0x0010400001147983 */ /* 0x001ea80000300a00 */
[----:B------:R-:W2:Y:S04]  /*9fb0*/  LDL.LU.64 R18, [R1+0x1038] ;  /* 0x0010380001127983 */ /* 0x000ea80000300a00 */
[----:B------:R-:W2:Y:S04]  /*9fc0*/  LDL.LU.64 R16, [R1+0x1030] ;  /* 0x0010300001107983 */ /* 0x000ea80000300a00 */
[----:B------:R0:W-:Y:S04]  /*9fd0*/  STL.64 [R1+0xfc0], R8 ;  /* 0x000fc00801007387 */ /* 0x0001e80000100a00 */
[----:B0-----:R-:W3:Y:S04]  /*9fe0*/  LDL.LU.64 R8, [R1+0x3b0] ;  /* 0x0003b00001087983 */ /* 0x001ee80000300a00 */
[----:B------:R-:W-:Y:S04]  /*9ff0*/  STL.64 [R1+0x190], R12 ;  /* 0x0001900c01007387 */ /* 0x000fe80000100a00 */
[----:B------:R-:W-:Y:S04]  /*a000*/  STL.64 [R1+0x198], R14 ;  /* 0x0001980e01007387 */ /* 0x000fe80000100a00 */
[----:B------:R-:W3:Y:S04]  /*a010*/  LDL.LU.64 R10, [R1+0x3b8] ;  /* 0x0003b800010a7983 */ /* 0x000ee80000300a00 */
[----:B------:R-:W0:Y:S01]  /*a020*/  LDSM.16.MT88.4 R12, [R29+0x100] ;  /* 0x000100001d0c783b */ /* 0x000e220000004200 */
[C---:B--2---:R-:W-:Y:S03]  /*a030*/  HMMA.16816.F32.BF16 R20, R16.reuse, R20, R24 ;  /* 0x000000141014723c */ /* 0x044fe60000041818 */
[----:B------:R-:W2:Y:S04]  /*a040*/  LDL.LU.64 R26, [R1+0x1028] ;  /* 0x00102800011a7983 */ /* 0x000ea80000300a00 */
[----:B------:R-:W2:Y:S11]  /*a050*/  LDL.LU.64 R24, [R1+0x1020] ;  /* 0x0010200001187983 */ /* 0x000eb60000300a00 */
[----:B------:R-:W-:Y:S05]  /*a060*/  @!UPT UIADD3 URZ, URZ, URZ, URZ ;  /* 0x0000003f3f3ff290 */ /* 0x000fea000fffe03f */
[----:B------:R1:W-:Y:S04]  /*a070*/  STL.64 [R1+0x170], R20 ;  /* 0x0001701401007387 */ /* 0x0003e80000100a00 */
[----:B------:R2:W-:Y:S04]  /*a080*/  STL.64 [R1+0x178], R22 ;  /* 0x0001781601007387 */ /* 0x0005e80000100a00 */
[----:B-1----:R-:W2:Y:S02]  /*a090*/  LDL.LU.64 R20, [R1+0x1018] ;  /* 0x0010180001147983 */ /* 0x002ea40000300a00 */
[----:B--2---:R-:W-:Y:S02]  /*a0a0*/  HMMA.16816.F32.BF16 R20, R16, R20, R24 ;  /* 0x000000141014723c */ /* 0x004fe40000041818 */
[----:B------:R-:W2:Y:S04]  /*a0b0*/  LDL.LU.64 R26, [R1+0x1010] ;  /* 0x00101000011a7983 */ /* 0x000ea80000300a00 */
[----:B------:R-:W2:Y:S11]  /*a0c0*/  LDL.LU.64 R24, [R1+0x1008] ;  /* 0x0010080001187983 */ /* 0x000eb60000300a00 */
[----:B------:R-:W-:Y:S06]  /*a0d0*/  @!UPT UIADD3 URZ, URZ, URZ, URZ ;  /* 0x0000003f3f3ff290 */ /* 0x000fec000fffe03f */
[----:B------:R1:W-:Y:S04]  /*a0e0*/  STL.64 [R1+0x160], R20 ;  /* 0x0001601401007387 */ /* 0x0003e80000100a00 */
[----:B-1----:R-:W2:Y:S01]  /*a0f0*/  LDL.LU.64 R20, [R1+0x1000] ;  /* 0x0010000001147983 */ /* 0x002ea20000300a00 */
[----:B------:R-:W-:Y:S02]  /*a100*/  IMAD.MOV.U32 R6, RZ, RZ, R22 ;  /* 0x000000ffff067224 */ /* 0x000fe400078e0016 */
[----:B------:R-:W-:-:S05]  /*a110*/  IMAD.MOV.U32 R7, RZ, RZ, R23 ;  /* 0x000000ffff077224 */ /* 0x000fca00078e0017 */
[----:B------:R-:W-:Y:S04]  /*a120*/  STL [R1+0xdcc], R7 ;  /* 0x000dcc0701007387 */ /* 0x000fe80000100800 */
[----:B------:R-:W-:Y:S01]  /*a130*/  STL [R1+0xdc8], R6 ;  /* 0x000dc80601007387 */ /* 0x000fe20000100800 */
[C---:B--2---:R-:W-:Y:S03]  /*a140*/  HMMA.16816.F32.BF16 R20, R16.reuse, R20, R24 ;  /* 0x000000141014723c */ /* 0x044fe60000041818 */
[----:B------:R-:W2:Y:S04]  /*a150*/  LDL.LU.64 R26, [R1+0xff8] ;  /* 0x000ff800011a7983 */ /* 0x000ea80000300a00 */
[----:B------:R-:W2:Y:S11]  /*a160*/  LDL.LU.64 R24, [R1+0xff0] ;  /* 0x000ff00001187983 */ /* 0x000eb60000300a00 */
[----:B------:R-:W-:Y:S05]  /*a170*/  @!UPT UIADD3 URZ, URZ, URZ, URZ ;  /* 0x0000003f3f3ff290 */ /* 0x000fea000fffe03f */
[----:B------:R1:W-:Y:S04]  /*a180*/  STL.64 [R1+0x150], R20 ;  /* 0x0001501401007387 */ /* 0x0003e80000100a00 */
[----:B------:R2:W-:Y:S04]  /*a190*/  STL.64 [R1+0x158], R22 ;  /* 0x0001581601007387 */ /* 0x0005e80000100a00 */
[----:B-1----:R-:W2:Y:S02]  /*a1a0*/  LDL.LU.64 R20, [R1+0xfe8] ;  /* 0x000fe80001147983 */ /* 0x002ea40000300a00 */
[C---:B--2---:R-:W-:Y:S02]  /*a1b0*/  HMMA.16816.F32.BF16 R20, R16.reuse, R20, R24 ;  /* 0x000000141014723c */ /* 0x044fe40000041818 */
[----:B------:R-:W2:Y:S04]  /*a1c0*/  LDL.LU.64 R26, [R1+0xfe0] ;  /* 0x000fe000011a7983 */ /* 0x000ea80000300a00 */
[----:B------:R-:W2:Y:S11]  /*a1d0*/  LDL.LU.64 R24, [R1+0xfd8] ;  /* 0x000fd80001187983 */ /* 0x000eb60000300a00 */
[----:B------:R-:W-:Y:S06]  /*a1e0*/  @!UPT UIADD3 URZ, URZ, URZ, URZ ;  /* 0x0000003f3f3ff290 */ /* 0x000fec000fffe03f */
[----:B------:R1:W-:Y:S04]  /*a1f0*/  STL.64 [R1+0x140], R20 ;  /* 0x0001401401007387 */ /* 0x0003e80000100a00 */
[----:B------:R-:W-:Y:S04]  /*a200*/  STL.64 [R1+0x148], R22 ;  /* 0x0001481601007387 */ /* 0x000fe80000100a00 */
[----:B-1----:R-:W2:Y:S02]  /*a210*/  LDL.LU.64 R20, [R1+0xfd0] ;  /* 0x000fd00001147983 */ /* 0x002ea40000300a00 */
[C---:B--2---:R-:W-:Y:S11]  /*a220*/  HMMA.16816.F32.BF16 R24, R16.reuse, R20, R24 ;  /* 0x000000141018723c */ /* 0x044ff60000041818 */
[----:B------:R-:W-:Y:S11]  /*a230*/  @!UPT UIADD3 URZ, URZ, URZ, URZ ;  /* 0x0000003f3f3ff290 */ /* 0x000ff6000fffe03f */
[----:B------:R-:W-:Y:S01]  /*a240*/  @!UPT UIADD3 URZ, URZ, URZ, URZ ;  /* 0x0000003f3f3ff290 */ /* 0x000fe2000fffe03f */
[----:B------:R1:W-:Y:S04]  /*a250*/  STL.64 [R1+0x210], R24 ;  /* 0x0002101801007387 */ /* 0x0003e80000100a00 */
[----:B------:R-:W-:Y:S04]  /*a260*/  STL.64 [R1+0x218], R26 ;  /* 0x0002181a01007387 */ /* 0x000fe80000100a00 */
[----:B-1----:R-:W3:Y:S04]  /*a270*/  LDL.LU.64 R24, [R1+0xfc8] ;  /* 0x000fc80001187983 */ /* 0x002ee80000300a00 */
[----:B------:R1:W-:Y:S04]  /*a280*/  STL.64 [R1+0xf80], R20 ;  /* 0x000f801401007387 */ /* 0x0003e80000100a00 */
[----:B-1----:R-:W2:Y:S04]  /*a290*/  LDL.64 R20, [R1+0x30] ;  /* 0x0000300001147983 */ /* 0x002ea80000100a00 */
[----:B--2---:R1:W-:Y:S04]  /*a2a0*/  STL.64 [R1+0xf98], R20 ;  /* 0x000f981401007387 */ /* 0x0043e80000100a00 */
[----:B-1----:R-:W2:Y:S01]  /*a2b0*/  LDL.64 R20, [R1+0x40] ;  /* 0x0000400001147983 */ /* 0x002ea20000100a00 */
[C---:B---3--:R-:W-:Y:S03]  /*a2c0*/  HMMA.16816.F32.BF16 R8, R16.reuse, R24, R8 ;  /* 0x000000181008723c */ /* 0x048fe60000041808 */
[----:B--2---:R1:W-:Y:S04]  /*a2d0*/  STL.64 [R1+0xfa0], R20 ;  /* 0x000fa01401007387 */ /* 0x0043e80000100a00 */
[----:B-1----:R-:W2:Y:S04]  /*a2e0*/  LDL.LU.64 R20, [R1+0x3a0] ;  /* 0x0003a00001147983 */ /* 0x002ea80000300a00 */
[----:B------:R-:W2:Y:S11]  /*a2f0*/  LDL.LU.64 R22, [R1+0x3a8] ;  /* 0x0003a80001167983 */ /* 0x000eb60000300a00 */
[----:B------:R-:W-:Y:S01]  /*a300*/  @!UPT UIADD3 URZ, URZ, URZ, URZ ;  /* 0x0000003f3f3ff290 */ /* 0x000fe2000fffe03f */
[----:B------:R1:W-:Y:S04]  /*a310*/  STL.64 [R1+0x3b0], R8 ;  /* 0x0003b00801007387 */ /* 0x0003e80000100a00 */
[----:B------:R-:W-:Y:S04]  /*a320*/  STL.64 [R1+0x3b8], R10 ;  /* 0x0003b80a01007387 */ /* 0x000fe80000100a00 */
[----:B-1----:R-:W2:Y:S04]  /*a330*/  LDL.LU.64 R8, [R1+0xfc0] ;  /* 0x000fc00001087983 */ /* 0x002ea80000300a00 */
[----:B------:R1:W-:Y:S04]  /*a340*/  STL.64 [R1+0xf78], R24 ;  /* 0x000f781801007387 */ /* 0x0003e80000100a00 */
[----:B-1----:R-:W3:Y:S04]  /*a350*/  LDL.LU.64 R24, [R1+0x3e0] ;  /* 0x0003e00001187983 */ /* 0x002ee80000300a00 */
[----:B------:R-:W3:Y:S04]  /*a360*/  LDL.LU.64 R26, [R1+0x3e8] ;  /* 0x0003e800011a7983 */ /* 0x000ee80000300a00 */
[----:B------:R1:W-:Y:S01]  /*a370*/  STL.64 [R1+0xfa8], R4 ;  /* 0x000fa80401007387 */ /* 0x0003e20000100a00 */
[C---:B---3--:R-:W-:Y:S03]  /*a380*/  HMMA.16816.F32.BF16 R24, R16.reuse, R4, R24 ;  /* 0x000000041018723c */ /* 0x048fe60000041818 */
[----:B-1----:R-:W0:Y:S05]  /*a390*/  LDL.64 R4, [R1+0x60] ;  /* 0x0000600001047983 */ /* 0x002e2a0000100a00 */
[----:B--2---:R-:W-:Y:S11]  /*a3a0*/  HMMA.16816.F32.BF16 R16, R16, R8, R20 ;  /* 0x000000081010723c */ /* 0x004ff60000041814 */
[----:B------:R-:W-:Y:S04]  /*a3b0*/  @!UPT UIADD3 URZ, URZ, URZ, URZ ;  /* 0x0000003f3f3ff290 */ /* 0x000fe8000fffe03f */
[----:B------:R-:W-:Y:S04]  /*a3c0*/  STL.64 [R1+0x3e0], R24 ;  /* 0x0003e01801007387 */ /* 0x000fe80000100a00 */
[----:B------:R-:W-:Y:S04]  /*a3d0*/  STL.64 [R1+0x3e8], R26 ;  /* 0x0003e81a01007387 */ /* 0x000fe80000100a00 */
[----:B------:R-:W2:Y:S04]  /*a3e0*/  LDL.LU.64 R20, [R1+0x380] ;  /* 0x0003800001147983 */ /* 0x000ea80000300a00 */
[----:B------:R-:W3:Y:S04]  /*a3f0*/  LDL.LU.64 R22, [R1+0x388] ;  /* 0x0003880001167983 */ /* 0x000ee80000300a00 */
[----:B------:R-:W-:Y:S04]  /*a400*/  STL.64 [R1+0x3a0], R16 ;  /* 0x0003a01001007387 */ /* 0x000fe80000100a00 */
[----:B------:R-:W-:Y:S04]  /*a410*/  STL.64 [R1+0x3a8], R18 ;  /* 0x0003a81201007387 */ /* 0x000fe80000100a00 */
[----:B------:R-:W1:Y:S04]  /*a420*/  LDSM.16.MT88.4 R16, [R29+0x180] ;  /* 0x000180001d10783b */ /* 0x000e680000004200 */
[----:B---3--:R-:W-:Y:S04]  /*a430*/  STL.64 [R1+0xfb8], R22 ;  /* 0x000fb81601007387 */ /* 0x008fe80000100a00 */
[----:B--2---:R2:W-:Y:S04]  /*a440*/  STL.64 [R1+0xfb0], R20 ;  /* 0x000fb01401007387 */ /* 0x0045e80000100a00 */
[----:B--2---:R-:W0:Y:S04]  /*a450*/  LDL.LU.64 R20, [R1+0x390] ;  /* 0x0003900001147983 */ /* 0x004e280000300a00 */
[----:B------:R-:W0:Y:S04]  /*a460*/  LDL.LU.64 R22, [R1+0x398] ;  /* 0x0003980001167983 */ /* 0x000e280000300a00 */
[----:B------:R-:W2:Y:S04]  /*a470*/  LDL.LU.64 R24, [R1+0x350] ;  /* 0x0003500001187983 */ /* 0x000ea80000300a00 */
[----:B------:R-:W3:Y:S01]  /*a480*/  LDL.LU.64 R26, [R1+0x358] ;  /* 0x00035800011a7983 */ /* 0x000ee20000300a00 */
[----:B0-----:R-:W-:Y:S03]  /*a490*/  HMMA.16816.F32.BF16 R20, R12, R4, R20 ;  /* 0x000000040c14723c */ /* 0x001fe60000041814 */
[----:B---3--:R-:W-:Y:S04]  /*a4a0*/  STL.64 [R1+0xf90], R26 ;  /* 0x000f901a01007387 */ /* 0x008fe80000100a00 */
[----:B--2---:R0:W-:Y:S04]  /*a4b0*/  STL.64 [R1+0xf88], R24 ;  /* 0x000f881801007387 */ /* 0x0041e80000100a00 */
[----:B0-----:R-:W2:Y:S04]  /*a4c0*/  LDL.LU.64 R24, [R1+0x360] ;  /* 0x0003600001187983 */ /* 0x001ea80000300a00 */
[----:B------:R-:W2:Y:S04]  /*a4d0*/  LDL.LU.64 R26, [R1+0x368] ;  /* 0x00036800011a7983 */ /* 0x000ea80000300a00 */
[----:B------:R0:W-:Y:S04]  /*a4e0*/  STL.64 [R1+0xf70], R8 ;  /* 0x000f700801007387 */ /* 0x0001e80000100a00 */
[----:B0-----:R-:W3:Y:S04]  /*a4f0*/  LDL.64 R8, [R1+0x50] ;  /* 0x0000500001087983 */ /* 0x001ee80000100a00 */
[----:B-1----:R-:W-:Y:S04]  /*a500*/  STL.64 [R1+0xf68], R18 ;  /* 0x000f681201007387 */ /* 0x002fe80000100a00 */
[----:B------:R0:W-:Y:S04]  /*a510*/  STL.64 [R1+0xf60], R16 ;  /* 0x000f601001007387 */ /* 0x0001e80000100a00 */
[----:B0-----:R-:W4:Y:S04]  /*a520*/  LDL.LU.64 R16, [R1+0x370] ;  /* 0x0003700001107983 */ /* 0x001f280000300a00 */
[----:B------:R-:W4:Y:S04]  /*a530*/  LDL.LU.64 R18, [R1+0x378] ;  /* 0x0003780001127983 */ /* 0x000f280000300a00 */
[----:B------:R-:W-:Y:S04]  /*a540*/  STL.64 [R1+0x390], R20 ;  /* 0x0003901401007387 */ /* 0x000fe80000100a00 */
[----:B------:R0:W-:Y:S04]  /*a550*/  STL.64 [R1+0x398], R22 ;  /* 0x0003981601007387 */ /* 0x0001e80000100a00 */
[----:B0-----:R-:W3:Y:S04]  /*a560*/  LDL.LU.64 R22, [R1+0xfb8] ;  /* 0x000fb80001167983 */ /* 0x001ee80000300a00 */
[----:B------:R-:W3:Y:S01]  /*a570*/  LDL.LU.64 R20, [R1+0xfb0] ;  /* 0x000fb00001147983 */ /* 0x000ee20000300a00 */
[----:B------:R-:W-:-:S02]  /*a580*/  IMAD.MOV.U32 R2, RZ, RZ, R4 ;  /* 0x000000ffff027224 */ /* 0x000fc400078e0004 */
[----:B------:R-:W-:Y:S02]  /*a590*/  IMAD.MOV.U32 R0, RZ, RZ, R5 ;  /* 0x000000ffff007224 */ /* 0x000fe400078e0005 */
[----:B------:R-:W2:Y:S01]  /*a5a0*/  LDL.LU.64 R4, [R1+0xfa8] ;  /* 0x000fa80001047983 */ /* 0x000ea20000300a00 */
[----:B---3--:R-:W-:Y:S11]  /*a5b0*/  HMMA.16816.F32.BF16 R20, R12, R8, R20 ;  /* 0x000000080c14723c */ /* 0x008ff60000041814 */
[----:B------:R-:W-:Y:S11]  /*a5c0*/  @!UPT UIADD3 URZ, URZ, URZ, URZ ;  /* 0x0000003f3f3ff290 */ /* 0x000ff6000fffe03f */
[----:B------:R-:W-:Y:S01]  /*a5d0*/  @!UPT UIADD3 URZ, URZ, URZ, URZ ;  /* 0x0000003f3f3ff290 */ /* 0x000fe2000fffe03f */
[----:B------:R0:W-:Y:S04]  /*a5e0*/  STL.64 [R1+0x380], R20 ;  /* 0x0003801401007387 */ /* 0x0001e80000100a00 */
[----:B------:R-:W-:Y:S04]  /*a5f0*/  STL.64 [R1+0x388], R22 ;  /* 0x0003881601007387 */ /* 0x000fe80000100a00 */
[----:B0-----:R-:W4:Y:S01]  /*a600*/  LDL.LU.64 R20, [R1+0xfa0] ;  /* 0x000fa00001147983 */ /* 0x001f220000300a00 */
[----:B------:R-:W-:Y:S02]  /*a610*/  IMAD.MOV.U32 R6, RZ, RZ, R8 ;  /* 0x000000ffff067224 */ /* 0x000fe400078e0008 */
[----:B------:R-:W-:-:S02]  /*a620*/  IMAD.MOV.U32 R3, RZ, RZ, R9 ;  /* 0x000000ffff037224 */ /* 0x000fc400078e0009 */
[----:B------:R-:W3:Y:S04]  /*a630*/  LDL.LU.64 R8, [R1+0x340] ;  /* 0x0003400001087983 */ /* 0x000ee80000300a00 */
[----:B------:R-:W3:Y:S01]  /*a640*/  LDL.LU.64 R10, [R1+0x348] ;  /* 0x00034800010a7983 */ /* 0x000ee20000300a00 */
[----:B----4-:R-:W-:Y:S01]  /*a650*/  HMMA.16816.F32.BF16 R16, R12, R20, R16 ;  /* 0x000000140c10723c */ /* 0x010fe20000041810 */
[----:B------:R-:W-:Y:S11]  /*a660*/  IMAD.MOV.U32 R7, RZ, RZ, R21 ;  /* 0x000000ffff077224 */ /* 0x000ff600078e0015 */
[----:B------:R-:W-:Y:S11]  /*a670*/  @!UPT UIADD3 URZ, URZ, URZ, URZ ;  /* 0x0000003f3f3ff290 */ /* 0x000ff6000fffe03f */
[----:B------:R0:W-:Y:S04]  /*a680*/  STL.64 [R1+0x370], R16 ;  /* 0x0003701001007387 */ /* 0x0001e80000100a00 */
[----:B------:R1:W-:Y:S01]  /*a690*/  STL.64 [R1+0x378], R18 ;  /* 0x0003781201007387 */ /* 0x0003e20000100a00 */
[----:B0-----:R-:W-:-:S03]  /*a6a0*/  IMAD.MOV.U32 R16, RZ, RZ, R20 ;  /* 0x000000ffff107224 */ /* 0x001fc600078e0014 */
[----:B------:R-:W2:Y:S02]  /*a6b0*/  LDL.LU.64 R20, [R1+0xf98] ;  /* 0x000f980001147983 */ /* 0x000ea40000300a00 */
[C---:B--2---:R-:W-:Y:S01]  /*a6c0*/  HMMA.16816.F32.BF16 R24, R12.reuse, R20, R24 ;  /* 0x000000140c18723c */ /* 0x044fe20000041818 */
[----:B-1----:R-:W-:Y:S02]  /*a6d0*/  IMAD.MOV.U32 R18, RZ, RZ, R20 ;  /* 0x000000ffff127224 */ /* 0x002fe400078e0014 */
[----:B------:R-:W-:Y:S11]  /*a6e0*/  IMAD.MOV.U32 R17, RZ, RZ, R21 ;  /* 0x000000ffff117224 */ /* 0x000ff600078e0015 */
[----:B------:R-:W-:Y:S09]  /*a6f0*/  @!UPT UIADD3 URZ, URZ, URZ, URZ ;  /* 0x0000003f3f3ff290 */ /* 0x000ff2000fffe03f */
[----:B------:R-:W-:Y:S04]  /*a700*/  STL.64 [R1+0x360], R24 ;  /* 0x0003601801007387 */ /* 0x000fe80000100a00 */
[----:B------:R0:W-:Y:S04]  /*a710*/  STL.64 [R1+0x368], R26 ;  /* 0x0003681a01007387 */ /* 0x0001e80000100a00 */
[----:B0-----:R-:W2:Y:S04]  /*a720*/  LDL.LU.64 R26, [R1+0xf90] ;  /* 0x000f9000011a7983 */ /* 0x001ea80000300a00 */
[----:B------:R-:W2:Y:S04]  /*a730*/  LDL.LU.64 R24, [R1+0xf88] ;  /* 0x000f880001187983 */ /* 0x000ea80000300a00 */
[----:B------:R-:W2:Y:S02]  /*a740*/  LDL.LU.64 R20, [R1+0xf80] ;  /* 0x000f800001147983 */ /* 0x000ea40000300a00 */
[----:B--2---:R-:W-:Y:S11]  /*a750*/  HMMA.16816.F32.BF16 R24, R12, R20, R24 ;  /* 0x000000140c18723c */ /* 0x004ff60000041818 */
[----:B------:R-:W-:Y:S11]  /*a760*/  @!UPT UIADD3 URZ, URZ, URZ, URZ ;  /* 0x0000003f3f3ff290 */ /* 0x000ff6000fffe03f */
[----:B------:R-:W-:Y:S01]  /*a770*/  @!UPT UIADD3 URZ, URZ, URZ, URZ ;  /* 0x0000003f3f3ff290 */ /* 0x000fe2000fffe03f */
[----:B------:R0:W-:Y:S04]  /*a780*/  STL.64 [R1+0x350], R24 ;  /* 0x0003501801007387 */ /* 0x0001e80000100a00 */
[----:B------:R-:W-:Y:S04]  /*a790*/  STL.64 [R1+0x358], R26 ;  /* 0x0003581a01007387 */ /* 0x000fe80000100a00 */
[----:B0-----:R-:W3:Y:S04]  /*a7a0*/  LDL.LU.64 R24, [R1+0xf78] ;  /* 0x000f780001187983 */ /* 0x001ee80000300a00 */
[----:B------:R0:W-:Y:S02]  /*a7b0*/  STL.64 [R1+0xf00], R20 ;  /* 0x000f001401007387 */ /* 0x0001e40000100a00 */
[----:B0-----:R-:W-:-:S02]  /*a7c0*/  IMAD.MOV.U32 R20, RZ, RZ, R18 ;  /* 0x000000ffff147224 */ /* 0x001fc400078e0012 */
[----:B------:R-:W-:-:S05]  /*a7d0*/  IMAD.MOV.U32 R21, RZ, RZ, R17 ;  /* 0x000000ffff157224 */ /* 0x000fca00078e0011 */
[----:B------:R0:W-:Y:S02]  /*a7e0*/  STL.64 [R1+0xf18], R20 ;  /* 0x000f181401007387 */ /* 0x0001e40000100a00 */
[----:B0-----:R-:W-:Y:S02]  /*a7f0*/  IMAD.MOV.U32 R20, RZ, RZ, R16 ;  /* 0x000000ffff147224 */ /* 0x001fe400078e0010 */
[----:B------:R-:W-:-:S05]  /*a800*/  IMAD.MOV.U32 R21, RZ, RZ, R7 ;  /* 0x000000ffff157224 */ /* 0x000fca00078e0007 */
[----:B------:R0:W-:Y:S02]  /*a810*/  STL.64 [R1+0xf30], R20 ;  /* 0x000f301401007387 */ /* 0x0001e40000100a00 */
[----:B0-----:R-:W-:Y:S02]  /*a820*/  IMAD.MOV.U32 R20, RZ, RZ, R6 ;  /* 0x000000ffff147224 */ /* 0x001fe400078e0006 */
[----:B------:R-:W-:-:S05]  /*a830*/  IMAD.MOV.U32 R21, RZ, RZ, R3 ;  /* 0x000000ffff157224 */ /* 0x000fca00078e0003 */
[----:B------:R-:W-:Y:S01]  /*a840*/  STL.64 [R1+0xf48], R20 ;  /* 0x000f481401007387 */ /* 0x000fe20000100a00 */
[C---:B---3--:R-:W-:Y:S03]  /*a850*/  HMMA.16816.F32.BF16 R16, R12.reuse, R24, R8 ;  /* 0x000000180c10723c */ /* 0x048fe60000041808 */
[----:B------:R-:W2:Y:S04]  /*a860*/  LDL.LU.64 R8, [R1+0x3d0] ;  /* 0x0003d00001087983 */ /* 0x000ea80000300a00 */
[----:B------:R-:W2:Y:S11]  /*a870*/  LDL.LU.64 R10, [R1+0x3d8] ;  /* 0x0003d800010a7983 */ /* 0x000eb60000300a00 */
[----:B------:R-:W-:Y:S05]  /*a880*/  @!UPT UIADD3 URZ, URZ, URZ, URZ ;  /* 0x0000003f3f3ff290 */ /* 0x000fea000fffe03f */
[----:B------:R0:W-:Y:S04]  /*a890*/  STL.64 [R1+0x340], R16 ;  /* 0x0003401001007387 */ /* 0x0001e80000100a00 */
[----:B------:R1:W-:Y:S04]  /*a8a0*/  STL.64 [R1+0x348], R18 ;  /* 0x0003481201007387 */ /* 0x0003e80000100a00 */
[----:B0-----:R-:W3:Y:S04]  /*a8b0*/  LDL.LU.64 R16, [R1+0x330] ;  /* 0x0003300001107983 */ /* 0x001ee80000300a00 */
[----:B-1----:R-:W3:Y:S04]  /*a8c0*/  LDL.LU.64 R18, [R1+0x338] ;  /* 0x0003380001127983 */ /* 0x002ee80000300a00 */
[----:B------:R0:W-:Y:S04]  /*a8d0*/  STL.64 [R1+0xef8], R24 ;  /* 0x000ef81801007387 */ /* 0x0001e80000100a00 */
[----:B0-----:R-:W4:Y:S04]  /*a8e0*/  LDL.LU.64 R24, [R1+0x2e0] ;  /* 0x0002e00001187983 */ /* 0x001f280000300a00 */
[----:B------:R-:W2:Y:S04]  /*a8f0*/  LDL.LU.64 R26, [R1+0x2e8] ;  /* 0x0002e800011a7983 */ /* 0x000ea80000300a00 */
[----:B--2---:R-:W-:Y:S04]  /*a900*/  STL.64 [R1+0xf10], R26 ;  /* 0x000f101a01007387 */ /* 0x004fe80000100a00 */
[----:B----4-:R0:W-:Y:S04]  /*a910*/  STL.64 [R1+0xf08], R24 ;  /* 0x000f081801007387 */ /* 0x0101e80000100a00 */
[----:B0-----:R-:W2:Y:S04]  /*a920*/  LDL.LU.64 R24, [R1+0x2f0] ;  /* 0x0002f00001187983 */ /* 0x001ea80000300a00 */
[----:B------:R-:W4:Y:S04]  /*a930*/  LDL.LU.64 R26, [R1+0x2f8] ;  /* 0x0002f800011a7983 */ /* 0x000f280000300a00 */
[----:B----4-:R-:W-:Y:S04]  /*a940*/  STL.64 [R1+0xf28], R26 ;  /* 0x000f281a01007387 */ /* 0x010fe80000100a00 */
[----:B--2---:R0:W-:Y:S04]  /*a950*/  STL.64 [R1+0xf20], R24 ;  /* 0x000f201801007387 */ /* 0x0041e80000100a00 */
[----:B0-----:R-:W2:Y:S04]  /*a960*/  LDL.LU.64 R24, [R1+0x300] ;  /* 0x0003000001187983 */ /* 0x001ea80000300a00 */
[----:B------:R-:W4:Y:S01]  /*a970*/  LDL.LU.64 R26, [R1+0x308] ;  /* 0x00030800011a7983 */ /* 0x000f220000300a00 */
[C---:B------:R-:W-:Y:S03]  /*a980*/  HMMA.16816.F32.BF16 R8, R12.reuse, R4, R8 ;  /* 0x000000040c08723c */ /* 0x040fe60000041808 */
[----:B----4-:R-:W-:Y:S04]  /*a990*/  STL.64 [R1+0xf40], R26 ;  /* 0x000f401a01007387 */ /* 0x010fe80000100a00 */
[----:B--2---:R0:W-:Y:S04]  /*a9a0*/  STL.64 [R1+0xf38], R24 ;  /* 0x000f381801007387 */ /* 0x0041e80000100a00 */
[----:B0-----:R-:W2:Y:S04]  /*a9b0*/  LDL.LU.64 R24, [R1+0x310] ;  /* 0x0003100001187983 */ /* 0x001ea80000300a00 */
[----:B------:R-:W4:Y:S04]  /*a9c0*/  LDL.LU.64 R26, [R1+0x318] ;  /* 0x00031800011a7983 */ /* 0x000f280000300a00 */
[----:B----4-:R-:W-:Y:S04]  /*a9d0*/  STL.64 [R1+0xf58], R26 ;  /* 0x000f581a01007387 */ /* 0x010fe80000100a00 */
[----:B--2---:R0:W-:Y:S04]  /*a9e0*/  STL.64 [R1+0xf50], R24 ;  /* 0x000f501801007387 */ /* 0x0041e80000100a00 */
[----:B0-----:R-:W2:Y:S04]  /*a9f0*/  LDL.LU.64 R24, [R1+0x320] ;  /* 0x0003200001187983 */ /* 0x001ea80000300a00 */
[----:B------:R-:W2:Y:S04]  /*aa00*/  LDL.LU.64 R26, [R1+0x328] ;  /* 0x00032800011a7983 */ /* 0x000ea80000300a00 */
[----:B------:R0:W-:Y:S04]  /*aa10*/  STL.64 [R1+0x3d0], R8 ;  /* 0x0003d00801007387 */ /* 0x0001e80000100a00 */
[----:B------:R-:W-:Y:S04]  /*aa20*/  STL.64 [R1+0x3d8], R10 ;  /* 0x0003d80a01007387 */ /* 0x000fe80000100a00 */
[----:B0-----:R-:W3:Y:S04]  /*aa30*/  LDL.LU.64 R8, [R1+0xf70] ;  /* 0x000f700001087983 */ /* 0x001ee80000300a00 */
[----:B------:R0:W-:Y:S04]  /*aa40*/  STL.64 [R1+0xef0], R4 ;  /* 0x000ef00401007387 */ /* 0x0001e80000100a00 */
[----:B0-----:R-:W4:Y:S04]  /*aa50*/  LDL.LU.64 R4, [R1+0x2d0] ;  /* 0x0002d00001047983 */ /* 0x001f280000300a00 */
[----:B------:R-:W4:Y:S01]  /*aa60*/  LDL.LU.64 R6, [R1+0x2d8] ;  /* 0x0002d80001067983 */ /* 0x000f220000300a00 */
[----:B---3--:R-:W-:Y:S03]  /*aa70*/  HMMA.16816.F32.BF16 R12, R12, R8, R16 ;  /* 0x000000080c0c723c */ /* 0x008fe60000041810 */
[----:B------:R-:W2:Y:S04]  /*aa80*/  LDL.LU.64 R18, [R1+0xf68] ;  /* 0x000f680001127983 */ /* 0x000ea80000300a00 */
[----:B------:R-:W2:Y:S01]  /*aa90*/  LDL.LU.64 R16, [R1+0xf60] ;  /* 0x000f600001107983 */ /* 0x000ea20000300a00 */
[----:B------:R-:W-:-:S02]  /*aaa0*/  IMAD.MOV.U32 R20, RZ, RZ, R2 ;  /* 0x000000ffff147224 */ /* 0x000fc400078e0002 */
[----:B------:R-:W-:Y:S11]  /*aab0*/  IMAD.MOV.U32 R21, RZ, RZ, R0 ;  /* 0x000000ffff157224 */ /* 0x000ff600078e0000 */
[----:B------:R-:W-:Y:S02]  /*aac0*/  @!UPT UIADD3 URZ, URZ, URZ, URZ ;  /* 0x0000003f3f3ff290 */ /* 0x000fe4000fffe03f */
[----:B------:R-:W-:Y:S04]  /*aad0*/  STL.64 [R1+0x330], R12 ;  /* 0x0003300c01007387 */ /* 0x000fe80000100a00 */
[----:B------:R-:W-:Y:S01]  /*aae0*/  STL.64 [R1+0x338], R14 ;  /* 0x0003380e01007387 */ /* 0x000fe20000100a00 */
[C---:B--2---:R-:W-:Y:S03]  /*aaf0*/  HMMA.16816.F32.BF16 R20, R16.reuse, R20, R24 ;  /* 0x000000141014723c */ /* 0x044fe60000041818 */
[----:B------:R-:W2:Y:S04]  /*ab00*/  LDL.LU.64 R26, [R1+0xf58] ;  /* 0x000f5800011a7983 */ /* 0x000ea80000300a00 */
[----:B------:R-:W2:Y:S11]  /*ab10*/  LDL.LU.64 R24, [R1+0xf50] ;  /* 0x000f500001187983 */ /* 0x000eb60000300a00 */
[----:B------:R-:W-:Y:S05]  /*ab20*/  @!UPT UIADD3 URZ, URZ, URZ, URZ ;  /* 0x0000003f3f3ff290 */ /* 0x000fea000fffe03f */
[----:B------:R0:W-:Y:S04]  /*ab30*/  STL.64 [R1+0x320], R20 ;  /* 0x0003201401007387 */ /* 0x0001e80000100a00 */
[----:B------:R2:W-:Y:S04]  /*ab40*/  STL.64 [R1+0x328], R22 ;  /* 0x0003281601007387 */ /* 0x0005e80000100a00 */
[----:B0-----:R-:W2:Y:S02]  /*ab50*/  LDL.LU.64 R20, [R1+0xf48] ;  /* 0x000f480001147983 */ /* 0x001ea40000300a00 */
[C---:B--2---:R-:W-:Y:S02]  /*ab60*/  HMMA.16816.F32.BF16 R20, R16.reuse, R20, R24 ;  /* 0x000000141014723c */ /* 0x044fe40000041818 */
[----:B------:R-:W2:Y:S04]  /*ab70*/  LDL.LU.64 R26, [R1+0xf40] ;  /* 0x000f4000011a7983 */ /* 0x000ea80000300a00 */
[----:B------:R-:W2:Y:S11]  /*ab80*/  LDL.LU.64 R24, [R1+0xf38] ;  /* 0x000f380001187983 */ /* 0x000eb60000300a00 */
[----:B------:R-:W-:Y:S06]  /*ab90*/  @!UPT UIADD3 URZ, URZ, URZ, URZ ;  /* 0x0000003f3f3ff290 */ /* 0x000fec000fffe03f */
        /* <DEDUP_REMOVED lines=15> */
[----:B------:R-:W-:Y:S04]  /*ac90*/  STL.64 [R1+0x2f8], R22 ;  /* 0x0002f81601007387 */ /* 0x000fe80000100a00 */
[----:B0-----:R-:W2:Y:S02]  /*aca0*/  LDL.LU.64 R20, [R1+0xf00] ;  /* 0x000f000001147983 */ /* 0x001ea40000300a00 */
[C---:B--2---:R-:W-:Y:S11]  /*acb0*/  HMMA.16816.F32.BF16 R24, R16.reuse, R20, R24 ;  /* 0x000000141018723c */ /* 0x044ff60000041818 */
[----:B------:R-:W-:Y:S11]  /*acc0*/  @!UPT UIADD3 URZ, URZ, URZ, URZ ;  /* 0x0000003f3f3ff290 */ /* 0x000ff6000fffe03f */
[----:B------:R-:W-:Y:S01]  /*acd0*/  @!UPT UIADD3 URZ, URZ, URZ, URZ ;  /* 0x0000003f3f3ff290 */ /* 0x000fe2000fffe03f */
[----:B------:R0:W-:Y:S04]  /*ace0*/  STL.64 [R1+0x2e0], R24 ;  /* 0x0002e01801007387 */ /* 0x0001e80000100a00 */
[----:B------:R-:W-:Y:S04]  /*acf0*/  STL.64 [R1+0x2e8], R26 ;  /* 0x0002e81a01007387 */ /* 0x000fe80000100a00 */
[----:B0-----:R-:W4:Y:S04]  /*ad00*/  LDL.LU.64 R24, [R1+0xef8] ;  /* 0x000ef80001187983 */ /* 0x001f280000300a00 */
[----:B------:R0:W-:Y:S04]  /*ad10*/  STL.64 [R1+0xeb8], R20 ;  /* 0x000eb81401007387 */ /* 0x0001e80000100a00 */
[----:B0-----:R-:W2:Y:S04]  /*ad20*/  LDL.64 R20, [R1+0x30] ;  /* 0x0000300001147983 */ /* 0x001ea80000100a00 */
[----:B--2---:R0:W-:Y:S04]  /*ad30*/  STL.64 [R1+0xed0], R20 ;  /* 0x000ed01401007387 */ /* 0x0041e80000100a00 */
[----:B0-----:R-:W2:Y:S01]  /*ad40*/  LDL.64 R20, [R1+0x40] ;  /* 0x0000400001147983 */ /* 0x001ea20000100a00 */
[C---:B----4-:R-:W-:Y:S03]  /*ad50*/  HMMA.16816.F32.BF16 R4, R16.reuse, R24, R4 ;  /* 0x000000181004723c */ /* 0x050fe60000041804 */
[----:B--2---:R0:W-:Y:S04]  /*ad60*/  STL.64 [R1+0xed8], R20 ;  /* 0x000ed81401007387 */ /* 0x0041e80000100a00 */
[----:B0-----:R-:W2:Y:S04]  /*ad70*/  LDL.64 R20, [R1+0x50] ;  /* 0x0000500001147983 */ /* 0x001ea80000100a00 */
[----:B--2---:R0:W-:Y:S04]  /*ad80*/  STL.64 [R1+0xee8], R20 ;  /* 0x000ee81401007387 */ /* 0x0041e80000100a00 */
[----:B0-----:R-:W2:Y:S04]  /*ad90*/  LDL.LU.64 R20, [R1+0x2c0] ;  /* 0x0002c00001147983 */ /* 0x001ea80000300a00 */
[----:B------:R-:W2:Y:S04]  /*ada0*/  LDL.LU.64 R22, [R1+0x2c8] ;  /* 0x0002c80001167983 */ /* 0x000ea80000300a00 */
[----:B------:R0:W-:Y:S04]  /*adb0*/  STL.64 [R1+0x2d0], R4 ;  /* 0x0002d00401007387 */ /* 0x0001e80000100a00 */
[----:B------:R-:W-:Y:S04]  /*adc0*/  STL.64 [R1+0x2d8], R6 ;  /* 0x0002d80601007387 */ /* 0x000fe80000100a00 */
[----:B0-----:R-:W2:Y:S04]  /*add0*/  LDL.LU.64 R4, [R1+0xef0] ;  /* 0x000ef00001047983 */ /* 0x001ea80000300a00 */
[----:B------:R0:W-:Y:S04]  /*ade0*/  STL.64 [R1+0xeb0], R24 ;  /* 0x000eb01801007387 */ /* 0x0001e80000100a00 */
[----:B0-----:R-:W3:Y:S04]  /*adf0*/  LDL.LU.64 R24, [R1+0x1e0] ;  /* 0x0001e00001187983 */ /* 0x001ee80000300a00 */
[----:B------:R-:W3:Y:S01]  /*ae00*/  LDL.LU.64 R26, [R1+0x1e8] ;  /* 0x0001e800011a7983 */ /* 0x000ee20000300a00 */
[C---:B--2---:R-:W-:Y:S08]  /*ae10*/  HMMA.16816.F32.BF16 R20, R16.reuse, R4, R20 ;  /* 0x000000041014723c */ /* 0x044ff00000041814 */
[----:B---3--:R-:W-:Y:S11]  /*ae20*/  HMMA.16816.F32.BF16 R16, R16, R8, R24 ;  /* 0x000000081010723c */ /* 0x008ff60000041818 */
[----:B------:R-:W-:Y:S04]  /*ae30*/  @!UPT UIADD3 URZ, URZ, URZ, URZ ;  /* 0x0000003f3f3ff290 */ /* 0x000fe8000fffe03f */
[----:B------:R0:W-:Y:S04]  /*ae40*/  STL.64 [R1+0x2c0], R20 ;  /* 0x0002c01401007387 */ /* 0x0001e80000100a00 */
[----:B------:R1:W-:Y:S04]  /*ae50*/  STL.64 [R1+0x2c8], R22 ;  /* 0x0002c81601007387 */ /* 0x0003e80000100a00 */
[----:B0-----:R-:W2:Y:S04]  /*ae60*/  LDL.LU.64 R20, [R1+0x280] ;  /* 0x0002800001147983 */ /* 0x001ea80000300a00 */
[----:B-1----:R-:W2:Y:S04]  /*ae70*/  LDL.LU.64 R22, [R1+0x288] ;  /* 0x0002880001167983 */ /* 0x002ea80000300a00 */
[----:B------:R0:W-:Y:S04]  /*ae80*/  STL.64 [R1+0xee0], R4 ;  /* 0x000ee00401007387 */ /* 0x0001e80000100a00 */
[----:B0-----:R-:W3:Y:S04]  /*ae90*/  LDL.LU.64 R4, [R1+0x270] ;  /* 0x0002700001047983 */ /* 0x001ee80000300a00 */
[----:B------:R-:W3:Y:S04]  /*aea0*/  LDL.LU.64 R6, [R1+0x278] ;  /* 0x0002780001067983 */ /* 0x000ee80000300a00 */
[----:B------:R-:W-:Y:S04]  /*aeb0*/  STL.64 [R1+0x1e0], R16 ;  /* 0x0001e01001007387 */ /* 0x000fe80000100a00 */
[----:B------:R-:W-:Y:S04]  /*aec0*/  STL.64 [R1+0x1e8], R18 ;  /* 0x0001e81201007387 */ /* 0x000fe80000100a00 */
[----:B------:R-:W4:Y:S04]  /*aed0*/  LDL.LU.64 R24, [R1+0x240] ;  /* 0x0002400001187983 */ /* 0x000f280000300a00 */
[----:B------:R-:W2:Y:S01]  /*aee0*/  LDL.LU.64 R26, [R1+0x248] ;  /* 0x00024800011a7983 */ /* 0x000ea20000300a00 */
[----:B------:R-:W-:-:S05]  /*aef0*/  LOP3.LUT R0, R29, 0x40, RZ, 0x3c, !PT ;  /* 0x000000401d007812 */ /* 0x000fca00078e3cff */
[----:B------:R-:W-:Y:S04]  /*af00*/  LDSM.16.MT88.4 R12, [R0] ;  /* 0x00000000000c783b */ /* 0x000fe80000004200 */
[----:B------:R-:W0:Y:S04]  /*af10*/  LDSM.16.MT88.4 R16, [R0+0x80] ;  /* 0x000080000010783b */ /* 0x000e280000004200 */
[----:B--2---:R-:W-:Y:S04]  /*af20*/  STL.64 [R1+0xec8], R26 ;  /* 0x000ec81a01007387 */ /* 0x004fe80000100a00 */
[----:B----4-:R1:W-:Y:S04]  /*af30*/  STL.64 [R1+0xec0], R24 ;  /* 0x000ec01801007387 */ /* 0x0103e80000100a00 */
[----:B-1----:R-:W2:Y:S04]  /*af40*/  LDL.LU.64 R24, [R1+0x250] ;  /* 0x0002500001187983 */ /* 0x002ea80000300a00 */
[----:B------:R-:W2:Y:S04]  /*af50*/  LDL.LU.64 R26, [R1+0x258] ;  /* 0x00025800011a7983 */ /* 0x000ea80000300a00 */
[----:B------:R1:W-:Y:S04]  /*af60*/  STL.64 [R1+0xea8], R8 ;  /* 0x000ea80801007387 */ /* 0x0003e80000100a00 */
[----:B-1----:R-:W4:Y:S04]  /*af70*/  LDL.64 R8, [R1+0x60] ;  /* 0x0000600001087983 */ /* 0x002f280000100a00 */
[----:B0-----:R-:W-:Y:S04]  /*af80*/  STL.64 [R1+0xea0], R18 ;  /* 0x000ea01201007387 */ /* 0x001fe80000100a00 */
[----:B------:R0:W-:Y:S04]  /*af90*/  STL.64 [R1+0xe98], R16 ;  /* 0x000e981001007387 */ /* 0x0001e80000100a00 */
[----:B0-----:R-:W2:Y:S04]  /*afa0*/  LDL.LU.64 R16, [R1+0x260] ;  /* 0x0002600001107983 */ /* 0x001ea80000300a00 */
[----:B------:R-:W2:Y:S01]  /*afb0*/  LDL.LU.64 R18, [R1+0x268] ;  /* 0x0002680001127983 */ /* 0x000ea20000300a00 */
[----:B----4-:R-:W-:Y:S11]  /*afc0*/  HMMA.16816.F32.BF16 R20, R12, R8, R20 ;  /* 0x000000080c14723c */ /* 0x010ff60000041814 */
[----:B------:R-:W-:Y:S11]  /*afd0*/  @!UPT UIADD3 URZ, URZ, URZ, URZ ;  /* 0x0000003f3f3ff290 */ /* 0x000ff6000fffe03f */
[----:B------:R-:W-:Y:S01]  /*afe0*/  @!UPT UIADD3 URZ, URZ, URZ, URZ ;  /* 0x0000003f3f3ff290 */ /* 0x000fe2000fffe03f */
[----:B------:R0:W-:Y:S04]  /*aff0*/  STL.64 [R1+0x280], R20 ;  /* 0x0002801401007387 */ /* 0x0001e80000100a00 */
[----:B------:R-:W-:Y:S04]  /*b000*/  STL.64 [R1+0x288], R22 ;  /* 0x0002881601007387 */ /* 0x000fe80000100a00 */
[----:B0-----:R-:W3:Y:S01]  /*b010*/  LDL.LU.64 R20, [R1+0xee8] ;  /* 0x000ee80001147983 */ /* 0x001ee20000300a00 */
[----:B------:R-:W-:Y:S02]  /*b020*/  IMAD.MOV.U32 R3, RZ, RZ, R8 ;  /* 0x000000ffff037224 */ /* 0x000fe400078e0008 */
[----:B------:R-:W-:-:S02]  /*b030*/  IMAD.MOV.U32 R2, RZ, RZ, R9 ;  /* 0x000000ffff027224 */ /* 0x000fc400078e0009 */
[----:B------:R-:W4:Y:S04]  /*b040*/  LDL.LU.64 R8, [R1+0x230] ;  /* 0x0002300001087983 */ /* 0x000f280000300a00 */
[----:B------:R-:W4:Y:S01]  /*b050*/  LDL.LU.64 R10, [R1+0x238] ;  /* 0x00023800010a7983 */ /* 0x000f220000300a00 */
[----:B---3--:R-:W-:Y:S11]  /*b060*/  HMMA.16816.F32.BF16 R4, R12, R20, R4 ;  /* 0x000000140c04723c */ /* 0x008ff60000041804 */
[----:B------:R-:W-:Y:S11]  /*b070*/  @!UPT UIADD3 URZ, URZ, URZ, URZ ;  /* 0x0000003f3f3ff290 */ /* 0x000ff6000fffe03f */
[----:B------:R-:W-:Y:S01]  /*b080*/  @!UPT UIADD3 URZ, URZ, URZ, URZ ;  /* 0x0000003f3f3ff290 */ /* 0x000fe2000fffe03f */
[----:B------:R0:W-:Y:S04]  /*b090*/  STL.64 [R1+0x270], R4 ;  /* 0x0002700401007387 */ /* 0x0001e80000100a00 */
[----:B------:R1:W-:Y:S04]  /*b0a0*/  STL.64 [R1+0x278], R6 ;  /* 0x0002780601007387 */ /* 0x0003e80000100a00 */
[----:B0-----:R-:W3:Y:S01]  /*b0b0*/  LDL.LU.64 R4, [R1+0xee0] ;  /* 0x000ee00001047983 */ /* 0x001ee20000300a00 */
[----:B-1----:R-:W-:Y:S02]  /*b0c0*/  IMAD.MOV.U32 R7, RZ, RZ, R20 ;  /* 0x000000ffff077224 */ /* 0x002fe400078e0014 */
[----:B------:R-:W-:-:S02]  /*b0d0*/  IMAD.MOV.U32 R6, RZ, RZ, R21 ;  /* 0x000000ffff067224 */ /* 0x000fc400078e0015 */
[----:B------:R-:W2:Y:S02]  /*b0e0*/  LDL.LU.64 R20, [R1+0xed8] ;  /* 0x000ed80001147983 */ /* 0x000ea40000300a00 */
[C---:B--2---:R-:W-:Y:S11]  /*b0f0*/  HMMA.16816.F32.BF16 R16, R12.reuse, R20, R16 ;  /* 0x000000140c10723c */ /* 0x044ff60000041810 */
[----:B------:R-:W-:Y:S11]  /*b100*/  @!UPT UIADD3 URZ, URZ, URZ, URZ ;  /* 0x0000003f3f3ff290 */ /* 0x000ff6000fffe03f */
[----:B------:R-:W-:Y:S01]  /*b110*/  @!UPT UIADD3 URZ, URZ, URZ, URZ ;  /* 0x0000003f3f3ff290 */ /* 0x000fe2000fffe03f */
[----:B------:R0:W-:Y:S04]  /*b120*/  STL.64 [R1+0x260], R16 ;  /* 0x0002601001007387 */ /* 0x0001e80000100a00 */
[----:B------:R1:W-:Y:S01]  /*b130*/  STL.64 [R1+0x268], R18 ;  /* 0x0002681201007387 */ /* 0x0003e20000100a00 */
[----:B0-----:R-:W-:Y:S02]  /*b140*/  IMAD.MOV.U32 R17, RZ, RZ, R20 ;  /* 0x000000ffff117224 */ /* 0x001fe400078e0014 */
[----:B------:R-:W-:Y:S02]  /*b150*/  IMAD.MOV.U32 R16, RZ, RZ, R21 ;  /* 0x000000ffff107224 */ /* 0x000fe400078e0015 */
[----:B------:R-:W2:Y:S02]  /*b160*/  LDL.LU.64 R20, [R1+0xed0] ;  /* 0x000ed00001147983 */ /* 0x000ea40000300a00 */
[----:B--2---:R-:W-:Y:S01]  /*b170*/  HMMA.16816.F32.BF16 R24, R12, R20, R24 ;  /* 0x000000140c18723c */ /* 0x004fe20000041818 */
[----:B-1----:R-:W-:-:S02]  /*b180*/  IMAD.MOV.U32 R19, RZ, RZ, R20 ;  /* 0x000000ffff137224 */ /* 0x002fc400078e0014 */
        /* <DEDUP_REMOVED lines=12> */
[----:B0-----:R-:W4:Y:S04]  /*b250*/  LDL.LU.64 R24, [R1+0xeb0] ;  /* 0x000eb00001187983 */ /* 0x001f280000300a00 */
        /* <DEDUP_REMOVED lines=10> */
[C---:B----4-:R-:W-:Y:S03]  /*b300*/  HMMA.16816.F32.BF16 R16, R12.reuse, R24, R8 ;  /* 0x000000180c10723c */ /* 0x050fe60000041808 */
[----:B------:R-:W3:Y:S04]  /*b310*/  LDL.LU.64 R8, [R1+0x220] ;  /* 0x0002200001087983 */ /* 0x000ee80000300a00 */
[----:B------:R-:W3:Y:S11]  /*b320*/  LDL.LU.64 R10, [R1+0x228] ;  /* 0x00022800010a7983 */ /* 0x000ef60000300a00 */
[----:B------:R-:W-:Y:S05]  /*b330*/  @!UPT UIADD3 URZ, URZ, URZ, URZ ;  /* 0x0000003f3f3ff290 */ /* 0x000fea000fffe03f */
[----:B------:R0:W-:Y:S04]  /*b340*/  STL.64 [R1+0x230], R16 ;  /* 0x0002301001007387 */ /* 0x0001e80000100a00 */
[----:B------:R1:W-:Y:S04]  /*b350*/  STL.64 [R1+0x238], R18 ;  /* 0x0002381201007387 */ /* 0x0003e80000100a00 */
[----:B0-----:R-:W2:Y:S04]  /*b360*/  LDL.LU.64 R16, [R1+0x180] ;  /* 0x0001800001107983 */ /* 0x001ea80000300a00 */
[----:B-1----:R-:W2:Y:S04]  /*b370*/  LDL.LU.64 R18, [R1+0x188] ;  /* 0x0001880001127983 */ /* 0x002ea80000300a00 */
        /* <DEDUP_REMOVED lines=11> */
[C---:B---3--:R-:W-:Y:S03]  /*b430*/  HMMA.16816.F32.BF16 R8, R12.reuse, R4, R8 ;  /* 0x000000040c08723c */ /* 0x048fe60000041808 */
[----:B----4-:R-:W-:Y:S04]  /*b440*/  STL.64 [R1+0xe78], R26 ;  /* 0x000e781a01007387 */ /* 0x010fe80000100a00 */
[----:B--2---:R0:W-:Y:S04]  /*b450*/  STL.64 [R1+0xe70], R24 ;  /* 0x000e701801007387 */ /* 0x0041e80000100a00 */
[----:B0-----:R-:W2:Y:S04]  /*b460*/  LDL.LU.64 R24, [R1+0x120] ;  /* 0x0001200001187983 */ /* 0x001ea80000300a00 */
[----:B------:R-:W3:Y:S04]  /*b470*/  LDL.LU.64 R26, [R1+0x128] ;  /* 0x00012800011a7983 */ /* 0x000ee80000300a00 */
[----:B---3--:R-:W-:Y:S04]  /*b480*/  STL.64 [R1+0xe90], R26 ;  /* 0x000e901a01007387 */ /* 0x008fe80000100a00 */
        /* <DEDUP_REMOVED lines=16> */
[----:B------:R-:W-:Y:S04]  /*b590*/  STL.64 [R1+0x188], R14 ;  /* 0x0001880e01007387 */ /* 0x000fe80000100a00 */
[----:B------:R-:W-:Y:S01]  /*b5a0*/  LDSM.16.MT88.4 R12, [R0+0x100] ;  /* 0x00010000000c783b */ /* 0x000fe20000004200 */
        /* <DEDUP_REMOVED lines=35> */
[----:B0-----:R-:W2:Y:S04]  /*b7e0*/  LDL.LU.64 R20, [R1+0x30] ;  /* 0x0000300001147983 */ /* 0x001ea80000300a00 */
[----:B--2---:R0:W-:Y:S04]  /*b7f0*/  STL.64 [R1+0xdf8], R20 ;  /* 0x000df81401007387 */ /* 0x0041e80000100a00 */
[----:B0-----:R-:W2:Y:S01]  /*b800*/  LDL.LU.64 R20, [R1+0x40] ;  /* 0x0000400001147983 */ /* 0x001ea20000300a00 */
[C---:B----4-:R-:W-:Y:S03]  /*b810*/  HMMA.16816.F32.BF16 R4, R16.reuse, R24, R4 ;  /* 0x000000181004723c */ /* 0x050fe60000041804 */
[----:B--2---:R0:W-:Y:S04]  /*b820*/  STL.64 [R1+0xe10], R20 ;  /* 0x000e101401007387 */ /* 0x0041e80000100a00 */
[----:B0-----:R-:W2:Y:S04]  /*b830*/  LDL.LU.64 R20, [R1+0x50] ;  /* 0x0000500001147983 */ /* 0x001ea80000300a00 */
        /* <DEDUP_REMOVED lines=9> */
[C---:B--2---:R-:W-:Y:S11]  /*b8d0*/  HMMA.16816.F32.BF16 R20, R16.reuse, R4, R20 ;  /* 0x000000041014723c */ /* 0x044ff60000041814 */
[----:B------:R-:W-:Y:S11]  /*b8e0*/  @!UPT UIADD3 URZ, URZ, URZ, URZ ;  /* 0x0000003f3f3ff290 */ /* 0x000ff6000fffe03f */
[----:B------:R-:W-:Y:S01]  /*b8f0*/  @!UPT UIADD3 URZ, URZ, URZ, URZ ;  /* 0x0000003f3f3ff290 */ /* 0x000fe2000fffe03f */
[----:B------:R0:W-:Y:S04]  /*b900*/  STL.64 [R1+0x1f0], R20 ;  /* 0x0001f01401007387 */ /* 0x0001e80000100a00 */
[----:B------:R1:W-:Y:S04]  /*b910*/  STL.64 [R1+0x1f8], R22 ;  /* 0x0001f81601007387 */ /* 0x0003e80000100a00 */
[----:B0-----:R-:W2:Y:S04]  /*b920*/  LDL.LU.64 R20, [R1+0xd0] ;  /* 0x0000d00001147983 */ /* 0x001ea80000300a00 */
[----:B-1----:R-:W2:Y:S04]  /*b930*/  LDL.LU.64 R22, [R1+0xd8] ;  /* 0x0000d80001167983 */ /* 0x002ea80000300a00 */
[----:B------:R3:W-:Y:S02]  /*b940*/  STL.64 [R1+0xde0], R4 ;  /* 0x000de00401007387 */ /* 0x0007e40000100a00 */
[----:B---3--:R-:W-:Y:S02]  /*b950*/  HMMA.16816.F32.BF16 R4, R16, R8, R24 ;  /* 0x000000081004723c */ /* 0x008fe40000041818 */
[----:B------:R-:W3:Y:S04]  /*b960*/  LDL.LU.64 R24, [R1+0xc0] ;  /* 0x0000c00001187983 */ /* 0x000ee80000300a00 */
[----:B------:R-:W3:Y:S04]  /*b970*/  LDL.LU.64 R26, [R1+0xc8] ;  /* 0x0000c800011a7983 */ /* 0x000ee80000300a00 */
[----:B------:R-:W0:Y:S11]  /*b980*/  LDSM.16.MT88.4 R16, [R0+0x180] ;  /* 0x000180000010783b */ /* 0x000e360000004200 */
[----:B------:R-:W-:Y:S02]  /*b990*/  @!UPT UIADD3 URZ, URZ, URZ, URZ ;  /* 0x0000003f3f3ff290 */ /* 0x000fe4000fffe03f */
[----:B------:R-:W-:Y:S04]  /*b9a0*/  STL.64 [R1+0xe0], R4 ;  /* 0x0000e00401007387 */ /* 0x000fe80000100a00 */
[----:B------:R-:W-:Y:S04]  /*b9b0*/  STL.64 [R1+0xe8], R6 ;  /* 0x0000e80601007387 */ /* 0x000fe80000100a00 */
[----:B------:R1:W-:Y:S04]  /*b9c0*/  STL.64 [R1+0xdf0], R8 ;  /* 0x000df00801007387 */ /* 0x0003e80000100a00 */
[----:B-1----:R-:W4:Y:S04]  /*b9d0*/  LDL.LU.64 R8, [R1+0x90] ;  /* 0x0000900001087983 */ /* 0x002f280000300a00 */
[----:B------:R-:W2:Y:S04]  /*b9e0*/  LDL.LU.64 R10, [R1+0x98] ;  /* 0x00009800010a7983 */ /* 0x000ea80000300a00 */
[----:B--2---:R-:W-:Y:S04]  /*b9f0*/  STL.64 [R1+0xe08], R10 ;  /* 0x000e080a01007387 */ /* 0x004fe80000100a00 */
[----:B----4-:R1:W-:Y:S04]  /*ba00*/  STL.64 [R1+0xe00], R8 ;  /* 0x000e000801007387 */ /* 0x0103e80000100a00 */
[----:B-1----:R-:W2:Y:S04]  /*ba10*/  LDL.LU.64 R8, [R1+0xa0] ;  /* 0x0000a00001087983 */ /* 0x002ea80000300a00 */
[----:B------:R-:W2:Y:S04]  /*ba20*/  LDL.LU.64 R10, [R1+0xa8] ;  /* 0x0000a800010a7983 */ /* 0x000ea80000300a00 */
[----:B------:R-:W4:Y:S04]  /*ba30*/  LDL.LU.64 R4, [R1+0x80] ;  /* 0x0000800001047983 */ /* 0x000f280000300a00 */
[----:B------:R-:W4:Y:S04]  /*ba40*/  LDL.LU.64 R6, [R1+0x88] ;  /* 0x0000880001067983 */ /* 0x000f280000300a00 */
[----:B0-----:R-:W-:Y:S04]  /*ba50*/  STL.64 [R1+0xdd8], R18 ;  /* 0x000dd81201007387 */ /* 0x001fe80000100a00 */
[----:B------:R0:W-:Y:S04]  /*ba60*/  STL.64 [R1+0xdd0], R16 ;  /* 0x000dd01001007387 */ /* 0x0001e80000100a00 */
[----:B0-----:R-:W2:Y:S02]  /*ba70*/  LDL.LU.64 R16, [R1+0x60] ;  /* 0x0000600001107983 */ /* 0x001ea40000300a00 */
[----:B--2---:R-:W-:Y:S11]  /*ba80*/  HMMA.16816.F32.BF16 R20, R12, R16, R20 ;  /* 0x000000100c14723c */ /* 0x004ff60000041814 */
[----:B------:R-:W-:Y:S11]  /*ba90*/  @!UPT UIADD3 URZ, URZ, URZ, URZ ;  /* 0x0000003f3f3ff290 */ /* 0x000ff6000fffe03f */
[----:B------:R-:W-:Y:S01]  /*baa0*/  @!UPT UIADD3 URZ, URZ, URZ, URZ ;  /* 0x0000003f3f3ff290 */ /* 0x000fe2000fffe03f */
[----:B------:R0:W-:Y:S04]  /*bab0*/  STL.64 [R1+0xd0], R20 ;  /* 0x0000d01401007387 */ /* 0x0001e80000100a00 */
[----:B------:R-:W-:Y:S04]  /*bac0*/  STL.64 [R1+0xd8], R22 ;  /* 0x0000d81601007387 */ /* 0x000fe80000100a00 */
[----:B0-----:R-:W3:Y:S01]  /*bad0*/  LDL.LU.64 R20, [R1+0xe20] ;  /* 0x000e200001147983 */ /* 0x001ee20000300a00 */
[----:B------:R-:W-:Y:S02]  /*bae0*/  IMAD.MOV.U32 R2, RZ, RZ, R16 ;  /* 0x000000ffff027224 */ /* 0x000fe400078e0010 */
[----:B------:R-:W-:-:S02]  /*baf0*/  IMAD.MOV.U32 R0, RZ, RZ, R17 ;  /* 0x000000ffff007224 */ /* 0x000fc400078e0011 */
[----:B------:R-:W2:Y:S04]  /*bb00*/  LDL.LU.64 R16, [R1+0x70] ;  /* 0x0000700001107983 */ /* 0x000ea80000300a00 */
[----:B------:R-:W2:Y:S01]  /*bb10*/  LDL.LU.64 R18, [R1+0x78] ;  /* 0x0000780001127983 */ /* 0x000ea20000300a00 */
[----:B---3--:R-:W-:Y:S01]  /*bb20*/  HMMA.16816.F32.BF16 R24, R12, R20, R24 ;  /* 0x000000140c18723c */ /* 0x008fe20000041818 */
[----:B------:R-:W-:Y:S11]  /*bb30*/  IMAD.MOV.U32 R3, RZ, RZ, R21 ;  /* 0x000000ffff037224 */ /* 0x000ff600078e0015 */
[----:B------:R-:W-:Y:S11]  /*bb40*/  @!UPT UIADD3 URZ, URZ, URZ, URZ ;  /* 0x0000003f3f3ff290 */ /* 0x000ff6000fffe03f */
[----:B------:R0:W-:Y:S04]  /*bb50*/  STL.64 [R1+0xc0], R24 ;  /* 0x0000c01801007387 */ /* 0x0001e80000100a00 */
[----:B------:R1:W-:Y:S04]  /*bb60*/  STL.64 [R1+0xc8], R26 ;  /* 0x0000c81a01007387 */ /* 0x0003e80000100a00 */
[----:B0-----:R-:W2:Y:S01]  /*bb70*/  LDL.LU.64 R24, [R1+0xe18] ;  /* 0x000e180001187983 */ /* 0x001ea20000300a00 */
[----:B-1----:R-:W-:-:S03]  /*bb80*/  IMAD.MOV.U32 R26, RZ, RZ, R20 ;  /* 0x000000ffff1a7224 */ /* 0x002fc600078e0014 */
[----:B------:R-:W3:Y:S02]  /*bb90*/  LDL.LU.64 R20, [R1+0xe10] ;  /* 0x000e100001147983 */ /* 0x000ee40000300a00 */
[C---:B---3--:R-:W-:Y:S01]  /*bba0*/  HMMA.16816.F32.BF16 R8, R12.reuse, R20, R8 ;  /* 0x000000140c08723c */ /* 0x048fe20000041808 */
[----:B------:R-:W-:Y:S02]  /*bbb0*/  IMAD.MOV.U32 R28, RZ, RZ, R20 ;  /* 0x000000ffff1c7224 */ /* 0x000fe400078e0014 */
[----:B------:R-:W-:Y:S11]  /*bbc0*/  IMAD.MOV.U32 R27, RZ, RZ, R21 ;  /* 0x000000ffff1b7224 */ /* 0x000ff600078e0015 */
[----:B------:R-:W-:Y:S09]  /*bbd0*/  @!UPT UIADD3 URZ, URZ, URZ, URZ ;  /* 0x0000003f3f3ff290 */ /* 0x000ff2000fffe03f */
[----:B------:R-:W-:Y:S04]  /*bbe0*/  STL.64 [R1+0xa0], R8 ;  /* 0x0000a00801007387 */ /* 0x000fe80000100a00 */
[----:B------:R0:W-:Y:S04]  /*bbf0*/  STL.64 [R1+0xa8], R10 ;  /* 0x0000a80a01007387 */ /* 0x0001e80000100a00 */
[----:B0-----:R-:W3:Y:S04]  /*bc00*/  LDL.LU.64 R10, [R1+0xe08] ;  /* 0x000e0800010a7983 */ /* 0x001ee80000300a00 */
[----:B------:R-:W3:Y:S04]  /*bc10*/  LDL.LU.64 R8, [R1+0xe00] ;  /* 0x000e000001087983 */ /* 0x000ee80000300a00 */
[----:B------:R-:W3:Y:S02]  /*bc20*/  LDL.LU.64 R20, [R1+0xdf8] ;  /* 0x000df80001147983 */ /* 0x000ee40000300a00 */
        /* <DEDUP_REMOVED lines=8> */
[----:B------:R-:W4:Y:S01]  /*bcb0*/  LDL.LU.64 R20, [R1+0xde8] ;  /* 0x000de80001147983 */ /* 0x000f220000300a00 */
[C---:B--2---:R-:W-:Y:S08]  /*bcc0*/  HMMA.16816.F32.BF16 R16, R12.reuse, R24, R16 ;  /* 0x000000180c10723c */ /* 0x044ff00000041810 */
[----:B----4-:R-:W-:Y:S11]  /*bcd0*/  HMMA.16816.F32.BF16 R4, R12, R20, R4 ;  /* 0x000000140c04723c */ /* 0x010ff60000041804 */
[----:B------:R-:W-:Y:S11]  /*bce0*/  @!UPT UIADD3 URZ, URZ, URZ, URZ ;  /* 0x0000003f3f3ff290 */ /* 0x000ff6000fffe03f */
[----:B------:R-:W-:Y:S01]  /*bcf0*/  @!UPT UIADD3 URZ, URZ, URZ, URZ ;  /* 0x0000003f3f3ff290 */ /* 0x000fe2000fffe03f */
[----:B------:R0:W-:Y:S04]  /*bd00*/  STL.64 [R1+0x80], R4 ;  /* 0x0000800401007387 */ /* 0x0001e80000100a00 */
[----:B------:R1:W-:Y:S04]  /*bd10*/  STL.64 [R1+0x88], R6 ;  /* 0x0000880601007387 */ /* 0x0003e80000100a00 */
[----:B0-----:R-:W2:Y:S01]  /*bd20*/  LDL.LU.64 R4, [R1+0xde0] ;  /* 0x000de00001047983 */ /* 0x001ea20000300a00 */
[----:B-1----:R-:W-:Y:S02]  /*bd30*/  IMAD.MOV.U32 R7, RZ, RZ, R20 ;  /* 0x000000ffff077224 */ /* 0x002fe400078e0014 */
[----:B------:R-:W-:-:S02]  /*bd40*/  IMAD.MOV.U32 R6, RZ, RZ, R21 ;  /* 0x000000ffff067224 */ /* 0x000fc400078e0015 */
[----:B------:R-:W2:Y:S04]  /*bd50*/  LDL.LU.64 R20, [R1+0x3c0] ;  /* 0x0003c00001147983 */ /* 0x000ea80000300a00 */
[----:B------:R-:W2:Y:S04]  /*bd60*/  LDL.LU.64 R22, [R1+0x3c8] ;  /* 0x0003c80001167983 */ /* 0x000ea80000300a00 */
[----:B------:R-:W-:Y:S04]  /*bd70*/  STL.64 [R1+0x70], R16 ;  /* 0x0000701001007387 */ /* 0x000fe80000100a00 */
[----:B------:R0:W-:Y:S04]  /*bd80*/  STL.64 [R1+0x78], R18 ;  /* 0x0000781201007387 */ /* 0x0001e80000100a00 */
[----:B0-----:R-:W4:Y:S04]  /*bd90*/  LDL.LU.64 R18, [R1+0xdd8] ;  /* 0x000dd80001127983 */ /* 0x001f280000300a00 */
[----:B------:R-:W4:Y:S04]  /*bda0*/  LDL.LU.64 R16, [R1+0xdd0] ;  /* 0x000dd00001107983 */ /* 0x000f280000300a00 */
[----:B------:R0:W-:Y:S02]  /*bdb0*/  STL.64 [R1+0xd48], R24 ;  /* 0x000d481801007387 */ /* 0x0001e40000100a00 */
[----:B0-----:R-:W-:-:S02]  /*bdc0*/  IMAD.MOV.U32 R24, RZ, RZ, R7 ;  /* 0x000000ffff187224 */ /* 0x001fc400078e0007 */
[----:B------:R-:W3:Y:S01]  /*bdd0*/  LDL.LU R7, [R1+0xdcc] ;  /* 0x000dcc0001077983 */ /* 0x000ee20000300800 */
[----:B------:R-:W-:-:S03]  /*bde0*/  IMAD.MOV.U32 R25, RZ, RZ, R6 ;  /* 0x000000ffff197224 */ /* 0x000fc600078e0006 */
[----:B------:R-:W3:Y:S04]  /*bdf0*/  LDL.LU R6, [R1+0xdc8] ;  /* 0x000dc80001067983 */ /* 0x000ee80000300800 */
[----:B------:R0:W-:Y:S02]  /*be00*/  STL.64 [R1+0xd60], R24 ;  /* 0x000d601801007387 */ /* 0x0001e40000100a00 */
[----:B0-----:R-:W-:Y:S02]  /*be10*/  IMAD.MOV.U32 R24, RZ, RZ, R10 ;  /* 0x000000ffff187224 */ /* 0x001fe400078e000a */
[----:B------:R-:W-:Y:S01]  /*be20*/  IMAD.MOV.U32 R25, RZ, RZ, R11 ;  /* 0x000000ffff197224 */ /* 0x000fe200078e000b */
[----:B------:R-:W4:Y:S04]  /*be30*/  LDL.LU R10, [R1+0xdc4] ;  /* 0x000dc400010a7983 */ /* 0x000f280000300800 */
[----:B------:R-:W4:Y:S04]  /*be40*/  LDL.LU R11, [R1+0xdc0] ;  /* 0x000dc000010b7983 */ /* 0x000f280000300800 */
[----:B------:R0:W-:Y:S02]  /*be50*/  STL.64 [R1+0xd78], R24 ;  /* 0x000d781801007387 */ /* 0x0001e40000100a00 */
[----:B0-----:R-:W-:-:S02]  /*be60*/  IMAD.MOV.U32 R24, RZ, RZ, R28 ;  /* 0x000000ffff187224 */ /* 0x001fc400078e001c */
[----:B------:R-:W-:-:S05]  /*be70*/  IMAD.MOV.U32 R25, RZ, RZ, R27 ;  /* 0x000000ffff197224 */ /* 0x000fca00078e001b */
[----:B------:R0:W-:Y:S02]  /*be80*/  STL.64 [R1+0xd90], R24 ;  /* 0x000d901801007387 */ /* 0x0001e40000100a00 */
[----:B0-----:R-:W-:Y:S02]  /*be90*/  IMAD.MOV.U32 R24, RZ, RZ, R26 ;  /* 0x000000ffff187224 */ /* 0x001fe400078e001a */
[----:B------:R-:W-:-:S05]  /*bea0*/  IMAD.MOV.U32 R25, RZ, RZ, R3 ;  /* 0x000000ffff197224 */ /* 0x000fca00078e0003 */
[----:B------:R-:W-:Y:S01]  /*beb0*/  STL.64 [R1+0xda8], R24 ;  /* 0x000da81801007387 */ /* 0x000fe20000100a00 */
[C---:B--2---:R-:W-:Y:S11]  /*bec0*/  HMMA.16816.F32.BF16 R20, R12.reuse, R4, R20 ;  /* 0x000000040c14723c */ /* 0x044ff60000041814 */
[----:B------:R-:W-:Y:S11]  /*bed0*/  @!UPT UIADD3 URZ, URZ, URZ, URZ ;  /* 0x0000003f3f3ff290 */ /* 0x000ff6000fffe03f */
[----:B------:R-:W-:Y:S01]  /*bee0*/  @!UPT UIADD3 URZ, URZ, URZ, URZ ;  /* 0x0000003f3f3ff290 */ /* 0x000fe2000fffe03f */
[----:B------:R0:W-:Y:S04]  /*bef0*/  STL.64 [R1+0x3c0], R20 ;  /* 0x0003c01401007387 */ /* 0x0001e80000100a00 */
[----:B------:R1:W-:Y:S04]  /*bf00*/  STL.64 [R1+0x3c8], R22 ;  /* 0x0003c81601007387 */ /* 0x0003e80000100a00 */
[----:B0-----:R-:W2:Y:S04]  /*bf10*/  LDL.LU.64 R20, [R1+0x3f0] ;  /* 0x0003f00001147983 */ /* 0x001ea80000300a00 */
[----:B-1----:R-:W2:Y:S04]  /*bf20*/  LDL.LU.64 R22, [R1+0x3f8] ;  /* 0x0003f80001167983 */ /* 0x002ea80000300a00 */
[----:B---3--:R-:W-:Y:S04]  /*bf30*/  STL.64 [R1+0xd40], R6 ;  /* 0x000d400601007387 */ /* 0x008fe80000100a00 */
        /* <DEDUP_REMOVED lines=10> */
[----:B------:R-:W3:Y:S04]  /*bfe0*/  LDL.LU.64 R6, [R1+0x448] ;  /* 0x0004480001067983 */ /* 0x000ee80000300a00 */
[----:B---3--:R-:W-:Y:S04]  /*bff0*/  STL.64 [R1+0xd88], R6 ;  /* 0x000d880601007387 */ /* 0x008fe80000100a00 */
[----:B--2---:R0:W-:Y:S04]  /*c000*/  STL.64 [R1+0xd80], R4 ;  /* 0x000d800401007387 */ /* 0x0041e80000100a00 */
[----:B0-----:R-:W2:Y:S04]  /*c010*/  LDL.LU.64 R4, [R1+0x430] ;  /* 0x0004300001047983 */ /* 0x001ea80000300a00 */
[----:B------:R-:W3:Y:S01]  /*c020*/  LDL.LU.64 R6, [R1+0x438] ;  /* 0x0004380001067983 */ /* 0x000ee20000300a00 */
[----:B------:R-:W-:Y:S01]  /*c030*/  HMMA.16816.F32.BF16 R12, R12, R8, R20 ;  /* 0x000000080c0c723c */ /* 0x000fe20000041814 */
[----:B------:R-:W-:-:S02]  /*c040*/  IMAD.MOV.U32 R24, RZ, RZ, R2 ;  /* 0x000000ffff187224 */ /* 0x000fc400078e0002 */
[----:B---3--:R-:W-:Y:S04]  /*c050*/  STL.64 [R1+0xda0], R6 ;  /* 0x000da00601007387 */ /* 0x008fe80000100a00 */
[----:B--2---:R0:W-:Y:S04]  /*c060*/  STL.64 [R1+0xd98], R4 ;  /* 0x000d980401007387 */ /* 0x0041e80000100a00 */
[----:B0-----:R-:W2:Y:S04]  /*c070*/  LDL.LU.64 R4, [R1+0x420] ;  /* 0x0004200001047983 */ /* 0x001ea80000300a00 */
[----:B------:R-:W2:Y:S04]  /*c080*/  LDL.LU.64 R6, [R1+0x428] ;  /* 0x0004280001067983 */ /* 0x000ea80000300a00 */
[----:B------:R-:W4:Y:S04]  /*c090*/  LDL.LU.64 R22, [R1+0xdb8] ;  /* 0x000db80001167983 */ /* 0x000f280000300a00 */
[----:B------:R-:W4:Y:S01]  /*c0a0*/  LDL.LU.64 R20, [R1+0xdb0] ;  /* 0x000db00001147983 */ /* 0x000f220000300a00 */
[----:B------:R-:W-:-:S03]  /*c0b0*/  IMAD.MOV.U32 R25, RZ, RZ, R0 ;  /* 0x000000ffff197224 */ /* 0x000fc600078e0000 */
[----:B------:R-:W-:Y:S04]  /*c0c0*/  STL.64 [R1+0x3f0], R12 ;  /* 0x0003f00c01007387 */ /* 0x000fe80000100a00 */
[----:B------:R-:W-:Y:S04]  /*c0d0*/  STL.64 [R1+0x3f8], R14 ;  /* 0x0003f80e01007387 */ /* 0x000fe80000100a00 */
[----:B------:R-:W-:Y:S01]  /*c0e0*/  LDSM.16.MT88.4 R12, [R29+0x2000] ;  /* 0x002000001d0c783b */ /* 0x000fe20000004200 */
[C---:B----4-:R-:W-:Y:S03]  /*c0f0*/  HMMA.16816.F32.BF16 R20, R16.reuse, R24, R20 ;  /* 0x000000181014723c */ /* 0x050fe60000041814 */
[----:B------:R-:W2:Y:S11]  /*c100*/  LDL.LU.64 R24, [R1+0xda8] ;  /* 0x000da80001187983 */ /* 0x000eb60000300a00 */
[----:B------:R-:W-:Y:S09]  /*c110*/  @!UPT UIADD3 URZ, URZ, URZ, URZ ;  /* 0x0000003f3f3ff290 */ /* 0x000ff2000fffe03f */
[----:B------:R-:W-:Y:S04]  /*c120*/  STL.64 [R1+0x410], R20 ;  /* 0x0004101401007387 */ /* 0x000fe80000100a00 */
[----:B------:R-:W-:Y:S04]  /*c130*/  STL.64 [R1+0x418], R22 ;  /* 0x0004181601007387 */ /* 0x000fe80000100a00 */
[----:B------:R-:W0:Y:S04]  /*c140*/  LDSM.16.MT88.4 R20, [R29+0x2080] ;  /* 0x002080001d14783b */ /* 0x000e280000004200 */
[----:B0-----:R-:W-:Y:S04]  /*c150*/  STL.64 [R1+0xc98], R22 ;  /* 0x000c981601007387 */ /* 0x001fe80000100a00 */
[----:B------:R0:W-:Y:S04]  /*c160*/  STL.64 [R1+0xc90], R20 ;  /* 0x000c901401007387 */ /* 0x0001e80000100a00 */
[----:B0-----:R-:W3:Y:S04]  /*c170*/  LDL.LU.64 R20, [R1] ;  /* 0x0000000001147983 */ /* 0x001ee80000300a00 */
[----:B------:R-:W3:Y:S01]  /*c180*/  LDL.LU.64 R22, [R1+0x8] ;  /* 0x0000080001167983 */ /* 0x000ee20000300a00 */
        /* <DEDUP_REMOVED lines=30> */
[----:B------:R-:W3:Y:S11]  /*c370*/  LDL.LU.64 R4, [R1+0xd38] ;  /* 0x000d380001047983 */ /* 0x000ef60000300a00 */
[----:B------:R-:W-:Y:S07]  /*c380*/  @!UPT UIADD3 URZ, URZ, URZ, URZ ;  /* 0x0000003f3f3ff290 */ /* 0x000fee000fffe03f */
[----:B------:R-:W-:Y:S02]  /*c390*/  IMAD.MOV.U32 R28, RZ, RZ, R26 ;  /* 0x000000ffff1c7224 */ /* 0x000fe400078e001a */
[----:B------:R-:W-:Y:S02]  /*c3a0*/  IMAD.MOV.U32 R0, RZ, RZ, R27 ;  /* 0x000000ffff007224 */ /* 0x000fe400078e001b */
[----:B------:R-:W4:Y:S01]  /*c3b0*/  LDL.LU.64 R26, [R1+0xd30] ;  /* 0x000d3000011a7983 */ /* 0x000f220000300a00 */
[----:B------:R-:W-:Y:S02]  /*c3c0*/  IMAD.MOV.U32 R2, RZ, RZ, R24 ;  /* 0x000000ffff027224 */ /* 0x000fe400078e0018 */
[----:B------:R-:W-:Y:S02]  /*c3d0*/  IMAD.MOV.U32 R3, RZ, RZ, R25 ;  /* 0x000000ffff037224 */ /* 0x000fe400078e0019 */
[----:B------:R-:W4:Y:S04]  /*c3e0*/  LDL.LU.64 R24, [R1+0xd28] ;  /* 0x000d280001187983 */ /* 0x000f280000300a00 */
[----:B------:R-:W-:Y:S04]  /*c3f0*/  STL [R1+0x928], R2 ;  /* 0x0009280201007387 */ /* 0x000fe80000100800 */
[----:B------:R-:W-:Y:S04]  /*c400*/  STL [R1+0x900], R3 ;  /* 0x0009000301007387 */ /* 0x000fe80000100800 */
[----:B------:R-:W-:Y:S04]  /*c410*/  STL [R1+0x8fc], R28 ;  /* 0x0008fc1c01007387 */ /* 0x000fe80000100800 */
[----:B------:R-:W-:Y:S01]  /*c420*/  STL [R1+0x8f8], R0 ;  /* 0x0008f80001007387 */ /* 0x000fe20000100800 */
[----:B---3--:R-:W-:Y:S03]  /*c430*/  HMMA.16816.F32.BF16 R20, R16, R4, R20 ;  /* 0x000000041014723c */ /* 0x008fe60000041814 */
[----:B--2---:R-:W-:Y:S11]  /*c440*/  STL.64 [R1+0xcf0], R6 ;  /* 0x000cf00601007387 */ /* 0x004ff60000100a00 */
[----:B------:R-:W-:Y:S09]  /*c450*/  @!UPT UIADD3 URZ, URZ, URZ, URZ ;  /* 0x0000003f3f3ff290 */ /* 0x000ff2000fffe03f */
[----:B------:R4:W-:Y:S04]  /*c460*/  STL.64 [R1+0x450], R20 ;  /* 0x0004501401007387 */ /* 0x0009e80000100a00 */
[----:B------:R0:W-:Y:S01]  /*c470*/  STL.64 [R1+0x458], R22 ;  /* 0x0004581601007387 */ /* 0x0001e20000100a00 */
[----:B----4-:R-:W-:-:S03]  /*c480*/  IMAD.MOV.U32 R20, RZ, RZ, R26 ;  /* 0x000000ffff147224 */ /* 0x010fc600078e001a */
[----:B------:R-:W2:Y:S01]  /*c490*/  LDL.LU R26, [R1+0xd20] ;  /* 0x000d2000011a7983 */ /* 0x000ea20000300800 */
[----:B------:R-:W-:Y:S02]  /*c4a0*/  IMAD.MOV.U32 R21, RZ, RZ, R10 ;  /* 0x000000ffff157224 */ /* 0x000fe400078e000a */
[----:B0-----:R-:W-:Y:S01]  /*c4b0*/  IMAD.MOV.U32 R22, RZ, RZ, R27 ;  /* 0x000000ffff167224 */ /* 0x001fe200078e001b */
[----:B------:R-:W3:Y:S04]  /*c4c0*/  LDL.LU R10, [R1+0xd1c] ;  /* 0x000d1c00010a7983 */ /* 0x000ee80000300800 */
[----:B------:R-:W4:Y:S01]  /*c4d0*/  LDL.LU R27, [R1+0xd18] ;  /* 0x000d1800011b7983 */ /* 0x000f220000300800 */
[----:B------:R-:W-:-:S03]  /*c4e0*/  IMAD.MOV.U32 R23, RZ, RZ, R24 ;  /* 0x000000ffff177224 */ /* 0x000fc600078e0018 */
[----:B------:R-:W3:Y:S04]  /*c4f0*/  LDL.LU R24, [R1+0xd14] ;  /* 0x000d140001187983 */ /* 0x000ee80000300800 */
[----:B------:R-:W3:Y:S04]  /*c500*/  LDL.64 R6, [R1+0x68] ;  /* 0x0000680001067983 */ /* 0x000ee80000100a00 */
[----:B------:R0:W-:Y:S04]  /*c510*/  STL.64 [R1+0xcc8], R22 ;  /* 0x000cc81601007387 */ /* 0x0001e80000100a00 */
[----:B------:R-:W-:Y:S01]  /*c520*/  STL.64 [R1+0xcc0], R20 ;  /* 0x000cc01401007387 */ /* 0x000fe20000100a00 */
[----:B0-----:R-:W-:-:S03]  /*c530*/  IMAD.MOV.U32 R22, RZ, RZ, R25 ;  /* 0x000000ffff167224 */ /* 0x001fc600078e0019 */
[----:B------:R-:W3:Y:S01]  /*c540*/  LDL.LU R25, [R1+0xd10] ;  /* 0x000d100001197983 */ /* 0x000ee20000300800 */
[----:B--2---:R-:W-:-:S03]  /*c550*/  IMAD.MOV.U32 R23, RZ, RZ, R26 ;  /* 0x000000ffff177224 */ /* 0x004fc600078e001a */
[----:B------:R-:W3:Y:S04]  /*c560*/  LDL.LU R26, [R1+0xd0c] ;  /* 0x000d0c00011a7983 */ /* 0x000ee80000300800 */
[----:B------:R4:W-:Y:S02]  /*c570*/  STL.64 [R1+0xcd8], R22 ;  /* 0x000cd81601007387 */ /* 0x0009e40000100a00 */
[----:B----4-:R-:W-:Y:S02]  /*c580*/  IMAD.MOV.U32 R22, RZ, RZ, R27 ;  /* 0x000000ffff167224 */ /* 0x010fe400078e001b */
[----:B------:R-:W3:Y:S04]  /*c590*/  LDL.LU R27, [R1+0xd08] ;  /* 0x000d0800011b7983 */ /* 0x000ee80000300800 */
[----:B------:R-:W2:Y:S01]  /*c5a0*/  LDL R23, [R1+0x5c] ;  /* 0x00005c0001177983 */ /* 0x000ea20000100800 */
[----:B---3--:R-:W-:Y:S03]  /*c5b0*/  HMMA.16816.F32.BF16 R16, R16, R8, R24 ;  /* 0x000000081010723c */ /* 0x008fe60000041818 */
[----:B--2---:R0:W-:Y:S04]  /*c5c0*/  STL.64 [R1+0xcf8], R22 ;  /* 0x000cf81601007387 */ /* 0x0041e80000100a00 */
[----:B------:R-:W2:Y:S04]  /*c5d0*/  LDL.LU R20, [R1+0x1d0] ;  /* 0x0001d00001147983 */ /* 0x000ea80000300800 */
[----:B------:R-:W2:Y:S04]  /*c5e0*/  LDL.LU R21, [R1+0x1d4] ;  /* 0x0001d40001157983 */ /* 0x000ea80000300800 */
[----:B0-----:R-:W2:Y:S04]  /*c5f0*/  LDL.LU R22, [R1+0x1d8] ;  /* 0x0001d80001167983 */ /* 0x001ea80000300800 */
[----:B------:R-:W2:Y:S04]  /*c600*/  LDL.LU R23, [R1+0x1dc] ;  /* 0x0001dc0001177983 */ /* 0x000ea80000300800 */
[----:B------:R-:W-:Y:S04]  /*c610*/  STL [R1+0x468], R18 ;  /* 0x0004681201007387 */ /* 0x000fe80000100800 */
[----:B------:R-:W3:Y:S04]  /*c620*/  LDL.64 R26, [R1+0x38] ;  /* 0x00003800011a7983 */ /* 0x000ee80000100a00 */
[----:B---3--:R0:W-:Y:S04]  /*c630*/  STL.64 [R1+0xcd0], R26 ;  /* 0x000cd01a01007387 */ /* 0x0081e80000100a00 */
[----:B------:R-:W3:Y:S04]  /*c640*/  LDL.LU R24, [R1+0x1b0] ;  /* 0x0001b00001187983 */ /* 0x000ee80000300800 */
[----:B------:R-:W3:Y:S01]  /*c650*/  LDL.LU R25, [R1+0x1b4] ;  /* 0x0001b40001197983 */ /* 0x000ee20000300800 */
[----:B0-----:R-:W-:-:S03]  /*c660*/  IMAD.MOV.U32 R26, RZ, RZ, R10 ;  /* 0x000000ffff1a7224 */ /* 0x001fc600078e000a */
[----:B------:R-:W4:Y:S01]  /*c670*/  LDL.LU R10, [R1+0xd04] ;  /* 0x000d0400010a7983 */ /* 0x000f220000300800 */
[----:B------:R-:W-:-:S03]  /*c680*/  IMAD.MOV.U32 R27, RZ, RZ, R11 ;  /* 0x000000ffff1b7224 */ /* 0x000fc600078e000b */
[----:B------:R-:W4:Y:S01]  /*c690*/  LDL.LU R11, [R1+0xd00] ;  /* 0x000d0000010b7983 */ /* 0x000f220000300800 */
[----:B--2---:R-:W-:Y:S03]  /*c6a0*/  HMMA.16816.F32.BF16 R20, R12, R6, R20 ;  /* 0x000000060c14723c */ /* 0x004fe60000041814 */
[----:B------:R-:W-:Y:S01]  /*c6b0*/  STL.64 [R1+0xce8], R26 ;  /* 0x000ce81a01007387 */ /* 0x000fe20000100a00 */
[----:B------:R-:W-:Y:S02]  /*c6c0*/  IMAD.MOV.U32 R0, RZ, RZ, R19 ;  /* 0x000000ffff007224 */ /* 0x000fe400078e0013 */
[----:B------:R-:W-:Y:S02]  /*c6d0*/  IMAD.MOV.U32 R28, RZ, RZ, R17 ;  /* 0x000000ffff1c7224 */ /* 0x000fe400078e0011 */
[----:B------:R-:W-:Y:S01]  /*c6e0*/  IMAD.MOV.U32 R3, RZ, RZ, R16 ;  /* 0x000000ffff037224 */ /* 0x000fe200078e0010 */
[----:B---3--:R0:W-:Y:S04]  /*c6f0*/  STL.64 [R1+0xce0], R24 ;  /* 0x000ce01801007387 */ /* 0x0081e80000100a00 */
[----:B0-----:R-:W2:Y:S04]  /*c700*/  LDL.LU R24, [R1+0x1c0] ;  /* 0x0001c00001187983 */ /* 0x001ea80000300800 */
[----:B------:R-:W2:Y:S04]  /*c710*/  LDL.LU R25, [R1+0x1c4] ;  /* 0x0001c40001197983 */ /* 0x000ea80000300800 */
[----:B------:R-:W2:Y:S04]  /*c720*/  LDL.LU R26, [R1+0x1c8] ;  /* 0x0001c800011a7983 */ /* 0x000ea80000300800 */
[----:B------:R-:W2:Y:S04]  /*c730*/  LDL.LU R27, [R1+0x1cc] ;  /* 0x0001cc00011b7983 */ /* 0x000ea80000300800 */
[----:B----4-:R0:W-:Y:S04]  /*c740*/  STL.64 [R1+0xca0], R10 ;  /* 0x000ca00a01007387 */ /* 0x0101e80000100a00 */
[----:B------:R-:W3:Y:S04]  /*c750*/  LDL.LU R8, [R1+0x1a0] ;  /* 0x0001a00001087983 */ /* 0x000ee80000300800 */
[----:B------:R-:W3:Y:S04]  /*c760*/  LDL.LU R9, [R1+0x1a4] ;  /* 0x0001a40001097983 */ /* 0x000ee80000300800 */
[----:B0-----:R-:W3:Y:S04]  /*c770*/  LDL.LU R10, [R1+0x1a8] ;  /* 0x0001a800010a7983 */ /* 0x001ee80000300800 */
[----:B------:R-:W3:Y:S04]  /*c780*/  LDL.LU R11, [R1+0x1ac] ;  /* 0x0001ac00010b7983 */ /* 0x000ee80000300800 */
[----:B------:R-:W4:Y:S04]  /*c790*/  LDL R18, [R1+0x28] ;  /* 0x0000280001127983 */ /* 0x000f280000100800 */
[----:B------:R-:W4:Y:S04]  /*c7a0*/  LDL R19, [R1+0x2c] ;  /* 0x00002c0001137983 */ /* 0x000f280000100800 */
[----:B------:R-:W-:Y:S04]  /*c7b0*/  STL [R1+0x990], R0 ;  /* 0x0009900001007387 */ /* 0x000fe80000100800 */
[----:B------:R-:W-:Y:S04]  /*c7c0*/  STL [R1+0x930], R28 ;  /* 0x0009301c01007387 */ /* 0x000fe80000100800 */
[----:B------:R-:W-:Y:S04]  /*c7d0*/  STL [R1+0x92c], R3 ;  /* 0x00092c0301007387 */ /* 0x000fe80000100800 */
[----:B------:R-:W-:Y:S04]  /*c7e0*/  STL.64 [R1+0x1d0], R20 ;  /* 0x0001d01401007387 */ /* 0x000fe80000100a00 */
[----:B------:R0:W-:Y:S04]  /*c7f0*/  STL.64 [R1+0x1d8], R22 ;  /* 0x0001d81601007387 */ /* 0x0001e80000100a00 */
[----:B0-----:R-:W2:Y:S01]  /*c800*/  LDL.LU.64 R22, [R1+0xcf8] ;  /* 0x000cf80001167983 */ /* 0x001ea20000300a00 */
[----:B------:R-:W-:-:S02]  /*c810*/  IMAD.MOV.U32 R28, RZ, RZ, R6 ;  /* 0x000000ffff1c7224 */ /* 0x000fc400078e0006 */
[----:B------:R-:W-:Y:S02]  /*c820*/  IMAD.MOV.U32 R5, RZ, RZ, R7 ;  /* 0x000000ffff057224 */ /* 0x000fe400078e0007 */
[----:B------:R-:W3:Y:S01]  /*c830*/  LDL.LU.64 R6, [R1+0xcf0] ;  /* 0x000cf00001067983 */ /* 0x000ee20000300a00 */
[C---:B--2---:R-:W-:Y:S03]  /*c840*/  HMMA.16816.F32.BF16 R20, R12.reuse, R22, R24 ;  /* 0x000000160c14723c */ /* 0x044fe60000041818 */
[----:B------:R-:W2:Y:S04]  /*c850*/  LDL.LU.64 R26, [R1+0xce8] ;  /* 0x000ce800011a7983 */ /* 0x000ea80000300a00 */
[----:B------:R-:W2:Y:S11]  /*c860*/  LDL.LU.64 R24, [R1+0xce0] ;  /* 0x000ce00001187983 */ /* 0x000eb60000300a00 */
[----:B------:R-:W-:Y:S05]  /*c870*/  @!UPT UIADD3 URZ, URZ, URZ, URZ ;  /* 0x0000003f3f3ff290 */ /* 0x000fea000fffe03f */
[----:B------:R-:W-:Y:S04]  /*c880*/  STL.64 [R1+0x1c0], R20 ;  /* 0x0001c01401007387 */ /* 0x000fe80000100a00 */
[----:B------:R0:W-:Y:S04]  /*c890*/  STL.64 [R1+0x1c8], R22 ;  /* 0x0001c81601007387 */ /* 0x0001e80000100a00 */
[----:B0-----:R-:W2:Y:S02]  /*c8a0*/  LDL.LU.64 R22, [R1+0xcd8] ;  /* 0x000cd80001167983 */ /* 0x001ea40000300a00 */
[C---:B--2---:R-:W-:Y:S02]  /*c8b0*/  HMMA.16816.F32.BF16 R20, R12.reuse, R22, R24 ;  /* 0x000000160c14723c */ /* 0x044fe40000041818 */
[----:B------:R-:W3:Y:S11]  /*c8c0*/  LDL.LU.64 R26, [R1+0xcd0] ;  /* 0x000cd000011a7983 */ /* 0x000ef60000300a00 */
[----:B------:R-:W-:Y:S10]  /*c8d0*/  @!UPT UIADD3 URZ, URZ, URZ, URZ ;  /* 0x0000003f3f3ff290 */ /* 0x000ff4000fffe03f */
[----:B------:R-:W-:Y:S04]  /*c8e0*/  STL.64 [R1+0x1b0], R20 ;  /* 0x0001b01401007387 */ /* 0x000fe80000100a00 */
[----:B------:R0:W-:Y:S04]  /*c8f0*/  STL.64 [R1+0x1b8], R22 ;  /* 0x0001b81601007387 */ /* 0x0001e80000100a00 */
[----:B0-----:R-:W4:Y:S04]  /*c900*/  LDL.LU.64 R22, [R1+0xcc8] ;  /* 0x000cc80001167983 */ /* 0x001f280000300a00 */
[----:B------:R-:W4:Y:S01]  /*c910*/  LDL.LU.64 R20, [R1+0xcc0] ;  /* 0x000cc00001147983 */ /* 0x000f220000300a00 */
[----:B---3--:R-:W-:Y:S11]  /*c920*/  HMMA.16816.F32.BF16 R8, R12, R26, R8 ;  /* 0x0000001a0c08723c */ /* 0x008ff60000041808 */
[----:B------:R-:W-:Y:S11]  /*c930*/  @!UPT UIADD3 URZ, URZ, URZ, URZ ;  /* 0x0000003f3f3ff290 */ /* 0x000ff6000fffe03f */
[----:B------:R-:W-:Y:S01]  /*c940*/  @!UPT UIADD3 URZ, URZ, URZ, URZ ;  /* 0x0000003f3f3ff290 */ /* 0x000fe2000fffe03f */
[----:B------:R-:W-:Y:S04]  /*c950*/  STL.64 [R1+0x1a0], R8 ;  /* 0x0001a00801007387 */ /* 0x000fe80000100a00 */
[----:B------:R-:W-:Y:S04]  /*c960*/  STL.64 [R1+0x1a8], R10 ;  /* 0x0001a80a01007387 */ /* 0x000fe80000100a00 */
[----:B------:R-:W0:Y:S01]  /*c970*/  LDSM.16.MT88.4 R8, [R29+0x2100] ;  /* 0x002100001d08783b */ /* 0x000e220000004200 */
[----:B------:R-:W-:-:S03]  /*c980*/  IMAD.MOV.U32 R2, RZ, RZ, R26 ;  /* 0x000000ffff027224 */ /* 0x000fc600078e001a */
[----:B------:R-:W2:Y:S01]  /*c990*/  LDL.LU R24, [R1+0x2a0] ;  /* 0x0002a00001187983 */ /* 0x000ea20000300800 */
[----:B------:R-:W-:-:S03]  /*c9a0*/  IMAD.MOV.U32 R0, RZ, RZ, R27 ;  /* 0x000000ffff007224 */ /* 0x000fc600078e001b */
[----:B------:R-:W2:Y:S04]  /*c9b0*/  LDL.LU R25, [R1+0x2a4] ;  /* 0x0002a40001197983 */ /* 0x000ea80000300800 */
[----:B------:R-:W2:Y:S04]  /*c9c0*/  LDL.LU R26, [R1+0x2a8] ;  /* 0x0002a800011a7983 */ /* 0x000ea80000300800 */
[----:B------:R-:W2:Y:S04]  /*c9d0*/  LDL.LU R27, [R1+0x2ac] ;  /* 0x0002ac00011b7983 */ /* 0x000ea80000300800 */
[----:B------:R1:W-:Y:S01]  /*c9e0*/  STL.64 [R1+0xcb8], R6 ;  /* 0x000cb80601007387 */ /* 0x0003e20000100a00 */
[----:B0-----:R-:W-:-:S02]  /*c9f0*/  IMAD.MOV.U32 R17, RZ, RZ, R8 ;  /* 0x000000ffff117224 */ /* 0x001fc400078e0008 */
[----:B------:R-:W-:Y:S02]  /*ca00*/  IMAD.MOV.U32 R16, RZ, RZ, R9 ;  /* 0x000000ffff107224 */ /* 0x000fe400078e0009 */
[----:B------:R-:W-:Y:S02]  /*ca10*/  IMAD.MOV.U32 R4, RZ, RZ, R10 ;  /* 0x000000ffff047224 */ /* 0x000fe400078e000a */
[----:B------:R-:W-:Y:S02]  /*ca20*/  IMAD.MOV.U32 R3, RZ, RZ, R11 ;  /* 0x000000ffff037224 */ /* 0x000fe400078e000b */
[C---:B----4-:R-:W-:Y:S01]  /*ca30*/  HMMA.16816.F32.BF16 R8, R12.reuse, R18, R20 ;  /* 0x000000120c08723c */ /* 0x050fe20000041814 */
[----:B------:R-:W-:Y:S04]  /*ca40*/  STL [R1+0xcb0], R4 ;  /* 0x000cb00401007387 */ /* 0x000fe80000100800 */
[----:B-1----:R-:W2:Y:S04]  /*ca50*/  LDL.64 R6, [R1+0x18] ;  /* 0x0000180001067983 */ /* 0x002ea80000100a00 */
[----:B------:R-:W-:Y:S04]  /*ca60*/  STL.64 [R1+0xc40], R18 ;  /* 0x000c401201007387 */ /* 0x000fe80000100a00 */
[----:B------:R0:W-:Y:S10]  /*ca70*/  STL.64 [R1+0xc38], R16 ;  /* 0x000c381001007387 */ /* 0x0001f40000100a00 */
[----:B------:R1:W-:Y:S04]  /*ca80*/  STL.64 [R1+0x2b0], R8 ;  /* 0x0002b00801007387 */ /* 0x0003e80000100a00 */
[----:B------:R3:W-:Y:S04]  /*ca90*/  STL.64 [R1+0x2b8], R10 ;  /* 0x0002b80a01007387 */ /* 0x0007e80000100a00 */
[----:B0-----:R-:W4:Y:S04]  /*caa0*/  LDL.LU R16, [R1+0x140] ;  /* 0x0001400001107983 */ /* 0x001f280000300800 */
[----:B------:R-:W4:Y:S04]  /*cab0*/  LDL.LU R17, [R1+0x144] ;  /* 0x0001440001117983 */ /* 0x000f280000300800 */
[----:B------:R-:W2:Y:S04]  /*cac0*/  LDL.LU R18, [R1+0x148] ;  /* 0x0001480001127983 */ /* 0x000ea80000300800 */
[----:B------:R-:W2:Y:S04]  /*cad0*/  LDL.LU R19, [R1+0x14c] ;  /* 0x00014c0001137983 */ /* 0x000ea80000300800 */
[----:B-1----:R-:W4:Y:S04]  /*cae0*/  LDL.LU R8, [R1+0x290] ;  /* 0x0002900001087983 */ /* 0x002f280000300800 */
[----:B------:R-:W4:Y:S04]  /*caf0*/  LDL.LU R9, [R1+0x294] ;  /* 0x0002940001097983 */ /* 0x000f280000300800 */
[----:B---3--:R-:W3:Y:S04]  /*cb00*/  LDL.LU R10, [R1+0x298] ;  /* 0x00029800010a7983 */ /* 0x008ee80000300800 */
[----:B------:R-:W3:Y:S04]  /*cb10*/  LDL.LU R11, [R1+0x29c] ;  /* 0x00029c00010b7983 */ /* 0x000ee80000300800 */
[----:B------:R-:W3:Y:S04]  /*cb20*/  LDL.LU R20, [R1+0x190] ;  /* 0x0001900001147983 */ /* 0x000ee80000300800 */
[----:B------:R-:W3:Y:S04]  /*cb30*/  LDL.LU R21, [R1+0x194] ;  /* 0x0001940001157983 */ /* 0x000ee80000300800 */
[----:B------:R-:W3:Y:S04]  /*cb40*/  LDL.LU R22, [R1+0x198] ;  /* 0x0001980001167983 */ /* 0x000ee80000300800 */
[----:B------:R-:W3:Y:S04]  /*cb50*/  LDL.LU R23, [R1+0x19c] ;  /* 0x00019c0001177983 */ /* 0x000ee80000300800 */
[----:B--2---:R0:W-:Y:S04]  /*cb60*/  STL.64 [R1+0xc50], R18 ;  /* 0x000c501201007387 */ /* 0x0041e80000100a00 */
[----:B----4-:R-:W-:Y:S04]  /*cb70*/  STL.64 [R1+0xc48], R16 ;  /* 0x000c481001007387 */ /* 0x010fe80000100a00 */
[----:B0-----:R-:W2:Y:S04]  /*cb80*/  LDL R18, [R1+0x48] ;  /* 0x0000480001127983 */ /* 0x001ea80000100800 */
[----:B------:R-:W2:Y:S01]  /*cb90*/  LDL R19, [R1+0x4c] ;  /* 0x00004c0001137983 */ /* 0x000ea20000100800 */
[----:B------:R-:W-:Y:S03]  /*cba0*/  HMMA.16816.F32.BF16 R24, R12, R6, R24 ;  /* 0x000000060c18723c */ /* 0x000fe60000041818 */
[----:B--2---:R0:W-:Y:S04]  /*cbb0*/  STL.64 [R1+0xc60], R18 ;  /* 0x000c601201007387 */ /* 0x0041e80000100a00 */
[----:B0-----:R-:W2:Y:S04]  /*cbc0*/  LDL.64 R18, [R1+0x58] ;  /* 0x0000580001127983 */ /* 0x001ea80000100a00 */
[----:B--2---:R0:W-:Y:S11]  /*cbd0*/  STL.64 [R1+0xc78], R18 ;  /* 0x000c781201007387 */ /* 0x0041f60000100a00 */
[----:B------:R-:W-:Y:S01]  /*cbe0*/  @!UPT UIADD3 URZ, URZ, URZ, URZ ;  /* 0x0000003f3f3ff290 */ /* 0x000fe2000fffe03f */
[----:B------:R1:W-:Y:S04]  /*cbf0*/  STL.64 [R1+0x2a0], R24 ;  /* 0x0002a01801007387 */ /* 0x0003e80000100a00 */
[----:B------:R-:W-:Y:S01]  /*cc00*/  STL.64 [R1+0x2a8], R26 ;  /* 0x0002a81a01007387 */ /* 0x000fe20000100a00 */
[----:B0-----:R-:W-:Y:S02]  /*cc10*/  IMAD.MOV.U32 R19, RZ, RZ, R5 ;  /* 0x000000ffff137224 */ /* 0x001fe400078e0005 */
[----:B------:R-:W-:Y:S02]  /*cc20*/  IMAD.MOV.U32 R5, RZ, RZ, R7 ;  /* 0x000000ffff057224 */ /* 0x000fe400078e0007 */
[----:B-1----:R-:W-:Y:S02]  /*cc30*/  IMAD.MOV.U32 R24, RZ, RZ, R6 ;  /* 0x000000ffff187224 */ /* 0x002fe400078e0006 */
[----:B------:R-:W2:Y:S04]  /*cc40*/  LDL.LU.64 R6, [R1+0xcb8] ;  /* 0x000cb80001067983 */ /* 0x000ea80000300a00 */
[----:B------:R-:W4:Y:S04]  /*cc50*/  LDL.LU R4, [R1+0xcb0] ;  /* 0x000cb00001047983 */ /* 0x000f280000300800 */
[----:B------:R0:W-:Y:S04]  /*cc60*/  STL [R1+0xc58], R24 ;  /* 0x000c581801007387 */ /* 0x0001e80000100800 */
[----:B0-----:R-:W2:Y:S04]  /*cc70*/  LDL.LU R24, [R1+0x150] ;  /* 0x0001500001187983 */ /* 0x001ea80000300800 */
[----:B------:R-:W2:Y:S04]  /*cc80*/  LDL.LU R25, [R1+0x154] ;  /* 0x0001540001197983 */ /* 0x000ea80000300800 */
[----:B------:R-:W2:Y:S04]  /*cc90*/  LDL.LU R26, [R1+0x158] ;  /* 0x00015800011a7983 */ /* 0x000ea80000300800 */
[----:B------:R-:W2:Y:S04]  /*cca0*/  LDL.LU R27, [R1+0x15c] ;  /* 0x00015c00011b7983 */ /* 0x000ea80000300800 */
[----:B--2---:R0:W-:Y:S04]  /*ccb0*/  STL.64 [R1+0xc70], R26 ;  /* 0x000c701a01007387 */ /* 0x0041e80000100a00 */
[----:B------:R1:W-:Y:S01]  /*ccc0*/  STL.64 [R1+0xc68], R24 ;  /* 0x000c681801007387 */ /* 0x0003e20000100a00 */
[----:B0-----:R-:W-:-:S02]  /*ccd0*/  IMAD.MOV.U32 R26, RZ, RZ, R6 ;  /* 0x000000ffff1a7224 */ /* 0x001fc400078e0006 */
[----:B------:R-:W-:Y:S01]  /*cce0*/  IMAD.MOV.U32 R27, RZ, RZ, R7 ;  /* 0x000000ffff1b7224 */ /* 0x000fe200078e0007 */
[----:B-1----:R-:W2:Y:S04]  /*ccf0*/  LDL.LU R24, [R1+0x160] ;  /* 0x0001600001187983 */ /* 0x002ea80000300800 */
[----:B------:R-:W2:Y:S04]  /*cd00*/  LDL.LU R25, [R1+0x164] ;  /* 0x0001640001197983 */ /* 0x000ea80000300800 */
[----:B------:R-:W3:Y:S04]  /*cd10*/  LDL.LU R6, [R1+0xcac] ;  /* 0x000cac0001067983 */ /* 0x000ee80000300800 */
[----:B------:R-:W3:Y:S04]  /*cd20*/  LDL.LU R7, [R1+0xca8] ;  /* 0x000ca80001077983 */ /* 0x000ee80000300800 */
[----:B------:R-:W-:Y:S01]  /*cd30*/  STL.64 [R1+0xc88], R26 ;  /* 0x000c881a01007387 */ /* 0x000fe20000100a00 */
[C---:B---3--:R-:W-:Y:S03]  /*cd40*/  HMMA.16816.F32.BF16 R8, R12.reuse, R6, R8 ;  /* 0x000000060c08723c */ /* 0x048fe60000041808 */
[----:B--2---:R0:W-:Y:S04]  /*cd50*/  STL.64 [R1+0xc80], R24 ;  /* 0x000c801801007387 */ /* 0x0041e80000100a00 */
[----:B0-----:R-:W2:Y:S04]  /*cd60*/  LDL.LU R24, [R1+0x170] ;  /* 0x0001700001187983 */ /* 0x001ea80000300800 */
[----:B------:R-:W2:Y:S04]  /*cd70*/  LDL.LU R25, [R1+0x174] ;  /* 0x0001740001197983 */ /* 0x000ea80000300800 */
[----:B------:R-:W2:Y:S04]  /*cd80*/  LDL.LU R26, [R1+0x178] ;  /* 0x00017800011a7983 */ /* 0x000ea80000300800 */
[----:B------:R-:W2:Y:S04]  /*cd90*/  LDL.LU R27, [R1+0x17c] ;  /* 0x00017c00011b7983 */ /* 0x000ea80000300800 */
[----:B------:R-:W-:Y:S04]  /*cda0*/  STL.64 [R1+0x290], R8 ;  /* 0x0002900801007387 */ /* 0x000fe80000100a00 */
[----:B------:R0:W-:Y:S04]  /*cdb0*/  STL.64 [R1+0x298], R10 ;  /* 0x0002980a01007387 */ /* 0x0001e80000100a00 */
[----:B0-----:R-:W3:Y:S01]  /*cdc0*/  LDL.LU.64 R10, [R1+0xca0] ;  /* 0x000ca000010a7983 */ /* 0x001ee20000300a00 */
[----:B------:R-:W-:Y:S01]  /*cdd0*/  IMAD.MOV.U32 R18, RZ, RZ, R28 ;  /* 0x000000ffff127224 */ /* 0x000fe200078e001c */
[----:B---3--:R-:W-:Y:S02]  /*cde0*/  HMMA.16816.F32.BF16 R12, R12, R10, R20 ;  /* 0x0000000a0c0c723c */ /* 0x008fe40000041814 */
[----:B------:R-:W2:Y:S04]  /*cdf0*/  LDL.LU.64 R22, [R1+0xc98] ;  /* 0x000c980001167983 */ /* 0x000ea80000300a00 */
[----:B------:R-:W2:Y:S11]  /*ce00*/  LDL.LU.64 R20, [R1+0xc90] ;  /* 0x000c900001147983 */ /* 0x000eb60000300a00 */
[----:B------:R-:W-:Y:S06]  /*ce10*/  @!UPT UIADD3 URZ, URZ, URZ, URZ ;  /* 0x0000003f3f3ff290 */ /* 0x000fec000fffe03f */
[----:B------:R-:W-:Y:S04]  /*ce20*/  STL.64 [R1+0x190], R12 ;  /* 0x0001900c01007387 */ /* 0x000fe80000100a00 */
[----:B------:R-:W-:Y:S04]  /*ce30*/  STL.64 [R1+0x198], R14 ;  /* 0x0001980e01007387 */ /* 0x000fe80000100a00 */
[----:B------:R0:W-:Y:S04]  /*ce40*/  STL.64 [R1+0xc20], R10 ;  /* 0x000c200a01007387 */ /* 0x0001e80000100a00 */
[----:B------:R-:W3:Y:S04]  /*ce50*/  LDL.LU R8, [R1+0x210] ;  /* 0x0002100001087983 */ /* 0x000ee80000300800 */
[----:B------:R-:W3:Y:S04]  /*ce60*/  LDL.LU R9, [R1+0x214] ;  /* 0x0002140001097983 */ /* 0x000ee80000300800 */
[----:B0-----:R-:W3:Y:S04]  /*ce70*/  LDL.LU R10, [R1+0x218] ;  /* 0x00021800010a7983 */ /* 0x001ee80000300800 */
[----:B------:R-:W3:Y:S01]  /*ce80*/  LDL.LU R11, [R1+0x21c] ;  /* 0x00021c00010b7983 */ /* 0x000ee20000300800 */
[C---:B--2---:R-:W-:Y:S03]  /*ce90*/  HMMA.16816.F32.BF16 R16, R20.reuse, R18, R24 ;  /* 0x000000121410723c */ /* 0x044fe60000041818 */
[----:B------:R-:W2:Y:S04]  /*cea0*/  LDL.LU.64 R26, [R1+0xc88] ;  /* 0x000c8800011a7983 */ /* 0x000ea80000300a00 */
[----:B------:R-:W2:Y:S11]  /*ceb0*/  LDL.LU.64 R24, [R1+0xc80] ;  /* 0x000c800001187983 */ /* 0x000eb60000300a00 */
[----:B------:R-:W-:Y:S05]  /*cec0*/  @!UPT UIADD3 URZ, URZ, URZ, URZ ;  /* 0x0000003f3f3ff290 */ /* 0x000fea000fffe03f */
[----:B------:R-:W-:Y:S04]  /*ced0*/  STL.64 [R1+0x170], R16 ;  /* 0x0001701001007387 */ /* 0x000fe80000100a00 */
[----:B------:R0:W-:Y:S04]  /*cee0*/  STL.64 [R1+0x178], R18 ;  /* 0x0001781201007387 */ /* 0x0001e80000100a00 */
[----:B0-----:R-:W2:Y:S01]  /*cef0*/  LDL.LU.64 R18, [R1+0xc78] ;  /* 0x000c780001127983 */ /* 0x001ea20000300a00 */
[----:B------:R-:W-:Y:S02]  /*cf00*/  IMAD.MOV.U32 R14, RZ, RZ, R2 ;  /* 0x000000ffff0e7224 */ /* 0x000fe400078e0002 */
[----:B------:R-:W-:Y:S01]  /*cf10*/  IMAD.MOV.U32 R15, RZ, RZ, R0 ;  /* 0x000000ffff0f7224 */ /* 0x000fe200078e0000 */
[----:B--2---:R-:W-:Y:S01]  /*cf20*/  HMMA.16816.F32.BF16 R24, R20, R18, R24 ;  /* 0x000000121418723c */ /* 0x004fe20000041818 */
[----:B------:R-:W-:-:S02]  /*cf30*/  IMAD.MOV.U32 R2, RZ, RZ, R18 ;  /* 0x000000ffff027224 */ /* 0x000fc400078e0012 */
[----:B------:R-:W-:Y:S11]  /*cf40*/  IMAD.MOV.U32 R0, RZ, RZ, R19 ;  /* 0x000000ffff007224 */ /* 0x000ff600078e0013 */
[----:B------:R-:W-:Y:S09]  /*cf50*/  @!UPT UIADD3 URZ, URZ, URZ, URZ ;  /* 0x0000003f3f3ff290 */ /* 0x000ff2000fffe03f */
[----:B------:R-:W-:Y:S04]  /*cf60*/  STL.64 [R1+0x160], R24 ;  /* 0x0001601801007387 */ /* 0x000fe80000100a00 */
[----:B------:R0:W-:Y:S04]  /*cf70*/  STL.64 [R1+0x168], R26 ;  /* 0x0001681a01007387 */ /* 0x0001e80000100a00 */
[----:B0-----:R-:W2:Y:S04]  /*cf80*/  LDL.LU.64 R26, [R1+0xc70] ;  /* 0x000c7000011a7983 */ /* 0x001ea80000300a00 */
[----:B------:R-:W2:Y:S04]  /*cf90*/  LDL.LU.64 R24, [R1+0xc68] ;  /* 0x000c680001187983 */ /* 0x000ea80000300a00 */
[----:B------:R-:W2:Y:S02]  /*cfa0*/  LDL.LU.64 R18, [R1+0xc60] ;  /* 0x000c600001127983 */ /* 0x000ea40000300a00 */
[C---:B--2---:R-:W-:Y:S02]  /*cfb0*/  HMMA.16816.F32.BF16 R16, R20.reuse, R18, R24 ;  /* 0x000000121410723c */ /* 0x044fe40000041818 */
[----:B------:R-:W2:Y:S11]  /*cfc0*/  LDL.LU R24, [R1+0xc58] ;  /* 0x000c580001187983 */ /* 0x000eb60000300800 */
[----:B------:R-:W-:Y:S10]  /*cfd0*/  @!UPT UIADD3 URZ, URZ, URZ, URZ ;  /* 0x0000003f3f3ff290 */ /* 0x000ff4000fffe03f */
[----:B------:R-:W-:Y:S04]  /*cfe0*/  STL.64 [R1+0x150], R16 ;  /* 0x0001501001007387 */ /* 0x000fe80000100a00 */
[----:B------:R0:W-:Y:S04]  /*cff0*/  STL.64 [R1+0x158], R18 ;  /* 0x0001581201007387 */ /* 0x0001e80000100a00 */
[----:B0-----:R-:W2:Y:S04]  /*d000*/  LDL.LU.64 R18, [R1+0xc50] ;  /* 0x000c500001127983 */ /* 0x001ea80000300a00 */
[----:B------:R-:W2:Y:S02]  /*d010*/  LDL.LU.64 R16, [R1+0xc48] ;  /* 0x000c480001107983 */ /* 0x000ea40000300a00 */
[----:B--2---:R-:W-:Y:S02]  /*d020*/  HMMA.16816.F32.BF16 R12, R20, R14, R16 ;  /* 0x0000000e140c723c */ /* 0x004fe40000041810 */
[----:B------:R-:W3:Y:S04]  /*d030*/  LDL.LU.64 R18, [R1+0xc40] ;  /* 0x000c400001127983 */ /* 0x000ee80000300a00 */
[----:B------:R-:W2:Y:S11]  /*d040*/  LDL.LU.64 R16, [R1+0xc38] ;  /* 0x000c380001107983 */ /* 0x000eb60000300a00 */
[----:B------:R-:W-:Y:S06]  /*d050*/  @!UPT UIADD3 URZ, URZ, URZ, URZ ;  /* 0x0000003f3f3ff290 */ /* 0x000fec000fffe03f */
[----:B------:R-:W-:Y:S04]  /*d060*/  STL.64 [R1+0x140], R12 ;  /* 0x0001400c01007387 */ /* 0x000fe80000100a00 */
[----:B------:R0:W-:Y:S02]  /*d070*/  STL.64 [R1+0x148], R14 ;  /* 0x0001480e01007387 */ /* 0x0001e40000100a00 */
[----:B0-----:R-:W-:Y:S02]  /*d080*/  IMAD.MOV.U32 R14, RZ, RZ, R24 ;  /* 0x000000ffff0e7224 */ /* 0x001fe400078e0018 */
[----:B------:R-:W0:Y:S04]  /*d090*/  LDSM.16.MT88.4 R24, [R29+0x2180] ;  /* 0x002180001d18783b */ /* 0x000e280000004200 */
[----:B0-----:R4:W-:Y:S04]  /*d0a0*/  STL.64 [R1+0xbb0], R26 ;  /* 0x000bb01a01007387 */ /* 0x0019e80000100a00 */
[----:B------:R2:W-:Y:S01]  /*d0b0*/  STL.64 [R1+0xba8], R24 ;  /* 0x000ba81801007387 */ /* 0x0005e20000100a00 */
[----:B----4-:R-:W-:-:S02]  /*d0c0*/  IMAD.MOV.U32 R26, RZ, RZ, R4 ;  /* 0x000000ffff1a7224 */ /* 0x010fc400078e0004 */
[----:B------:R-:W-:-:S05]  /*d0d0*/  IMAD.MOV.U32 R27, RZ, RZ, R3 ;  /* 0x000000ffff1b7224 */ /* 0x000fca00078e0003 */
[----:B------:R-:W-:Y:S01]  /*d0e0*/  STL.64 [R1+0xc18], R26 ;  /* 0x000c181a01007387 */ /* 0x000fe20000100a00 */
[----:B---3--:R-:W-:Y:S01]  /*d0f0*/  HMMA.16816.F32.BF16 R8, R20, R18, R8 ;  /* 0x000000121408723c */ /* 0x008fe20000041808 */
[----:B--2---:R-:W-:Y:S02]  /*d100*/  IMAD.MOV.U32 R24, RZ, RZ, R17 ;  /* 0x000000ffff187224 */ /* 0x004fe400078e0011 */
[----:B------:R-:W-:-:S05]  /*d110*/  IMAD.MOV.U32 R25, RZ, RZ, R16 ;  /* 0x000000ffff197224 */ /* 0x000fca00078e0010 */
[----:B------:R0:W-:Y:S04]  /*d120*/  STL.64 [R1+0xc10], R24 ;  /* 0x000c101801007387 */ /* 0x0001e80000100a00 */
[----:B------:R-:W-:Y:S04]  /*d130*/  STL [R1+0x994], R29 ;  /* 0x0009941d01007387 */ /* 0x000fe80000100800 */
[----:B0-----:R-:W2:Y:S07]  /*d140*/  LDL.LU R24, [R1+0x3a0] ;  /* 0x0003a00001187983 */ /* 0x001eae0000300800 */
[----:B------:R-:W-:Y:S04]  /*d150*/  STL.64 [R1+0x210], R8 ;  /* 0x0002100801007387 */ /* 0x000fe80000100a00 */
[----:B------:R-:W-:Y:S04]  /*d160*/  STL.64 [R1+0x218], R10 ;  /* 0x0002180a01007387 */ /* 0x000fe80000100a00 */
[----:B------:R-:W2:Y:S04]  /*d170*/  LDL.LU R25, [R1+0x3a4] ;  /* 0x0003a40001197983 */ /* 0x000ea80000300800 */
[----:B------:R-:W3:Y:S04]  /*d180*/  LDL.LU R26, [R1+0x3a8] ;  /* 0x0003a800011a7983 */ /* 0x000ee80000300800 */
[----:B------:R-:W3:Y:S01]  /*d190*/  LDL.LU R27, [R1+0x3ac] ;  /* 0x0003ac00011b7983 */ /* 0x000ee20000300800 */
[----:B------:R-:W-:Y:S01]  /*d1a0*/  IMAD.MOV.U32 R15, RZ, RZ, R5 ;  /* 0x000000ffff0f7224 */ /* 0x000fe200078e0005 */
[----:B------:R-:W-:-:S05]  /*d1b0*/  LOP3.LUT R5, R29, 0x40, RZ, 0x3c, !PT ;  /* 0x000000401d057812 */ /* 0x000fca00078e3cff */
[----:B------:R-:W0:Y:S04]  /*d1c0*/  LDSM.16.MT88.4 R16, [R5+0x2000] ;  /* 0x002000000510783b */ /* 0x000e280000004200 */
[----:B---3--:R-:W-:Y:S04]  /*d1d0*/  STL.64 [R1+0xc30], R26 ;  /* 0x000c301a01007387 */ /* 0x008fe80000100a00 */
[----:B--2---:R1:W-:Y:S04]  /*d1e0*/  STL.64 [R1+0xc28], R24 ;  /* 0x000c281801007387 */ /* 0x0043e80000100a00 */
[----:B-1----:R-:W2:Y:S04]  /*d1f0*/  LDL.LU R24, [R1+0x3b0] ;  /* 0x0003b00001187983 */ /* 0x002ea80000300800 */
[----:B------:R-:W2:Y:S04]  /*d200*/  LDL.LU R25, [R1+0x3b4] ;  /* 0x0003b40001197983 */ /* 0x000ea80000300800 */
[----:B------:R-:W2:Y:S04]  /*d210*/  LDL.LU R26, [R1+0x3b8] ;  /* 0x0003b800011a7983 */ /* 0x000ea80000300800 */
[----:B------:R-:W2:Y:S04]  /*d220*/  LDL.LU R27, [R1+0x3bc] ;  /* 0x0003bc00011b7983 */ /* 0x000ea80000300800 */
[----:B------:R-:W3:Y:S04]  /*d230*/  LDL.LU R8, [R1+0x3e0] ;  /* 0x0003e00001087983 */ /* 0x000ee80000300800 */
[----:B------:R-:W3:Y:S04]  /*d240*/  LDL.LU R9, [R1+0x3e4] ;  /* 0x0003e40001097983 */ /* 0x000ee80000300800 */
[----:B------:R-:W3:Y:S04]  /*d250*/  LDL.LU R10, [R1+0x3e8] ;  /* 0x0003e800010a7983 */ /* 0x000ee80000300800 */
[----:B------:R-:W3:Y:S04]  /*d260*/  LDL.LU R11, [R1+0x3ec] ;  /* 0x0003ec00010b7983 */ /* 0x000ee80000300800 */
[----:B0-----:R0:W-:Y:S04]  /*d270*/  STL.64 [R1+0xb30], R18 ;  /* 0x000b301201007387 */ /* 0x0011e80000100a00 */
[----:B------:R1:W-:Y:S04]  /*d280*/  STL.64 [R1+0xb28], R16 ;  /* 0x000b281001007387 */ /* 0x0003e80000100a00 */
[----:B0-----:R-:W4:Y:S04]  /*d290*/  LDL.64 R18, [R1+0x28] ;  /* 0x0000280001127983 */ /* 0x001f280000100a00 */
[----:B----4-:R0:W-:Y:S04]  /*d2a0*/  STL.64 [R1+0xbc8], R18 ;  /* 0x000bc81201007387 */ /* 0x0101e80000100a00 */
[----:B-1----:R-:W4:Y:S04]  /*d2b0*/  LDL.LU R16, [R1+0x360] ;  /* 0x0003600001107983 */ /* 0x002f280000300800 */
[----:B------:R-:W4:Y:S04]  /*d2c0*/  LDL.LU R17, [R1+0x364] ;  /* 0x0003640001117983 */ /* 0x000f280000300800 */
[----:B0-----:R-:W3:Y:S04]  /*d2d0*/  LDL.LU R18, [R1+0x368] ;  /* 0x0003680001127983 */ /* 0x001ee80000300800 */
[----:B------:R-:W3:Y:S01]  /*d2e0*/  LDL.LU R19, [R1+0x36c] ;  /* 0x00036c0001137983 */ /* 0x000ee20000300800 */
[----:B--2---:R-:W-:Y:S03]  /*d2f0*/  HMMA.16816.F32.BF16 R12, R20, R14, R24 ;  /* 0x0000000e140c723c */ /* 0x004fe60000041818 */
[----:B---3--:R0:W-:Y:S04]  /*d300*/  STL.64 [R1+0xbd8], R18 ;  /* 0x000bd81201007387 */ /* 0x0081e80000100a00 */
[----:B----4-:R-:W-:Y:S04]  /*d310*/  STL.64 [R1+0xbd0], R16 ;  /* 0x000bd01001007387 */ /* 0x010fe80000100a00 */
[----:B0-----:R-:W2:Y:S04]  /*d320*/  LDL.64 R18, [R1+0x48] ;  /* 0x0000480001127983 */ /* 0x001ea80000100a00 */
[----:B--2---:R0:W-:Y:S02]  /*d330*/  STL.64 [R1+0xbf0], R18 ;  /* 0x000bf01201007387 */ /* 0x0041e40000100a00 */
[----:B0-----:R-:W-:-:S02]  /*d340*/  IMAD.MOV.U32 R18, RZ, RZ, R2 ;  /* 0x000000ffff127224 */ /* 0x001fc400078e0002 */
[----:B------:R-:W-:-:S05]  /*d350*/  IMAD.MOV.U32 R19, RZ, RZ, R0 ;  /* 0x000000ffff137224 */ /* 0x000fca00078e0000 */
[----:B------:R0:W-:Y:S04]  /*d360*/  STL.64 [R1+0xc08], R18 ;  /* 0x000c081201007387 */ /* 0x0001e80000100a00 */
[----:B0-----:R-:W2:Y:S04]  /*d370*/  LDL.64 R18, [R1+0x68] ;  /* 0x0000680001127983 */ /* 0x001ea80000100a00 */
[----:B------:R-:W3:Y:S04]  /*d380*/  LDL.LU.64 R26, [R1+0xc30] ;  /* 0x000c3000011a7983 */ /* 0x000ee80000300a00 */
[----:B------:R-:W3:Y:S04]  /*d390*/  LDL.LU.64 R24, [R1+0xc28] ;  /* 0x000c280001187983 */ /* 0x000ee80000300a00 */
[----:B------:R-:W-:Y:S04]  /*d3a0*/  STL.64 [R1+0x3b0], R12 ;  /* 0x0003b00c01007387 */ /* 0x000fe80000100a00 */
[----:B------:R-:W-:Y:S04]  /*d3b0*/  STL.64 [R1+0x3b8], R14 ;  /* 0x0003b80e01007387 */ /* 0x000fe80000100a00 */
[----:B------:R-:W0:Y:S04]  /*d3c0*/  LDSM.16.MT88.4 R12, [R5+0x2080] ;  /* 0x00208000050c783b */ /* 0x000e280000004200 */
[----:B0-----:R-:W-:Y:S04]  /*d3d0*/  STL.64 [R1+0xac0], R14 ;  /* 0x000ac00e01007387 */ /* 0x001fe80000100a00 */
[----:B------:R0:W-:Y:S04]  /*d3e0*/  STL.64 [R1+0xab8], R12 ;  /* 0x000ab80c01007387 */ /* 0x0001e80000100a00 */
[----:B0-----:R-:W4:Y:S04]  /*d3f0*/  LDL.LU R12, [R1+0x350] ;  /* 0x00035000010c7983 */ /* 0x001f280000300800 */
[----:B------:R-:W4:Y:S04]  /*d400*/  LDL.LU R13, [R1+0x354] ;  /* 0x00035400010d7983 */ /* 0x000f280000300800 */
[----:B------:R-:W2:Y:S04]  /*d410*/  LDL.LU R14, [R1+0x358] ;  /* 0x00035800010e7983 */ /* 0x000ea80000300800 */
[----:B------:R-:W2:Y:S01]  /*d420*/  LDL.LU R15, [R1+0x35c] ;  /* 0x00035c00010f7983 */ /* 0x000ea20000300800 */
[C---:B------:R-:W-:Y:S03]  /*d430*/  HMMA.16816.F32.BF16 R8, R20.reuse, R6, R8 ;  /* 0x000000061408723c */ /* 0x040fe60000041808 */
[----:B--2---:R-:W-:Y:S04]  /*d440*/  STL.64 [R1+0xbe8], R14 ;  /* 0x000be80e01007387 */ /* 0x004fe80000100a00 */
[----:B----4-:R0:W-:Y:S04]  /*d450*/  STL.64 [R1+0xbe0], R12 ;  /* 0x000be00c01007387 */ /* 0x0101e80000100a00 */
[----:B0-----:R-:W2:Y:S04]  /*d460*/  LDL.LU R12, [R1+0x370] ;  /* 0x00037000010c7983 */ /* 0x001ea80000300800 */
[----:B------:R-:W2:Y:S04]  /*d470*/  LDL.LU R13, [R1+0x374] ;  /* 0x00037400010d7983 */ /* 0x000ea80000300800 */
[----:B------:R-:W4:Y:S04]  /*d480*/  LDL.LU R14, [R1+0x378] ;  /* 0x00037800010e7983 */ /* 0x000f280000300800 */
[----:B------:R-:W4:Y:S04]  /*d490*/  LDL.LU R15, [R1+0x37c] ;  /* 0x00037c00010f7983 */ /* 0x000f280000300800 */
[----:B----4-:R-:W-:Y:S04]  /*d4a0*/  STL.64 [R1+0xc00], R14 ;  /* 0x000c000e01007387 */ /* 0x010fe80000100a00 */
[----:B--2---:R0:W-:Y:S04]  /*d4b0*/  STL.64 [R1+0xbf8], R12 ;  /* 0x000bf80c01007387 */ /* 0x0041e80000100a00 */
[----:B0-----:R-:W2:Y:S04]  /*d4c0*/  LDL.LU R12, [R1+0x380] ;  /* 0x00038000010c7983 */ /* 0x001ea80000300800 */
[----:B------:R-:W2:Y:S04]  /*d4d0*/  LDL.LU R13, [R1+0x384] ;  /* 0x00038400010d7983 */ /* 0x000ea80000300800 */
[----:B------:R-:W2:Y:S04]  /*d4e0*/  LDL.LU R14, [R1+0x388] ;  /* 0x00038800010e7983 */ /* 0x000ea80000300800 */
[----:B------:R-:W2:Y:S04]  /*d4f0*/  LDL.LU R15, [R1+0x38c] ;  /* 0x00038c00010f7983 */ /* 0x000ea80000300800 */
[----:B------:R-:W-:Y:S04]  /*d500*/  STL.64 [R1+0x3e0], R8 ;  /* 0x0003e00801007387 */ /* 0x000fe80000100a00 */
[----:B------:R0:W-:Y:S04]  /*d510*/  STL.64 [R1+0x3e8], R10 ;  /* 0x0003e80a01007387 */ /* 0x0001e80000100a00 */
[----:B0-----:R-:W3:Y:S02]  /*d520*/  LDL.LU.64 R10, [R1+0xc20] ;  /* 0x000c2000010a7983 */ /* 0x001ee40000300a00 */
[----:B---3--:R-:W-:Y:S02]  /*d530*/  HMMA.16816.F32.BF16 R20, R20, R10, R24 ;  /* 0x0000000a1414723c */ /* 0x008fe40000041818 */
[----:B------:R-:W3:Y:S04]  /*d540*/  LDL.LU.64 R26, [R1+0xc18] ;  /* 0x000c1800011a7983 */ /* 0x000ee80000300a00 */
[----:B------:R-:W3:Y:S11]  /*d550*/  LDL.LU.64 R24, [R1+0xc10] ;  /* 0x000c100001187983 */ /* 0x000ef60000300a00 */
[----:B------:R-:W-:Y:S06]  /*d560*/  @!UPT UIADD3 URZ, URZ, URZ, URZ ;  /* 0x0000003f3f3ff290 */ /* 0x000fec000fffe03f */
[----:B------:R0:W-:Y:S04]  /*d570*/  STL.64 [R1+0x3a0], R20 ;  /* 0x0003a01401007387 */ /* 0x0001e80000100a00 */
[----:B------:R1:W-:Y:S04]  /*d580*/  STL.64 [R1+0x3a8], R22 ;  /* 0x0003a81601007387 */ /* 0x0003e80000100a00 */
[----:B0-----:R-:W3:Y:S04]  /*d590*/  LDL.LU R20, [R1+0x390] ;  /* 0x0003900001147983 */ /* 0x001ee80000300800 */
[----:B------:R-:W3:Y:S04]  /*d5a0*/  LDL.LU R21, [R1+0x394] ;  /* 0x0003940001157983 */ /* 0x000ee80000300800 */
[----:B-1----:R-:W3:Y:S04]  /*d5b0*/  LDL.LU R22, [R1+0x398] ;  /* 0x0003980001167983 */ /* 0x002ee80000300800 */
[----:B------:R-:W3:Y:S04]  /*d5c0*/  LDL.LU R23, [R1+0x39c] ;  /* 0x00039c0001177983 */ /* 0x000ee80000300800 */
[----:B------:R0:W-:Y:S04]  /*d5d0*/  STL.64 [R1+0xbc0], R10 ;  /* 0x000bc00a01007387 */ /* 0x0001e80000100a00 */
[----:B0-----:R-:W4:Y:S01]  /*d5e0*/  LDL.64 R10, [R1+0x38] ;  /* 0x00003800010a7983 */ /* 0x001f220000100a00 */
[C---:B---3--:R-:W-:Y:S11]  /*d5f0*/  HMMA.16816.F32.BF16 R20, R24.reuse, R18, R20 ;  /* 0x000000121814723c */ /* 0x048ff60000041814 */
[----:B------:R-:W-:Y:S11]  /*d600*/  @!UPT UIADD3 URZ, URZ, URZ, URZ ;  /* 0x0000003f3f3ff290 */ /* 0x000ff6000fffe03f */
[----:B------:R-:W-:Y:S01]  /*d610*/  @!UPT UIADD3 URZ, URZ, URZ, URZ ;  /* 0x0000003f3f3ff290 */ /* 0x000fe2000fffe03f */
[----:B------:R0:W-:Y:S04]  /*d620*/  STL.64 [R1+0x390], R20 ;  /* 0x0003901401007387 */ /* 0x0001e80000100a00 */
[----:B------:R-:W-:Y:S01]  /*d630*/  STL.64 [R1+0x398], R22 ;  /* 0x0003981601007387 */ /* 0x000fe20000100a00 */
[----:B0-----:R-:W-:Y:S02]  /*d640*/  IMAD.MOV.U32 R21, RZ, RZ, R18 ;  /* 0x000000ffff157224 */ /* 0x001fe400078e0012 */
[----:B------:R-:W-:Y:S02]  /*d650*/  IMAD.MOV.U32 R20, RZ, RZ, R19 ;  /* 0x000000ffff147224 */ /* 0x000fe400078e0013 */
[----:B------:R-:W2:Y:S02]  /*d660*/  LDL.LU.64 R18, [R1+0xc08] ;  /* 0x000c080001127983 */ /* 0x000ea40000300a00 */
[C---:B--2---:R-:W-:Y:S02]  /*d670*/  HMMA.16816.F32.BF16 R16, R24.reuse, R18, R12 ;  /* 0x000000121810723c */ /* 0x044fe4000004180c */
[----:B------:R-:W2:Y:S04]  /*d680*/  LDL.LU.64 R14, [R1+0xc00] ;  /* 0x000c0000010e7983 */ /* 0x000ea80000300a00 */
[----:B------:R-:W2:Y:S11]  /*d690*/  LDL.LU.64 R12, [R1+0xbf8] ;  /* 0x000bf800010c7983 */ /* 0x000eb60000300a00 */
[----:B------:R-:W-:Y:S06]  /*d6a0*/  @!UPT UIADD3 URZ, URZ, URZ, URZ ;  /* 0x0000003f3f3ff290 */ /* 0x000fec000fffe03f */
[----:B------:R-:W-:Y:S04]  /*d6b0*/  STL.64 [R1+0x380], R16 ;  /* 0x0003801001007387 */ /* 0x000fe80000100a00 */
[----:B------:R0:W-:Y:S04]  /*d6c0*/  STL.64 [R1+0x388], R18 ;  /* 0x0003881201007387 */ /* 0x0001e80000100a00 */
[----:B0-----:R-:W2:Y:S02]  /*d6d0*/  LDL.LU.64 R18, [R1+0xbf0] ;  /* 0x000bf00001127983 */ /* 0x001ea40000300a00 */
        /* <DEDUP_REMOVED lines=8> */
[----:B------:R-:W4:Y:S04]  /*d760*/  LDL.LU.64 R18, [R1+0xbd8] ;  /* 0x000bd80001127983 */ /* 0x000f280000300a00 */
[----:B------:R-:W4:Y:S02]  /*d770*/  LDL.LU.64 R16, [R1+0xbd0] ;  /* 0x000bd00001107983 */ /* 0x000f240000300a00 */
[----:B----4-:R-:W-:Y:S11]  /*d780*/  HMMA.16816.F32.BF16 R16, R24, R10, R16 ;  /* 0x0000000a1810723c */ /* 0x010ff60000041810 */
[----:B------:R-:W-:Y:S11]  /*d790*/  @!UPT UIADD3 URZ, URZ, URZ, URZ ;  /* 0x0000003f3f3ff290 */ /* 0x000ff6000fffe03f */
[----:B------:R-:W-:Y:S01]  /*d7a0*/  @!UPT UIADD3 URZ, URZ, URZ, URZ ;  /* 0x0000003f3f3ff290 */ /* 0x000fe2000fffe03f */
[----:B------:R-:W-:Y:S04]  /*d7b0*/  STL.64 [R1+0x360], R16 ;  /* 0x0003601001007387 */ /* 0x000fe80000100a00 */
[----:B------:R0:W-:Y:S04]  /*d7c0*/  STL.64 [R1+0x368], R18 ;  /* 0x0003681201007387 */ /* 0x0001e80000100a00 */
[----:B0-----:R-:W2:Y:S01]  /*d7d0*/  LDL.LU.64 R18, [R1+0xbc8] ;  /* 0x000bc80001127983 */ /* 0x001ea20000300a00 */
[----:B------:R-:W-:Y:S02]  /*d7e0*/  IMAD.MOV.U32 R29, RZ, RZ, R10 ;  /* 0x000000ffff1d7224 */ /* 0x000fe400078e000a */
[----:B------:R-:W-:-:S02]  /*d7f0*/  IMAD.MOV.U32 R28, RZ, RZ, R11 ;  /* 0x000000ffff1c7224 */ /* 0x000fc400078e000b */
[----:B--2---:R-:W-:Y:S01]  /*d800*/  HMMA.16816.F32.BF16 R8, R24, R18, R12 ;  /* 0x000000121808723c */ /* 0x004fe2000004180c */
[----:B------:R-:W-:Y:S02]  /*d810*/  IMAD.MOV.U32 R4, RZ, RZ, R18 ;  /* 0x000000ffff047224 */ /* 0x000fe400078e0012 */
[----:B------:R-:W-:Y:S11]  /*d820*/  IMAD.MOV.U32 R3, RZ, RZ, R19 ;  /* 0x000000ffff037224 */ /* 0x000ff600078e0013 */
[----:B------:R-:W-:Y:S09]  /*d830*/  @!UPT UIADD3 URZ, URZ, URZ, URZ ;  /* 0x0000003f3f3ff290 */ /* 0x000ff2000fffe03f */
[----:B------:R0:W-:Y:S04]  /*d840*/  STL.64 [R1+0x350], R8 ;  /* 0x0003500801007387 */ /* 0x0001e80000100a00 */
[----:B------:R1:W-:Y:S04]  /*d850*/  STL.64 [R1+0x358], R10 ;  /* 0x0003580a01007387 */ /* 0x0003e80000100a00 */
[----:B------:R-:W2:Y:S04]  /*d860*/  LDL.LU R12, [R1+0x230] ;  /* 0x00023000010c7983 */ /* 0x000ea80000300800 */
[----:B------:R-:W2:Y:S04]  /*d870*/  LDL.LU R13, [R1+0x234] ;  /* 0x00023400010d7983 */ /* 0x000ea80000300800 */
[----:B------:R-:W3:Y:S04]  /*d880*/  LDL.LU R14, [R1+0x238] ;  /* 0x00023800010e7983 */ /* 0x000ee80000300800 */
[----:B------:R-:W3:Y:S04]  /*d890*/  LDL.LU R15, [R1+0x23c] ;  /* 0x00023c00010f7983 */ /* 0x000ee80000300800 */
[----:B------:R-:W4:Y:S04]  /*d8a0*/  LDL.LU R16, [R1+0x2f0] ;  /* 0x0002f00001107983 */ /* 0x000f280000300800 */
[----:B------:R-:W4:Y:S04]  /*d8b0*/  LDL.LU R17, [R1+0x2f4] ;  /* 0x0002f40001117983 */ /* 0x000f280000300800 */
[----:B------:R-:W2:Y:S04]  /*d8c0*/  LDL.LU R18, [R1+0x2f8] ;  /* 0x0002f80001127983 */ /* 0x000ea80000300800 */
[----:B------:R-:W2:Y:S04]  /*d8d0*/  LDL.LU R19, [R1+0x2fc] ;  /* 0x0002fc0001137983 */ /* 0x000ea80000300800 */
[----:B0-----:R-:W3:Y:S04]  /*d8e0*/  LDL.LU R8, [R1+0x340] ;  /* 0x0003400001087983 */ /* 0x001ee80000300800 */
[----:B------:R-:W3:Y:S04]  /*d8f0*/  LDL.LU R9, [R1+0x344] ;  /* 0x0003440001097983 */ /* 0x000ee80000300800 */
[----:B-1----:R-:W3:Y:S04]  /*d900*/  LDL.LU R10, [R1+0x348] ;  /* 0x00034800010a7983 */ /* 0x002ee80000300800 */
[----:B------:R-:W3:Y:S04]  /*d910*/  LDL.LU R11, [R1+0x34c] ;  /* 0x00034c00010b7983 */ /* 0x000ee80000300800 */
[----:B------:R-:W3:Y:S04]  /*d920*/  LDL.64 R22, [R1+0x18] ;  /* 0x0000180001167983 */ /* 0x000ee80000100a00 */
[----:B--2---:R-:W-:Y:S04]  /*d930*/  STL.64 [R1+0xb70], R18 ;  /* 0x000b701201007387 */ /* 0x004fe80000100a00 */
[----:B----4-:R-:W-:Y:S04]  /*d940*/  STL.64 [R1+0xb68], R16 ;  /* 0x000b681001007387 */ /* 0x010fe80000100a00 */
[----:B---3--:R0:W-:Y:S04]  /*d950*/  STL.64 [R1+0xad8], R14 ;  /* 0x000ad80e01007387 */ /* 0x0081e80000100a00 */
[----:B------:R-:W-:Y:S01]  /*d960*/  STL.64 [R1+0xad0], R12 ;  /* 0x000ad00c01007387 */ /* 0x000fe20000100a00 */
[----:B0-----:R-:W-:-:S02]  /*d970*/  IMAD.MOV.U32 R14, RZ, RZ, R29 ;  /* 0x000000ffff0e7224 */ /* 0x001fc400078e001d */
[----:B------:R-:W-:-:S05]  /*d980*/  IMAD.MOV.U32 R15, RZ, RZ, R28 ;  /* 0x000000ffff0f7224 */ /* 0x000fca00078e001c */
[----:B------:R0:W-:Y:S04]  /*d990*/  STL.64 [R1+0xb78], R14 ;  /* 0x000b780e01007387 */ /* 0x0001e80000100a00 */
[----:B0-----:R-:W2:Y:S04]  /*d9a0*/  LDL.64 R14, [R1+0x58] ;  /* 0x00005800010e7983 */ /* 0x001ea80000100a00 */
[----:B--2---:R0:W-:Y:S04]  /*d9b0*/  STL.64 [R1+0xb90], R14 ;  /* 0x000b900e01007387 */ /* 0x0041e80000100a00 */
[----:B------:R-:W2:Y:S04]  /*d9c0*/  LDL.LU R16, [R1+0x300] ;  /* 0x0003000001107983 */ /* 0x000ea80000300800 */
[----:B------:R-:W2:Y:S04]  /*d9d0*/  LDL.LU R17, [R1+0x304] ;  /* 0x0003040001117983 */ /* 0x000ea80000300800 */
[----:B------:R-:W3:Y:S04]  /*d9e0*/  LDL.LU R18, [R1+0x308] ;  /* 0x0003080001127983 */ /* 0x000ee80000300800 */
[----:B------:R-:W3:Y:S01]  /*d9f0*/  LDL.LU R19, [R1+0x30c] ;  /* 0x00030c0001137983 */ /* 0x000ee20000300800 */
[----:B0-----:R-:W-:-:S02]  /*da00*/  IMAD.MOV.U32 R14, RZ, RZ, R21 ;  /* 0x000000ffff0e7224 */ /* 0x001fc400078e0015 */
[----:B------:R-:W-:-:S05]  /*da10*/  IMAD.MOV.U32 R15, RZ, RZ, R20 ;  /* 0x000000ffff0f7224 */ /* 0x000fca00078e0014 */
[----:B------:R0:W-:Y:S04]  /*da20*/  STL.64 [R1+0xbb8], R14 ;  /* 0x000bb80e01007387 */ /* 0x0001e80000100a00 */
[----:B------:R-:W4:Y:S04]  /*da30*/  LDL.LU R12, [R1+0x330] ;  /* 0x00033000010c7983 */ /* 0x000f280000300800 */
[----:B------:R-:W4:Y:S04]  /*da40*/  LDL.LU R13, [R1+0x334] ;  /* 0x00033400010d7983 */ /* 0x000f280000300800 */
[----:B0-----:R-:W4:Y:S04]  /*da50*/  LDL.LU R14, [R1+0x338] ;  /* 0x00033800010e7983 */ /* 0x001f280000300800 */
[----:B------:R-:W4:Y:S04]  /*da60*/  LDL.LU R15, [R1+0x33c] ;  /* 0x00033c00010f7983 */ /* 0x000f280000300800 */
[----:B---3--:R-:W-:Y:S04]  /*da70*/  STL.64 [R1+0xb88], R18 ;  /* 0x000b881201007387 */ /* 0x008fe80000100a00 */
[----:B--2---:R0:W-:Y:S04]  /*da80*/  STL.64 [R1+0xb80], R16 ;  /* 0x000b801001007387 */ /* 0x0041e80000100a00 */
[----:B0-----:R-:W2:Y:S04]  /*da90*/  LDL.LU R16, [R1+0x310] ;  /* 0x0003100001107983 */ /* 0x001ea80000300800 */
[----:B------:R-:W2:Y:S04]  /*daa0*/  LDL.LU R17, [R1+0x314] ;  /* 0x0003140001117983 */ /* 0x000ea80000300800 */
[----:B------:R-:W3:Y:S04]  /*dab0*/  LDL.LU R18, [R1+0x318] ;  /* 0x0003180001127983 */ /* 0x000ee80000300800 */
[----:B------:R-:W3:Y:S01]  /*dac0*/  LDL.LU R19, [R1+0x31c] ;  /* 0x00031c0001137983 */ /* 0x000ee20000300800 */
[----:B------:R-:W-:Y:S03]  /*dad0*/  HMMA.16816.F32.BF16 R8, R24, R22, R8 ;  /* 0x000000161808723c */ /* 0x000fe60000041808 */
[----:B---3--:R-:W-:Y:S04]  /*dae0*/  STL.64 [R1+0xba0], R18 ;  /* 0x000ba01201007387 */ /* 0x008fe80000100a00 */
[----:B--2---:R0:W-:Y:S04]  /*daf0*/  STL.64 [R1+0xb98], R16 ;  /* 0x000b981001007387 */ /* 0x0041e80000100a00 */
[----:B0-----:R-:W2:Y:S04]  /*db00*/  LDL.LU R16, [R1+0x320] ;  /* 0x0003200001107983 */ /* 0x001ea80000300800 */
[----:B------:R-:W2:Y:S04]  /*db10*/  LDL.LU R17, [R1+0x324] ;  /* 0x0003240001117983 */ /* 0x000ea80000300800 */
[----:B------:R-:W2:Y:S04]  /*db20*/  LDL.LU R18, [R1+0x328] ;  /* 0x0003280001127983 */ /* 0x000ea80000300800 */
[----:B------:R-:W2:Y:S04]  /*db30*/  LDL.LU R19, [R1+0x32c] ;  /* 0x00032c0001137983 */ /* 0x000ea80000300800 */
[----:B------:R0:W-:Y:S02]  /*db40*/  STL.64 [R1+0x340], R8 ;  /* 0x0003400801007387 */ /* 0x0001e40000100a00 */
[----:B0-----:R-:W-:-:S02]  /*db50*/  IMAD.MOV.U32 R9, RZ, RZ, R22 ;  /* 0x000000ffff097224 */ /* 0x001fc400078e0016 */
[----:B------:R-:W-:Y:S02]  /*db60*/  IMAD.MOV.U32 R8, RZ, RZ, R23 ;  /* 0x000000ffff087224 */ /* 0x000fe400078e0017 */
[----:B------:R-:W0:Y:S04]  /*db70*/  LDSM.16.MT88.4 R20, [R5+0x2100] ;  /* 0x002100000514783b */ /* 0x000e280000004200 */
[----:B------:R1:W-:Y:S04]  /*db80*/  STL.64 [R1+0x348], R10 ;  /* 0x0003480a01007387 */ /* 0x0003e80000100a00 */
[----:B-1----:R-:W4:Y:S04]  /*db90*/  LDL.LU.64 R10, [R1+0xbc0] ;  /* 0x000bc000010a7983 */ /* 0x002f280000300a00 */
[----:B0-----:R0:W-:Y:S04]  /*dba0*/  STL.64 [R1+0xa48], R22 ;  /* 0x000a481601007387 */ /* 0x0011e80000100a00 */
[----:B------:R1:W-:Y:S01]  /*dbb0*/  STL.64 [R1+0xa40], R20 ;  /* 0x000a401401007387 */ /* 0x0003e20000100a00 */
[----:B0-----:R-:W-:-:S02]  /*dbc0*/  IMAD.MOV.U32 R22, RZ, RZ, R9 ;  /* 0x000000ffff167224 */ /* 0x001fc400078e0009 */
[----:B------:R-:W-:-:S05]  /*dbd0*/  IMAD.MOV.U32 R23, RZ, RZ, R8 ;  /* 0x000000ffff177224 */ /* 0x000fca00078e0008 */
[----:B------:R0:W-:Y:S04]  /*dbe0*/  STL.64 [R1+0xb50], R22 ;  /* 0x000b501601007387 */ /* 0x0001e80000100a00 */
[----:B-1----:R-:W3:Y:S04]  /*dbf0*/  LDL.LU R20, [R1+0x3d0] ;  /* 0x0003d00001147983 */ /* 0x002ee80000300800 */
[----:B------:R-:W3:Y:S04]  /*dc00*/  LDL.LU R21, [R1+0x3d4] ;  /* 0x0003d40001157983 */ /* 0x000ee80000300800 */
[----:B0-----:R-:W3:Y:S04]  /*dc10*/  LDL.LU R22, [R1+0x3d8] ;  /* 0x0003d80001167983 */ /* 0x001ee80000300800 */
[----:B------:R-:W3:Y:S02]  /*dc20*/  LDL.LU R23, [R1+0x3dc] ;  /* 0x0003dc0001177983 */ /* 0x000ee40000300800 */
[----:B---3--:R-:W-:Y:S11]  /*dc30*/  HMMA.16816.F32.BF16 R20, R24, R6, R20 ;  /* 0x000000061814723c */ /* 0x008ff60000041814 */
[----:B------:R-:W-:Y:S11]  /*dc40*/  @!UPT UIADD3 URZ, URZ, URZ, URZ ;  /* 0x0000003f3f3ff290 */ /* 0x000ff6000fffe03f */
[----:B------:R-:W-:Y:S01]  /*dc50*/  @!UPT UIADD3 URZ, URZ, URZ, URZ ;  /* 0x0000003f3f3ff290 */ /* 0x000fe2000fffe03f */
[----:B------:R-:W-:Y:S04]  /*dc60*/  STL.64 [R1+0x3d0], R20 ;  /* 0x0003d01401007387 */ /* 0x000fe80000100a00 */
[----:B------:R0:W-:Y:S04]  /*dc70*/  STL.64 [R1+0x3d8], R22 ;  /* 0x0003d81601007387 */ /* 0x0001e80000100a00 */
[----:B------:R-:W-:Y:S04]  /*dc80*/  STL.64 [R1+0xb48], R6 ;  /* 0x000b480601007387 */ /* 0x000fe80000100a00 */
[----:B------:R1:W-:Y:S01]  /*dc90*/  STL [R1+0xb40], R5 ;  /* 0x000b400501007387 */ /* 0x0003e20000100800 */
[----:B0-----:R-:W-:-:S03]  /*dca0*/  IMAD.MOV.U32 R22, RZ, RZ, R4 ;  /* 0x000000ffff167224 */ /* 0x001fc600078e0004 */
[----:B------:R-:W3:Y:S04]  /*dcb0*/  LDL.LU R4, [R1+0x2d0] ;  /* 0x0002d00001047983 */ /* 0x000ee80000300800 */
[----:B-1----:R-:W3:Y:S04]  /*dcc0*/  LDL.LU R5, [R1+0x2d4] ;  /* 0x0002d40001057983 */ /* 0x002ee80000300800 */
[----:B------:R-:W2:Y:S04]  /*dcd0*/  LDL.LU R6, [R1+0x2d8] ;  /* 0x0002d80001067983 */ /* 0x000ea80000300800 */
[----:B------:R-:W2:Y:S01]  /*dce0*/  LDL.LU R7, [R1+0x2dc] ;  /* 0x0002dc0001077983 */ /* 0x000ea20000300800 */
[----:B----4-:R-:W-:Y:S03]  /*dcf0*/  HMMA.16816.F32.BF16 R24, R24, R10, R12 ;  /* 0x0000000a1818723c */ /* 0x010fe6000004180c */
[----:B--2---:R-:W-:Y:S04]  /*dd00*/  STL.64 [R1+0xb60], R6 ;  /* 0x000b600601007387 */ /* 0x004fe80000100a00 */
[----:B---3--:R0:W-:Y:S04]  /*dd10*/  STL.64 [R1+0xb58], R4 ;  /* 0x000b580401007387 */ /* 0x0081e80000100a00 */
[----:B0-----:R-:W2:Y:S04]  /*dd20*/  LDL.LU R4, [R1+0x2e0] ;  /* 0x0002e00001047983 */ /* 0x001ea80000300800 */
[----:B------:R-:W2:Y:S04]  /*dd30*/  LDL.LU R5, [R1+0x2e4] ;  /* 0x0002e40001057983 */ /* 0x000ea80000300800 */
[----:B------:R-:W2:Y:S04]  /*dd40*/  LDL.LU R6, [R1+0x2e8] ;  /* 0x0002e80001067983 */ /* 0x000ea80000300800 */
[----:B------:R-:W2:Y:S04]  /*dd50*/  LDL.LU R7, [R1+0x2ec] ;  /* 0x0002ec0001077983 */ /* 0x000ea80000300800 */
[----:B------:R-:W3:Y:S04]  /*dd60*/  LDL.LU.64 R14, [R1+0xbb8] ;  /* 0x000bb800010e7983 */ /* 0x000ee80000300a00 */
[----:B------:R-:W-:Y:S04]  /*dd70*/  STL.64 [R1+0x330], R24 ;  /* 0x0003301801007387 */ /* 0x000fe80000100a00 */
[----:B------:R0:W-:Y:S04]  /*dd80*/  STL.64 [R1+0x338], R26 ;  /* 0x0003381a01007387 */ /* 0x0001e80000100a00 */
[----:B0-----:R-:W3:Y:S04]  /*dd90*/  LDL.LU.64 R26, [R1+0xbb0] ;  /* 0x000bb000011a7983 */ /* 0x001ee80000300a00 */
[----:B------:R-:W3:Y:S04]  /*dda0*/  LDL.LU.64 R24, [R1+0xba8] ;  /* 0x000ba80001187983 */ /* 0x000ee80000300a00 */
[----:B------:R-:W-:Y:S01]  /*ddb0*/  STL.64 [R1+0xb38], R10 ;  /* 0x000b380a01007387 */ /* 0x000fe20000100a00 */
[C---:B---3--:R-:W-:Y:S03]  /*ddc0*/  HMMA.16816.F32.BF16 R12, R24.reuse, R14, R16 ;  /* 0x0000000e180c723c */ /* 0x048fe60000041810 */
[----:B------:R-:W3:Y:S04]  /*ddd0*/  LDL.LU.64 R18, [R1+0xba0] ;  /* 0x000ba00001127983 */ /* 0x000ee80000300a00 */
[----:B------:R-:W3:Y:S11]  /*dde0*/  LDL.LU.64 R16, [R1+0xb98] ;  /* 0x000b980001107983 */ /* 0x000ef60000300a00 */
[----:B------:R-:W-:Y:S05]  /*ddf0*/  @!UPT UIADD3 URZ, URZ, URZ, URZ ;  /* 0x0000003f3f3ff290 */ /* 0x000fea000fffe03f */
[----:B------:R-:W-:Y:S04]  /*de00*/  STL.64 [R1+0x320], R12 ;  /* 0x0003200c01007387 */ /* 0x000fe80000100a00 */
[----:B------:R0:W-:Y:S04]  /*de10*/  STL.64 [R1+0x328], R14 ;  /* 0x0003280e01007387 */ /* 0x0001e80000100a00 */
[----:B0-----:R-:W3:Y:S02]  /*de20*/  LDL.LU.64 R14, [R1+0xb90] ;  /* 0x000b9000010e7983 */ /* 0x001ee40000300a00 */
[----:B---3--:R-:W-:Y:S11]  /*de30*/  HMMA.16816.F32.BF16 R16, R24, R14, R16 ;  /* 0x0000000e1810723c */ /* 0x008ff60000041810 */
[----:B------:R-:W-:Y:S11]  /*de40*/  @!UPT UIADD3 URZ, URZ, URZ, URZ ;  /* 0x0000003f3f3ff290 */ /* 0x000ff6000fffe03f */
[----:B------:R-:W-:Y:S01]  /*de50*/  @!UPT UIADD3 URZ, URZ, URZ, URZ ;  /* 0x0000003f3f3ff290 */ /* 0x000fe2000fffe03f */
[----:B------:R-:W-:Y:S04]  /*de60*/  STL.64 [R1+0x310], R16 ;  /* 0x0003101001007387 */ /* 0x000fe80000100a00 */
[----:B------:R0:W-:Y:S04]  /*de70*/  STL.64 [R1+0x318], R18 ;  /* 0x0003181201007387 */ /* 0x0001e80000100a00 */
[----:B0-----:R-:W3:Y:S04]  /*de80*/  LDL.LU.64 R18, [R1+0xb88] ;  /* 0x000b880001127983 */ /* 0x001ee80000300a00 */
[----:B------:R-:W3:Y:S01]  /*de90*/  LDL.LU.64 R16, [R1+0xb80] ;  /* 0x000b800001107983 */ /* 0x000ee20000300a00 */
[----:B------:R-:W-:-:S02]  /*dea0*/  IMAD.MOV.U32 R10, RZ, RZ, R2 ;  /* 0x000000ffff0a7224 */ /* 0x000fc400078e0002 */
[----:B------:R-:W-:Y:S02]  /*deb0*/  IMAD.MOV.U32 R11, RZ, RZ, R0 ;  /* 0x000000ffff0b7224 */ /* 0x000fe400078e0000 */
[----:B------:R-:W-:Y:S02]  /*dec0*/  IMAD.MOV.U32 R2, RZ, RZ, R14 ;  /* 0x000000ffff027224 */ /* 0x000fe400078e000e */
[----:B------:R-:W-:Y:S02]  /*ded0*/  IMAD.MOV.U32 R0, RZ, RZ, R15 ;  /* 0x000000ffff007224 */ /* 0x000fe400078e000f */
[----:B------:R-:W4:Y:S01]  /*dee0*/  LDL.LU.64 R14, [R1+0xb78] ;  /* 0x000b7800010e7983 */ /* 0x000f220000300a00 */
[C---:B---3--:R-:W-:Y:S03]  /*def0*/  HMMA.16816.F32.BF16 R8, R24.reuse, R10, R16 ;  /* 0x0000000a1808723c */ /* 0x048fe60000041810 */
[----:B------:R-:W4:Y:S04]  /*df00*/  LDL.LU.64 R18, [R1+0xb70] ;  /* 0x000b700001127983 */ /* 0x000f280000300a00 */
[----:B------:R-:W4:Y:S11]  /*df10*/  LDL.LU.64 R16, [R1+0xb68] ;  /* 0x000b680001107983 */ /* 0x000f360000300a00 */
[----:B------:R-:W-:Y:S05]  /*df20*/  @!UPT UIADD3 URZ, URZ, URZ, URZ ;  /* 0x0000003f3f3ff290 */ /* 0x000fea000fffe03f */
[----:B------:R-:W-:Y:S04]  /*df30*/  STL.64 [R1+0x300], R8 ;  /* 0x0003000801007387 */ /* 0x000fe80000100a00 */
[----:B------:R4:W-:Y:S02]  /*df40*/  STL.64 [R1+0x308], R10 ;  /* 0x0003080a01007387 */ /* 0x0009e40000100a00 */
[----:B----4-:R-:W-:Y:S02]  /*df50*/  HMMA.16816.F32.BF16 R8, R24, R14, R16 ;  /* 0x0000000e1808723c */ /* 0x010fe40000041810 */
[----:B------:R-:W3:Y:S11]  /*df60*/  LDL.LU R16, [R1+0x1e0] ;  /* 0x0001e00001107983 */ /* 0x000ef60000300800 */
[----:B------:R-:W-:Y:S10]  /*df70*/  @!UPT UIADD3 URZ, URZ, URZ, URZ ;  /* 0x0000003f3f3ff290 */ /* 0x000ff4000fffe03f */
[----:B------:R0:W-:Y:S04]  /*df80*/  STL.64 [R1+0x2f0], R8 ;  /* 0x0002f00801007387 */ /* 0x0001e80000100a00 */
[----:B------:R1:W-:Y:S04]  /*df90*/  STL.64 [R1+0x2f8], R10 ;  /* 0x0002f80a01007387 */ /* 0x0003e80000100a00 */
[----:B------:R-:W3:Y:S04]  /*dfa0*/  LDL.LU R17, [R1+0x1e4] ;  /* 0x0001e40001117983 */ /* 0x000ee80000300800 */
[----:B------:R-:W3:Y:S04]  /*dfb0*/  LDL.LU R18, [R1+0x1e8] ;  /* 0x0001e80001127983 */ /* 0x000ee80000300800 */
[----:B------:R-:W3:Y:S04]  /*dfc0*/  LDL.LU R19, [R1+0x1ec] ;  /* 0x0001ec0001137983 */ /* 0x000ee80000300800 */
[----:B0-----:R-:W4:Y:S04]  /*dfd0*/  LDL.LU R8, [R1+0x2c0] ;  /* 0x0002c00001087983 */ /* 0x001f280000300800 */
[----:B------:R-:W4:Y:S04]  /*dfe0*/  LDL.LU R9, [R1+0x2c4] ;  /* 0x0002c40001097983 */ /* 0x000f280000300800 */
[----:B-1----:R-:W4:Y:S04]  /*dff0*/  LDL.LU R10, [R1+0x2c8] ;  /* 0x0002c800010a7983 */ /* 0x002f280000300800 */
[----:B------:R-:W4:Y:S04]  /*e000*/  LDL.LU R11, [R1+0x2cc] ;  /* 0x0002cc00010b7983 */ /* 0x000f280000300800 */
[----:B------:R0:W-:Y:S04]  /*e010*/  STL.64 [R1+0xae8], R14 ;  /* 0x000ae80e01007387 */ /* 0x0001e80000100a00 */
[----:B------:R-:W3:Y:S04]  /*e020*/  LDL.LU R12, [R1+0x260] ;  /* 0x00026000010c7983 */ /* 0x000ee80000300800 */
[----:B------:R-:W3:Y:S04]  /*e030*/  LDL.LU R13, [R1+0x264] ;  /* 0x00026400010d7983 */ /* 0x000ee80000300800 */
[----:B0-----:R-:W3:Y:S04]  /*e040*/  LDL.LU R14, [R1+0x268] ;  /* 0x00026800010e7983 */ /* 0x001ee80000300800 */
[----:B------:R-:W3:Y:S01]  /*e050*/  LDL.LU R15, [R1+0x26c] ;  /* 0x00026c00010f7983 */ /* 0x000ee20000300800 */
[----:B------:R-:W-:-:S07]  /*e060*/  IMAD.MOV.U32 R23, RZ, RZ, R3 ;  /* 0x000000ffff177224 */ /* 0x000fce00078e0003 */
[----:B--2---:R-:W-:Y:S01]  /*e070*/  HMMA.16816.F32.BF16 R20, R24, R22, R4 ;  /* 0x000000161814723c */ /* 0x004fe20000041804 */
[----:B---3--:R0:W-:Y:S04]  /*e080*/  STL.64 [R1+0xaf8], R14 ;  /* 0x000af80e01007387 */ /* 0x0081e80000100a00 */
[----:B------:R-:W-:Y:S01]  /*e090*/  STL.64 [R1+0xaf0], R12 ;  /* 0x000af00c01007387 */ /* 0x000fe20000100a00 */
[----:B0-----:R-:W-:Y:S02]  /*e0a0*/  IMAD.MOV.U32 R14, RZ, RZ, R2 ;  /* 0x000000ffff0e7224 */ /* 0x001fe400078e0002 */
[----:B------:R-:W-:-:S05]  /*e0b0*/  IMAD.MOV.U32 R15, RZ, RZ, R0 ;  /* 0x000000ffff0f7224 */ /* 0x000fca00078e0000 */
[----:B------:R0:W-:Y:S04]  /*e0c0*/  STL.64 [R1+0xb10], R14 ;  /* 0x000b100e01007387 */ /* 0x0001e80000100a00 */
[----:B0-----:R-:W2:Y:S04]  /*e0d0*/  LDL.64 R14, [R1+0x68] ;  /* 0x00006800010e7983 */ /* 0x001ea80000100a00 */
[----:B------:R-:W3:Y:S04]  /*e0e0*/  LDL.LU.64 R6, [R1+0xb60] ;  /* 0x000b600001067983 */ /* 0x000ee80000300a00 */
[----:B------:R-:W3:Y:S04]  /*e0f0*/  LDL.LU.64 R4, [R1+0xb58] ;  /* 0x000b580001047983 */ /* 0x000ee80000300a00 */
[----:B------:R-:W-:Y:S04]  /*e100*/  STL.64 [R1+0x2e0], R20 ;  /* 0x0002e01401007387 */ /* 0x000fe80000100a00 */
[----:B------:R0:W-:Y:S04]  /*e110*/  STL.64 [R1+0x2e8], R22 ;  /* 0x0002e81601007387 */ /* 0x0001e80000100a00 */
[----:B0-----:R-:W3:Y:S02]  /*e120*/  LDL.LU.64 R22, [R1+0xb50] ;  /* 0x000b500001167983 */ /* 0x001ee40000300a00 */
[C---:B---3--:R-:W-:Y:S11]  /*e130*/  HMMA.16816.F32.BF16 R4, R24.reuse, R22, R4 ;  /* 0x000000161804723c */ /* 0x048ff60000041804 */
[----:B------:R-:W-:Y:S11]  /*e140*/  @!UPT UIADD3 URZ, URZ, URZ, URZ ;  /* 0x0000003f3f3ff290 */ /* 0x000ff6000fffe03f */
[----:B------:R-:W-:Y:S01]  /*e150*/  @!UPT UIADD3 URZ, URZ, URZ, URZ ;  /* 0x0000003f3f3ff290 */ /* 0x000fe2000fffe03f */
[----:B------:R-:W-:Y:S04]  /*e160*/  STL.64 [R1+0x2d0], R4 ;  /* 0x0002d00401007387 */ /* 0x000fe80000100a00 */
[----:B------:R0:W-:Y:S04]  /*e170*/  STL.64 [R1+0x2d8], R6 ;  /* 0x0002d80601007387 */ /* 0x0001e80000100a00 */
[----:B0-----:R-:W4:Y:S04]  /*e180*/  LDL.LU.64 R6, [R1+0xb48] ;  /* 0x000b480001067983 */ /* 0x001f280000300a00 */
[----:B------:R-:W3:Y:S04]  /*e190*/  LDL.LU R5, [R1+0xb40] ;  /* 0x000b400001057983 */ /* 0x000ee80000300800 */
[----:B------:R0:W-:Y:S04]  /*e1a0*/  STL.64 [R1+0xae0], R22 ;  /* 0x000ae01601007387 */ /* 0x0001e80000100a00 */
[----:B------:R-:W2:Y:S04]  /*e1b0*/  LDL.LU R20, [R1+0x250] ;  /* 0x0002500001147983 */ /* 0x000ea80000300800 */
[----:B------:R-:W2:Y:S04]  /*e1c0*/  LDL.LU R21, [R1+0x254] ;  /* 0x0002540001157983 */ /* 0x000ea80000300800 */
[----:B0-----:R-:W2:Y:S04]  /*e1d0*/  LDL.LU R22, [R1+0x258] ;  /* 0x0002580001167983 */ /* 0x001ea80000300800 */
[----:B------:R-:W2:Y:S04]  /*e1e0*/  LDL.LU R23, [R1+0x25c] ;  /* 0x00025c0001177983 */ /* 0x000ea80000300800 */
[----:B--2---:R-:W-:Y:S04]  /*e1f0*/  STL.64 [R1+0xb08], R22 ;  /* 0x000b081601007387 */ /* 0x004fe80000100a00 */
[----:B------:R0:W-:Y:S04]  /*e200*/  STL.64 [R1+0xb00], R20 ;  /* 0x000b001401007387 */ /* 0x0001e80000100a00 */
[----:B0-----:R-:W2:Y:S04]  /*e210*/  LDL.LU R20, [R1+0x270] ;  /* 0x0002700001147983 */ /* 0x001ea80000300800 */
[----:B------:R-:W2:Y:S04]  /*e220*/  LDL.LU R21, [R1+0x274] ;  /* 0x0002740001157983 */ /* 0x000ea80000300800 */
[----:B------:R-:W2:Y:S04]  /*e230*/  LDL.LU R22, [R1+0x278] ;  /* 0x0002780001167983 */ /* 0x000ea80000300800 */
[----:B------:R-:W2:Y:S01]  /*e240*/  LDL.LU R23, [R1+0x27c] ;  /* 0x00027c0001177983 */ /* 0x000ea20000300800 */
[C---:B----4-:R-:W-:Y:S03]  /*e250*/  HMMA.16816.F32.BF16 R8, R24.reuse, R6, R8 ;  /* 0x000000061808723c */ /* 0x050fe60000041808 */
[----:B--2---:R-:W-:Y:S04]  /*e260*/  STL.64 [R1+0xb20], R22 ;  /* 0x000b201601007387 */ /* 0x004fe80000100a00 */
[----:B------:R0:W-:Y:S04]  /*e270*/  STL.64 [R1+0xb18], R20 ;  /* 0x000b181401007387 */ /* 0x0001e80000100a00 */
[----:B0-----:R-:W2:Y:S04]  /*e280*/  LDL.LU R20, [R1+0x280] ;  /* 0x0002800001147983 */ /* 0x001ea80000300800 */
[----:B------:R-:W2:Y:S04]  /*e290*/  LDL.LU R21, [R1+0x284] ;  /* 0x0002840001157983 */ /* 0x000ea80000300800 */
[----:B------:R-:W2:Y:S04]  /*e2a0*/  LDL.LU R22, [R1+0x288] ;  /* 0x0002880001167983 */ /* 0x000ea80000300800 */
[----:B------:R-:W2:Y:S04]  /*e2b0*/  LDL.LU R23, [R1+0x28c] ;  /* 0x00028c0001177983 */ /* 0x000ea80000300800 */
[----:B------:R-:W-:Y:S04]  /*e2c0*/  STL.64 [R1+0x2c0], R8 ;  /* 0x0002c00801007387 */ /* 0x000fe80000100a00 */
[----:B------:R0:W-:Y:S04]  /*e2d0*/  STL.64 [R1+0x2c8], R10 ;  /* 0x0002c80a01007387 */ /* 0x0001e80000100a00 */
[----:B0-----:R-:W4:Y:S02]  /*e2e0*/  LDL.LU.64 R10, [R1+0xb38] ;  /* 0x000b3800010a7983 */ /* 0x001f240000300a00 */
[----:B----4-:R-:W-:Y:S02]  /*e2f0*/  HMMA.16816.F32.BF16 R24, R24, R10, R16 ;  /* 0x0000000a1818723c */ /* 0x010fe40000041810 */
[----:B------:R-:W2:Y:S04]  /*e300*/  LDL.LU.64 R18, [R1+0xb30] ;  /* 0x000b300001127983 */ /* 0x000ea80000300a00 */
[----:B------:R-:W2:Y:S04]  /*e310*/  LDL.LU.64 R16, [R1+0xb28] ;  /* 0x000b280001107983 */ /* 0x000ea80000300a00 */
[----:B------:R0:W-:Y:S01]  /*e320*/  STL.64 [R1+0xac8], R10 ;  /* 0x000ac80a01007387 */ /* 0x0001e20000100a00 */
[----:B------:R-:W-:-:S02]  /*e330*/  IMAD.MOV.U32 R4, RZ, RZ, R14 ;  /* 0x000000ffff047224 */ /* 0x000fc400078e000e */
[----:B------:R-:W-:Y:S01]  /*e340*/  IMAD.MOV.U32 R3, RZ, RZ, R15 ;  /* 0x000000ffff037224 */ /* 0x000fe200078e000f */
[----:B0-----:R-:W4:Y:S09]  /*e350*/  LDL.64 R10, [R1+0x28] ;  /* 0x00002800010a7983 */ /* 0x001f320000100a00 */
[----:B------:R-:W-:Y:S04]  /*e360*/  STL.64 [R1+0x1e0], R24 ;  /* 0x0001e01801007387 */ /* 0x000fe80000100a00 */
[----:B------:R0:W-:Y:S04]  /*e370*/  STL.64 [R1+0x1e8], R26 ;  /* 0x0001e81a01007387 */ /* 0x0001e80000100a00 */
[----:B0-----:R-:W3:Y:S01]  /*e380*/  LDL.LU.64 R26, [R1+0x48] ;  /* 0x00004800011a7983 */ /* 0x001ee20000300a00 */
[C---:B--2---:R-:W-:Y:S11]  /*e390*/  HMMA.16816.F32.BF16 R20, R16.reuse, R14, R20 ;  /* 0x0000000e1014723c */ /* 0x044ff60000041814 */
[----:B------:R-:W-:Y:S11]  /*e3a0*/  @!UPT UIADD3 URZ, URZ, URZ, URZ ;  /* 0x0000003f3f3ff290 */ /* 0x000ff6000fffe03f */
[----:B------:R-:W-:Y:S01]  /*e3b0*/  @!UPT UIADD3 URZ, URZ, URZ, URZ ;  /* 0x0000003f3f3ff290 */ /* 0x000fe2000fffe03f */
[----:B------:R-:W-:Y:S04]  /*e3c0*/  STL.64 [R1+0x280], R20 ;  /* 0x0002801401007387 */ /* 0x000fe80000100a00 */
[----:B------:R0:W-:Y:S04]  /*e3d0*/  STL.64 [R1+0x288], R22 ;  /* 0x0002881601007387 */ /* 0x0001e80000100a00 */
[----:B0-----:R-:W2:Y:S04]  /*e3e0*/  LDL.LU.64 R22, [R1+0xb20] ;  /* 0x000b200001167983 */ /* 0x001ea80000300a00 */
[----:B------:R-:W2:Y:S04]  /*e3f0*/  LDL.LU.64 R20, [R1+0xb18] ;  /* 0x000b180001147983 */ /* 0x000ea80000300a00 */
[----:B------:R-:W2:Y:S02]  /*e400*/  LDL.LU.64 R14, [R1+0xb10] ;  /* 0x000b1000010e7983 */ /* 0x000ea40000300a00 */
[C---:B--2---:R-:W-:Y:S02]  /*e410*/  HMMA.16816.F32.BF16 R12, R16.reuse, R14, R20 ;  /* 0x0000000e100c723c */ /* 0x044fe40000041814 */
[----:B------:R-:W2:Y:S04]  /*e420*/  LDL.LU.64 R22, [R1+0xb08] ;  /* 0x000b080001167983 */ /* 0x000ea80000300a00 */
[----:B------:R-:W2:Y:S11]  /*e430*/  LDL.LU.64 R20, [R1+0xb00] ;  /* 0x000b000001147983 */ /* 0x000eb60000300a00 */
[----:B------:R-:W-:Y:S06]  /*e440*/  @!UPT UIADD3 URZ, URZ, URZ, URZ ;  /* 0x0000003f3f3ff290 */ /* 0x000fec000fffe03f */
[----:B------:R-:W-:Y:S04]  /*e450*/  STL.64 [R1+0x270], R12 ;  /* 0x0002700c01007387 */ /* 0x000fe80000100a00 */
[----:B------:R0:W-:Y:S04]  /*e460*/  STL.64 [R1+0x278], R14 ;  /* 0x0002780e01007387 */ /* 0x0001e80000100a00 */
[----:B0-----:R-:W3:Y:S04]  /*e470*/  LDL.LU.64 R14, [R1+0xaf8] ;  /* 0x000af800010e7983 */ /* 0x001ee80000300a00 */
[----:B------:R-:W3:Y:S02]  /*e480*/  LDL.LU.64 R12, [R1+0xaf0] ;  /* 0x000af000010c7983 */ /* 0x000ee40000300a00 */
[C---:B---3--:R-:W-:Y:S11]  /*e490*/  HMMA.16816.F32.BF16 R12, R16.reuse, R26, R12 ;  /* 0x0000001a100c723c */ /* 0x048ff6000004180c */
[----:B------:R-:W-:Y:S11]  /*e4a0*/  @!UPT UIADD3 URZ, URZ, URZ, URZ ;  /* 0x0000003f3f3ff290 */ /* 0x000ff6000fffe03f */
[----:B------:R-:W-:Y:S01]  /*e4b0*/  @!UPT UIADD3 URZ, URZ, URZ, URZ ;  /* 0x0000003f3f3ff290 */ /* 0x000fe2000fffe03f */
[----:B------:R-:W-:Y:S04]  /*e4c0*/  STL.64 [R1+0x260], R12 ;  /* 0x0002600c01007387 */ /* 0x000fe80000100a00 */
[----:B------:R0:W-:Y:S04]  /*e4d0*/  STL.64 [R1+0x268], R14 ;  /* 0x0002680e01007387 */ /* 0x0001e80000100a00 */
[----:B0-----:R-:W2:Y:S04]  /*e4e0*/  LDL.LU.64 R14, [R1+0xae8] ;  /* 0x000ae800010e7983 */ /* 0x001ea80000300a00 */
[----:B------:R0:W-:Y:S04]  /*e4f0*/  STL.64 [R1+0xa88], R26 ;  /* 0x000a881a01007387 */ /* 0x0001e80000100a00 */
[----:B------:R-:W4:Y:S04]  /*e500*/  LDL.LU R24, [R1+0x240] ;  /* 0x0002400001187983 */ /* 0x000f280000300800 */
[----:B------:R-:W4:Y:S04]  /*e510*/  LDL.LU R25, [R1+0x244] ;  /* 0x0002440001197983 */ /* 0x000f280000300800 */
[----:B0-----:R-:W4:Y:S04]  /*e520*/  LDL.LU R26, [R1+0x248] ;  /* 0x00024800011a7983 */ /* 0x001f280000300800 */
[----:B------:R-:W4:Y:S01]  /*e530*/  LDL.LU R27, [R1+0x24c] ;  /* 0x00024c00011b7983 */ /* 0x000f220000300800 */
[C---:B--2---:R-:W-:Y:S03]  /*e540*/  HMMA.16816.F32.BF16 R12, R16.reuse, R14, R20 ;  /* 0x0000000e100c723c */ /* 0x044fe60000041814 */
[----:B------:R-:W2:Y:S05]  /*e550*/  LDL.LU.64 R22, [R1+0xae0] ;  /* 0x000ae00001167983 */ /* 0x000eaa0000300a00 */
[----:B----4-:R-:W-:Y:S11]  /*e560*/  HMMA.16816.F32.BF16 R24, R16, R10, R24 ;  /* 0x0000000a1018723c */ /* 0x010ff60000041818 */
[----:B------:R-:W-:Y:S04]  /*e570*/  @!UPT UIADD3 URZ, URZ, URZ, URZ ;  /* 0x0000003f3f3ff290 */ /* 0x000fe8000fffe03f */
[----:B------:R-:W-:Y:S04]  /*e580*/  STL.64 [R1+0x250], R12 ;  /* 0x0002500c01007387 */ /* 0x000fe80000100a00 */
[----:B------:R0:W-:Y:S04]  /*e590*/  STL.64 [R1+0x258], R14 ;  /* 0x0002580e01007387 */ /* 0x0001e80000100a00 */
[----:B0-----:R-:W2:Y:S04]  /*e5a0*/  LDL.LU.64 R14, [R1+0xad8] ;  /* 0x000ad800010e7983 */ /* 0x001ea80000300a00 */
[----:B------:R-:W2:Y:S04]  /*e5b0*/  LDL.LU.64 R12, [R1+0xad0] ;  /* 0x000ad000010c7983 */ /* 0x000ea80000300a00 */
[----:B------:R-:W-:Y:S04]  /*e5c0*/  STL.64 [R1+0x240], R24 ;  /* 0x0002401801007387 */ /* 0x000fe80000100a00 */
[----:B------:R0:W-:Y:S04]  /*e5d0*/  STL.64 [R1+0x248], R26 ;  /* 0x0002481a01007387 */ /* 0x0001e80000100a00 */
[----:B0-----:R-:W3:Y:S01]  /*e5e0*/  LDL.64 R26, [R1+0x58] ;  /* 0x00005800011a7983 */ /* 0x001ee20000100a00 */
[----:B------:R-:W-:-:S02]  /*e5f0*/  IMAD.MOV.U32 R2, RZ, RZ, R10 ;  /* 0x000000ffff027224 */ /* 0x000fc400078e000a */
[----:B------:R-:W-:Y:S01]  /*e600*/  IMAD.MOV.U32 R0, RZ, RZ, R11 ;  /* 0x000000ffff007224 */ /* 0x000fe200078e000b */
[C---:B--2---:R-:W-:Y:S01]  /*e610*/  HMMA.16816.F32.BF16 R12, R16.reuse, R22, R12 ;  /* 0x00000016100c723c */ /* 0x044fe2000004180c */
[----:B---3--:R-:W-:Y:S04]  /*e620*/  STL.64 [R1+0xaa0], R26 ;  /* 0x000aa01a01007387 */ /* 0x008fe80000100a00 */
[----:B------:R-:W2:Y:S11]  /*e630*/  LDL.LU R8, [R1+0x220] ;  /* 0x0002200001087983 */ /* 0x000eb60000300800 */
[----:B------:R-:W-:Y:S07]  /*e640*/  @!UPT UIADD3 URZ, URZ, URZ, URZ ;  /* 0x0000003f3f3ff290 */ /* 0x000fee000fffe03f */
[----:B------:R0:W-:Y:S04]  /*e650*/  STL.64 [R1+0x230], R12 ;  /* 0x0002300c01007387 */ /* 0x0001e80000100a00 */
[----:B------:R1:W-:Y:S04]  /*e660*/  STL.64 [R1+0x238], R14 ;  /* 0x0002380e01007387 */ /* 0x0003e80000100a00 */
[----:B------:R-:W2:Y:S04]  /*e670*/  LDL.LU R9, [R1+0x224] ;  /* 0x0002240001097983 */ /* 0x000ea80000300800 */
[----:B------:R-:W2:Y:S04]  /*e680*/  LDL.LU R10, [R1+0x228] ;  /* 0x00022800010a7983 */ /* 0x000ea80000300800 */
[----:B------:R-:W2:Y:S04]  /*e690*/  LDL.LU R11, [R1+0x22c] ;  /* 0x00022c00010b7983 */ /* 0x000ea80000300800 */
[----:B0-----:R-:W3:Y:S04]  /*e6a0*/  LDL.LU R12, [R1+0x180] ;  /* 0x00018000010c7983 */ /* 0x001ee80000300800 */
[----:B------:R-:W3:Y:S04]  /*e6b0*/  LDL.LU R13, [R1+0x184] ;  /* 0x00018400010d7983 */ /* 0x000ee80000300800 */
[----:B-1----:R-:W3:Y:S04]  /*e6c0*/  LDL.LU R14, [R1+0x188] ;  /* 0x00018800010e7983 */ /* 0x002ee80000300800 */
[----:B------:R-:W3:Y:S04]  /*e6d0*/  LDL.LU R15, [R1+0x18c] ;  /* 0x00018c00010f7983 */ /* 0x000ee80000300800 */
[----:B------:R0:W-:Y:S04]  /*e6e0*/  STL.64 [R1+0xa58], R22 ;  /* 0x000a581601007387 */ /* 0x0001e80000100a00 */
[----:B------:R-:W4:Y:S04]  /*e6f0*/  LDL.LU R20, [R1+0xf0] ;  /* 0x0000f00001147983 */ /* 0x000f280000300800 */
[----:B------:R-:W4:Y:S04]  /*e700*/  LDL.LU R21, [R1+0xf4] ;  /* 0x0000f40001157983 */ /* 0x000f280000300800 */
[----:B0-----:R-:W2:Y:S04]  /*e710*/  LDL.LU R22, [R1+0xf8] ;  /* 0x0000f80001167983 */ /* 0x001ea80000300800 */
[----:B------:R-:W2:Y:S04]  /*e720*/  LDL.LU R23, [R1+0xfc] ;  /* 0x0000fc0001177983 */ /* 0x000ea80000300800 */
[----:B--2---:R0:W-:Y:S04]  /*e730*/  STL.64 [R1+0xa68], R22 ;  /* 0x000a681601007387 */ /* 0x0041e80000100a00 */
[----:B----4-:R1:W-:Y:S04]  /*e740*/  STL.64 [R1+0xa60], R20 ;  /* 0x000a601401007387 */ /* 0x0103e80000100a00 */
[----:B0-----:R-:W2:Y:S04]  /*e750*/  LDL.64 R22, [R1+0x38] ;  /* 0x0000380001167983 */ /* 0x001ea80000100a00 */
[----:B--2---:R0:W-:Y:S04]  /*e760*/  STL.64 [R1+0xa80], R22 ;  /* 0x000a801601007387 */ /* 0x0041e80000100a00 */
[----:B-1----:R-:W2:Y:S04]  /*e770*/  LDL.LU R20, [R1+0x110] ;  /* 0x0001100001147983 */ /* 0x002ea80000300800 */
[----:B------:R-:W2:Y:S04]  /*e780*/  LDL.LU R21, [R1+0x114] ;  /* 0x0001140001157983 */ /* 0x000ea80000300800 */
[----:B0-----:R-:W4:Y:S04]  /*e790*/  LDL.LU R22, [R1+0x118] ;  /* 0x0001180001167983 */ /* 0x001f280000300800 */
[----:B------:R-:W4:Y:S01]  /*e7a0*/  LDL.LU R23, [R1+0x11c] ;  /* 0x00011c0001177983 */ /* 0x000f220000300800 */
[----:B------:R-:W-:Y:S03]  /*e7b0*/  HMMA.16816.F32.BF16 R8, R16, R6, R8 ;  /* 0x000000061008723c */ /* 0x000fe60000041808 */
[----:B----4-:R-:W-:Y:S04]  /*e7c0*/  STL.64 [R1+0xa98], R22 ;  /* 0x000a981601007387 */ /* 0x010fe80000100a00 */
[----:B--2---:R0:W-:Y:S04]  /*e7d0*/  STL.64 [R1+0xa90], R20 ;  /* 0x000a901401007387 */ /* 0x0041e80000100a00 */
        /* <DEDUP_REMOVED lines=13> */
[----:B------:R-:W-:-:S03]  /*e8b0*/  IMAD.MOV.U32 R26, RZ, RZ, R4 ;  /* 0x000000ffff1a7224 */ /* 0x000fc600078e0004 */
[----:B------:R-:W-:Y:S04]  /*e8c0*/  STL.64 [R1+0xa78], R6 ;  /* 0x000a780601007387 */ /* 0x000fe80000100a00 */
[----:B------:R0:W-:Y:S04]  /*e8d0*/  STL [R1+0xa70], R5 ;  /* 0x000a700501007387 */ /* 0x0001e80000100800 */
[----:B------:R-:W4:Y:S04]  /*e8e0*/  LDL.LU R4, [R1+0x100] ;  /* 0x0001000001047983 */ /* 0x000f280000300800 */
[----:B0-----:R-:W4:Y:S04]  /*e8f0*/  LDL.LU R5, [R1+0x104] ;  /* 0x0001040001057983 */ /* 0x001f280000300800 */
[----:B------:R-:W4:Y:S04]  /*e900*/  LDL.LU R6, [R1+0x108] ;  /* 0x0001080001067983 */ /* 0x000f280000300800 */
[----:B------:R-:W4:Y:S01]  /*e910*/  LDL.LU R7, [R1+0x10c] ;  /* 0x00010c0001077983 */ /* 0x000f220000300800 */
[----:B---3--:R-:W-:Y:S03]  /*e920*/  HMMA.16816.F32.BF16 R16, R16, R10, R12 ;  /* 0x0000000a1010723c */ /* 0x008fe6000004180c */
[----:B------:R-:W2:Y:S04]  /*e930*/  LDL.LU.64 R14, [R1+0xac0] ;  /* 0x000ac000010e7983 */ /* 0x000ea80000300a00 */
[----:B------:R-:W2:Y:S01]  /*e940*/  LDL.LU.64 R12, [R1+0xab8] ;  /* 0x000ab800010c7983 */ /* 0x000ea20000300a00 */
[----:B------:R-:W-:Y:S11]  /*e950*/  IMAD.MOV.U32 R27, RZ, RZ, R3 ;  /* 0x000000ffff1b7224 */ /* 0x000ff600078e0003 */
[----:B------:R-:W-:Y:S04]  /*e960*/  @!UPT UIADD3 URZ, URZ, URZ, URZ ;  /* 0x0000003f3f3ff290 */ /* 0x000fe8000fffe03f */
        /* <DEDUP_REMOVED lines=25> */
[C---:B--2---:R-:W-:Y:S11]  /*eb00*/  HMMA.16816.F32.BF16 R20, R12.reuse, R26, R20 ;  /* 0x0000001a0c14723c */ /* 0x044ff60000041814 */
[----:B------:R-:W-:Y:S11]  /*eb10*/  @!UPT UIADD3 URZ, URZ, URZ, URZ ;  /* 0x0000003f3f3ff290 */ /* 0x000ff6000fffe03f */
[----:B------:R-:W-:Y:S01]  /*eb20*/  @!UPT UIADD3 URZ, URZ, URZ, URZ ;  /* 0x0000003f3f3ff290 */ /* 0x000fe2000fffe03f */
[----:B------:R-:W-:Y:S04]  /*eb30*/  STL.64 [R1+0x110], R20 ;  /* 0x0001101401007387 */ /* 0x000fe80000100a00 */
[----:B------:R0:W-:Y:S04]  /*eb40*/  STL.64 [R1+0x118], R22 ;  /* 0x0001181601007387 */ /* 0x0001e80000100a00 */
[----:B0-----:R-:W4:Y:S04]  /*eb50*/  LDL.LU.64 R22, [R1+0xa80] ;  /* 0x000a800001167983 */ /* 0x001f280000300a00 */
[----:B------:R0:W-:Y:S04]  /*eb60*/  STL.64 [R1+0xa18], R26 ;  /* 0x000a181a01007387 */ /* 0x0001e80000100a00 */
[----:B------:R-:W2:Y:S04]  /*eb70*/  LDL.LU R24, [R1+0xe0] ;  /* 0x0000e00001187983 */ /* 0x000ea80000300800 */
[----:B------:R-:W2:Y:S04]  /*eb80*/  LDL.LU R25, [R1+0xe4] ;  /* 0x0000e40001197983 */ /* 0x000ea80000300800 */
[----:B0-----:R-:W2:Y:S04]  /*eb90*/  LDL.LU R26, [R1+0xe8] ;  /* 0x0000e800011a7983 */ /* 0x001ea80000300800 */
[----:B------:R-:W2:Y:S01]  /*eba0*/  LDL.LU R27, [R1+0xec] ;  /* 0x0000ec00011b7983 */ /* 0x000ea20000300800 */
[----:B----4-:R-:W-:Y:S01]  /*ebb0*/  HMMA.16816.F32.BF16 R4, R12, R22, R4 ;  /* 0x000000160c04723c */ /* 0x010fe20000041804 */
[----:B------:R-:W-:Y:S11]  /*ebc0*/  IMAD.MOV.U32 R3, RZ, RZ, R23 ;  /* 0x000000ffff037224 */ /* 0x000ff600078e0017 */
[----:B------:R-:W-:Y:S11]  /*ebd0*/  @!UPT UIADD3 URZ, URZ, URZ, URZ ;  /* 0x0000003f3f3ff290 */ /* 0x000ff6000fffe03f */
[----:B------:R0:W-:Y:S04]  /*ebe0*/  STL.64 [R1+0x100], R4 ;  /* 0x0001000401007387 */ /* 0x0001e80000100a00 */
[----:B------:R1:W-:Y:S01]  /*ebf0*/  STL.64 [R1+0x108], R6 ;  /* 0x0001080601007387 */ /* 0x0003e20000100a00 */
[----:B0-----:R-:W-:-:S03]  /*ec00*/  IMAD.MOV.U32 R4, RZ, RZ, R22 ;  /* 0x000000ffff047224 */ /* 0x001fc600078e0016 */
[----:B-1----:R-:W4:Y:S04]  /*ec10*/  LDL.LU.64 R6, [R1+0xa78] ;  /* 0x000a780001067983 */ /* 0x002f280000300a00 */
[----:B------:R-:W2:Y:S04]  /*ec20*/  LDL.LU R5, [R1+0xa70] ;  /* 0x000a700001057983 */ /* 0x000ea80000300800 */
[----:B------:R-:W2:Y:S04]  /*ec30*/  LDL.LU.64 R22, [R1+0xa68] ;  /* 0x000a680001167983 */ /* 0x000ea80000300a00 */
[----:B------:R-:W2:Y:S02]  /*ec40*/  LDL.LU.64 R20, [R1+0xa60] ;  /* 0x000a600001147983 */ /* 0x000ea40000300a00 */
[C---:B--2---:R-:W-:Y:S02]  /*ec50*/  HMMA.16816.F32.BF16 R16, R12.reuse, R18, R20 ;  /* 0x000000120c10723c */ /* 0x044fe40000041814 */
[----:B------:R-:W3:Y:S11]  /*ec60*/  LDL.LU.64 R22, [R1+0xa58] ;  /* 0x000a580001167983 */ /* 0x000ef60000300a00 */
[----:B------:R-:W-:Y:S10]  /*ec70*/  @!UPT UIADD3 URZ, URZ, URZ, URZ ;  /* 0x0000003f3f3ff290 */ /* 0x000ff4000fffe03f */
[----:B------:R-:W-:Y:S04]  /*ec80*/  STL.64 [R1+0xf0], R16 ;  /* 0x0000f01001007387 */ /* 0x000fe80000100a00 */
[----:B------:R-:W-:Y:S04]  /*ec90*/  STL.64 [R1+0xf8], R18 ;  /* 0x0000f81201007387 */ /* 0x000fe80000100a00 */
[----:B------:R-:W0:Y:S04]  /*eca0*/  LDSM.16.MT88.4 R16, [R5+0x2180] ;  /* 0x002180000510783b */ /* 0x000e280000004200 */
[----:B0-----:R-:W-:Y:S04]  /*ecb0*/  STL [R1+0x99c], R18 ;  /* 0x00099c1201007387 */ /* 0x001fe80000100800 */
[----:B------:R-:W-:Y:S04]  /*ecc0*/  STL [R1+0x998], R19 ;  /* 0x0009981301007387 */ /* 0x000fe80000100800 */
[----:B------:R0:W-:Y:S04]  /*ecd0*/  STL.64 [R1+0xa38], R16 ;  /* 0x000a381001007387 */ /* 0x0001e80000100a00 */
[----:B0-----:R-:W4:Y:S04]  /*ece0*/  LDL.LU R16, [R1+0x1f0] ;  /* 0x0001f00001107983 */ /* 0x001f280000300800 */
[----:B------:R-:W4:Y:S04]  /*ecf0*/  LDL.LU R17, [R1+0x1f4] ;  /* 0x0001f40001117983 */ /* 0x000f280000300800 */
[----:B------:R-:W4:Y:S04]  /*ed00*/  LDL.LU R18, [R1+0x1f8] ;  /* 0x0001f80001127983 */ /* 0x000f280000300800 */
[----:B------:R-:W4:Y:S01]  /*ed10*/  LDL.LU R19, [R1+0x1fc] ;  /* 0x0001fc0001137983 */ /* 0x000f220000300800 */
[C---:B---3--:R-:W-:Y:S03]  /*ed20*/  HMMA.16816.F32.BF16 R20, R12.reuse, R22, R8 ;  /* 0x000000160c14723c */ /* 0x048fe60000041808 */
[----:B------:R-:W2:Y:S11]  /*ed30*/  LDL.LU.64 R10, [R1+0xa50] ;  /* 0x000a5000010a7983 */ /* 0x000eb60000300a00 */
[----:B------:R-:W-:Y:S09]  /*ed40*/  @!UPT UIADD3 URZ, URZ, URZ, URZ ;  /* 0x0000003f3f3ff290 */ /* 0x000ff2000fffe03f */
[----:B------:R-:W-:Y:S04]  /*ed50*/  STL.64 [R1+0x200], R20 ;  /* 0x0002001401007387 */ /* 0x000fe80000100a00 */
[----:B------:R0:W-:Y:S04]  /*ed60*/  STL.64 [R1+0x208], R22 ;  /* 0x0002081601007387 */ /* 0x0001e80000100a00 */
[----:B0-----:R-:W3:Y:S04]  /*ed70*/  LDL.LU.64 R22, [R1+0xa48] ;  /* 0x000a480001167983 */ /* 0x001ee80000300a00 */
[----:B------:R-:W3:Y:S04]  /*ed80*/  LDL.LU.64 R20, [R1+0xa40] ;  /* 0x000a400001147983 */ /* 0x000ee80000300a00 */
[----:B------:R-:W3:Y:S01]  /*ed90*/  LDL.LU.64 R8, [R1+0x480] ;  /* 0x0004800001087983 */ /* 0x000ee20000300a00 */
[C---:B----4-:R-:W-:Y:S11]  /*eda0*/  HMMA.16816.F32.BF16 R16, R12.reuse, R6, R16 ;  /* 0x000000060c10723c */ /* 0x050ff60000041810 */
[----:B------:R-:W-:Y:S11]  /*edb0*/  @!UPT UIADD3 URZ, URZ, URZ, URZ ;  /* 0x0000003f3f3ff290 */ /* 0x000ff6000fffe03f */
[----:B------:R-:W-:Y:S01]  /*edc0*/  @!UPT UIADD3 URZ, URZ, URZ, URZ ;  /* 0x0000003f3f3ff290 */ /* 0x000fe2000fffe03f */
[----:B------:R-:W-:Y:S04]  /*edd0*/  STL.64 [R1+0x1f0], R16 ;  /* 0x0001f01001007387 */ /* 0x000fe80000100a00 */
[----:B------:R-:W-:Y:S01]  /*ede0*/  STL.64 [R1+0x1f8], R18 ;  /* 0x0001f81201007387 */ /* 0x000fe20000100a00 */
[----:B--2---:R-:W-:Y:S03]  /*edf0*/  HMMA.16816.F32.BF16 R12, R12, R10, R24 ;  /* 0x0000000a0c0c723c */ /* 0x004fe60000041818 */
[----:B------:R0:W-:Y:S11]  /*ee00*/  STL.64 [R1+0x9c8], R10 ;  /* 0x0009c80a01007387 */ /* 0x0001f60000100a00 */
[----:B------:R-:W-:Y:S09]  /*ee10*/  @!UPT UIADD3 URZ, URZ, URZ, URZ ;  /* 0x0000003f3f3ff290 */ /* 0x000ff2000fffe03f */
[----:B------:R-:W-:Y:S04]  /*ee20*/  STL.64 [R1+0xe0], R12 ;  /* 0x0000e00c01007387 */ /* 0x000fe80000100a00 */
[----:B------:R-:W-:Y:S04]  /*ee30*/  STL.64 [R1+0xe8], R14 ;  /* 0x0000e80e01007387 */ /* 0x000fe80000100a00 */
[----:B---3--:R-:W-:Y:S04]  /*ee40*/  STL.64 [R1+0x9c0], R8 ;  /* 0x0009c00801007387 */ /* 0x008fe80000100a00 */
[----:B0-----:R-:W2:Y:S04]  /*ee50*/  LDL.LU.64 R10, [R1+0x18] ;  /* 0x00001800010a7983 */ /* 0x001ea80000300a00 */
[----:B--2---:R0:W-:Y:S04]  /*ee60*/  STL.64 [R1+0x9e0], R10 ;  /* 0x0009e00a01007387 */ /* 0x0041e80000100a00 */
[----:B0-----:R-:W2:Y:S04]  /*ee70*/  LDL.LU.64 R10, [R1+0x28] ;  /* 0x00002800010a7983 */ /* 0x001ea80000300a00 */
[----:B--2---:R0:W-:Y:S04]  /*ee80*/  STL.64 [R1+0x9f8], R10 ;  /* 0x0009f80a01007387 */ /* 0x0041e80000100a00 */
[----:B------:R-:W2:Y:S04]  /*ee90*/  LDL.LU R16, [R1+0xd0] ;  /* 0x0000d00001107983 */ /* 0x000ea80000300800 */
[----:B------:R-:W2:Y:S01]  /*eea0*/  LDL.LU R17, [R1+0xd4] ;  /* 0x0000d40001117983 */ /* 0x000ea20000300800 */
[----:B0-----:R-:W-:-:S03]  /*eeb0*/  IMAD.MOV.U32 R10, RZ, RZ, R4 ;  /* 0x000000ffff0a7224 */ /* 0x001fc600078e0004 */
[----:B------:R-:W2:Y:S01]  /*eec0*/  LDL.LU R18, [R1+0xd8] ;  /* 0x0000d80001127983 */ /* 0x000ea20000300800 */
[----:B------:R-:W-:-:S03]  /*eed0*/  IMAD.MOV.U32 R11, RZ, RZ, R3 ;  /* 0x000000ffff0b7224 */ /* 0x000fc600078e0003 */
[----:B------:R-:W2:Y:S04]  /*eee0*/  LDL.LU R19, [R1+0xdc] ;  /* 0x0000dc0001137983 */ /* 0x000ea80000300800 */
[----:B------:R-:W-:Y:S04]  /*eef0*/  STL.64 [R1+0xa10], R10 ;  /* 0x000a100a01007387 */ /* 0x000fe80000100a00 */
[----:B------:R-:W3:Y:S01]  /*ef00*/  LDL.LU.64 R4, [R1+0x488] ;  /* 0x0004880001047983 */ /* 0x000ee20000300a00 */
[----:B------:R-:W-:Y:S02]  /*ef10*/  IMAD.MOV.U32 R26, RZ, RZ, R2 ;  /* 0x000000ffff1a7224 */ /* 0x000fe400078e0002 */
[----:B------:R-:W-:Y:S01]  /*ef20*/  IMAD.MOV.U32 R27, RZ, RZ, R0 ;  /* 0x000000ffff1b7224 */ /* 0x000fe200078e0000 */
[----:B------:R-:W-:Y:S04]  /*ef30*/  STL.64 [R1+0x9d8], R6 ;  /* 0x0009d80601007387 */ /* 0x000fe80000100a00 */
[----:B---3--:R0:W-:Y:S04]  /*ef40*/  STL.64 [R1+0x9d0], R4 ;  /* 0x0009d00401007387 */ /* 0x0081e80000100a00 */
[----:B0-----:R-:W3:Y:S04]  /*ef50*/  LDL.LU R4, [R1+0x70] ;  /* 0x0000700001047983 */ /* 0x001ee80000300800 */
[----:B------:R-:W3:Y:S04]  /*ef60*/  LDL.LU R5, [R1+0x74] ;  /* 0x0000740001057983 */ /* 0x000ee80000300800 */
[----:B------:R-:W4:Y:S04]  /*ef70*/  LDL.LU R6, [R1+0x78] ;  /* 0x0000780001067983 */ /* 0x000f280000300800 */
[----:B------:R-:W4:Y:S04]  /*ef80*/  LDL.LU R7, [R1+0x7c] ;  /* 0x00007c0001077983 */ /* 0x000f280000300800 */
[----:B------:R0:W-:Y:S04]  /*ef90*/  STL.64 [R1+0xa30], R26 ;  /* 0x000a301a01007387 */ /* 0x0001e80000100a00 */
[----:B0-----:R-:W2:Y:S04]  /*efa0*/  LDL.LU.64 R26, [R1+0x68] ;  /* 0x00006800011a7983 */ /* 0x001ea80000300a00 */
[----:B------:R-:W2:Y:S04]  /*efb0*/  LDL.LU R8, [R1+0xa0] ;  /* 0x0000a00001087983 */ /* 0x000ea80000300800 */
[----:B------:R-:W2:Y:S04]  /*efc0*/  LDL.LU R9, [R1+0xa4] ;  /* 0x0000a40001097983 */ /* 0x000ea80000300800 */
[----:B------:R-:W2:Y:S04]  /*efd0*/  LDL.LU R10, [R1+0xa8] ;  /* 0x0000a800010a7983 */ /* 0x000ea80000300800 */
[----:B------:R-:W2:Y:S04]  /*efe0*/  LDL.LU R11, [R1+0xac] ;  /* 0x0000ac00010b7983 */ /* 0x000ea80000300800 */
[----:B--2---:R-:W-:Y:S04]  /*eff0*/  STL.64 [R1+0xa28], R10 ;  /* 0x000a280a01007387 */ /* 0x004fe80000100a00 */
[----:B------:R0:W-:Y:S04]  /*f000*/  STL.64 [R1+0xa20], R8 ;  /* 0x000a200801007387 */ /* 0x0001e80000100a00 */
[----:B0-----:R-:W2:Y:S04]  /*f010*/  LDL.LU R8, [R1+0xc0] ;  /* 0x0000c00001087983 */ /* 0x001ea80000300800 */
[----:B------:R-:W2:Y:S04]  /*f020*/  LDL.LU R9, [R1+0xc4] ;  /* 0x0000c40001097983 */ /* 0x000ea80000300800 */
[----:B------:R-:W2:Y:S04]  /*f030*/  LDL.LU R10, [R1+0xc8] ;  /* 0x0000c800010a7983 */ /* 0x000ea80000300800 */
[----:B------:R-:W2:Y:S04]  /*f040*/  LDL.LU R11, [R1+0xcc] ;  /* 0x0000cc00010b7983 */ /* 0x000ea80000300800 */
[----:B----4-:R-:W-:Y:S04]  /*f050*/  STL.64 [R1+0x9f0], R6 ;  /* 0x0009f00601007387 */ /* 0x010fe80000100a00 */
[----:B---3--:R0:W-:Y:S04]  /*f060*/  STL.64 [R1+0x9e8], R4 ;  /* 0x0009e80401007387 */ /* 0x0081e80000100a00 */
[----:B0-----:R-:W3:Y:S04]  /*f070*/  LDL.LU R4, [R1+0x80] ;  /* 0x0000800001047983 */ /* 0x001ee80000300800 */
[----:B------:R-:W3:Y:S04]  /*f080*/  LDL.LU R5, [R1+0x84] ;  /* 0x0000840001057983 */ /* 0x000ee80000300800 */
[----:B------:R-:W4:Y:S04]  /*f090*/  LDL.LU R6, [R1+0x88] ;  /* 0x0000880001067983 */ /* 0x000f280000300800 */
[----:B------:R-:W4:Y:S01]  /*f0a0*/  LDL.LU R7, [R1+0x8c] ;  /* 0x00008c0001077983 */ /* 0x000f220000300800 */
[----:B------:R-:W-:Y:S03]  /*f0b0*/  HMMA.16816.F32.BF16 R16, R20, R26, R16 ;  /* 0x0000001a1410723c */ /* 0x000fe60000041810 */
[----:B----4-:R-:W-:Y:S04]  /*f0c0*/  STL.64 [R1+0xa08], R6 ;  /* 0x000a080601007387 */ /* 0x010fe80000100a00 */
[----:B---3--:R0:W-:Y:S04]  /*f0d0*/  STL.64 [R1+0xa00], R4 ;  /* 0x000a000401007387 */ /* 0x0081e80000100a00 */
[----:B0-----:R-:W3:Y:S04]  /*f0e0*/  LDL.LU R4, [R1+0x90] ;  /* 0x0000900001047983 */ /* 0x001ee80000300800 */
[----:B------:R-:W3:Y:S04]  /*f0f0*/  LDL.LU R5, [R1+0x94] ;  /* 0x0000940001057983 */ /* 0x000ee80000300800 */
[----:B------:R-:W3:Y:S04]  /*f100*/  LDL.LU R6, [R1+0x98] ;  /* 0x0000980001067983 */ /* 0x000ee80000300800 */
[----:B------:R-:W3:Y:S04]  /*f110*/  LDL.LU R7, [R1+0x9c] ;  /* 0x00009c0001077983 */ /* 0x000ee80000300800 */
[----:B------:R-:W4:Y:S04]  /*f120*/  LDL.LU.64 R14, [R1+0x490] ;  /* 0x00049000010e7983 */ /* 0x000f280000300a00 */
[----:B------:R0:W-:Y:S04]  /*f130*/  STL.64 [R1+0xd0], R16 ;  /* 0x0000d01001007387 */ /* 0x0001e80000100a00 */
[----:B------:R1:W-:Y:S04]  /*f140*/  STL.64 [R1+0xd8], R18 ;  /* 0x0000d81201007387 */ /* 0x0003e80000100a00 */
[----:B0-----:R-:W2:Y:S01]  /*f150*/  LDL.LU.64 R16, [R1+0xa38] ;  /* 0x000a380001107983 */ /* 0x001ea20000300a00 */
[----:B-1----:R-:W-:-:S02]  /*f160*/  IMAD.MOV.U32 R18, RZ, RZ, R26 ;  /* 0x000000ffff127224 */ /* 0x002fc400078e001a */
[----:B------:R-:W-:Y:S02]  /*f170*/  IMAD.MOV.U32 R19, RZ, RZ, R27 ;  /* 0x000000ffff137224 */ /* 0x000fe400078e001b */
[----:B------:R-:W3:Y:S04]  /*f180*/  LDL.LU.64 R26, [R1+0xa30] ;  /* 0x000a3000011a7983 */ /* 0x000ee80000300a00 */
[----:B------:R-:W3:Y:S04]  /*f190*/  LDL.LU.64 R12, [R1+0x498] ;  /* 0x00049800010c7983 */ /* 0x000ee80000300a00 */
[----:B------:R-:W-:Y:S04]  /*f1a0*/  STL.64 [R1+0x9a8], R18 ;  /* 0x0009a81201007387 */ /* 0x000fe80000100a00 */
[----:B--2---:R0:W-:Y:S04]  /*f1b0*/  STL.64 [R1+0x9a0], R16 ;  /* 0x0009a01001007387 */ /* 0x0041e80000100a00 */
[----:B0-----:R-:W2:Y:S04]  /*f1c0*/  LDL.LU R16, [R1+0x3f0] ;  /* 0x0003f00001107983 */ /* 0x001ea80000300800 */
[----:B------:R-:W2:Y:S04]  /*f1d0*/  LDL.LU R17, [R1+0x3f4] ;  /* 0x0003f40001117983 */ /* 0x000ea80000300800 */
[----:B------:R-:W2:Y:S04]  /*f1e0*/  LDL.LU R18, [R1+0x3f8] ;  /* 0x0003f80001127983 */ /* 0x000ea80000300800 */
[----:B------:R-:W2:Y:S01]  /*f1f0*/  LDL.LU R19, [R1+0x3fc] ;  /* 0x0003fc0001137983 */ /* 0x000ea20000300800 */
[C---:B---3--:R-:W-:Y:S03]  /*f200*/  HMMA.16816.F32.BF16 R24, R20.reuse, R26, R8 ;  /* 0x0000001a1418723c */ /* 0x048fe60000041808 */
[----:B--2---:R-:W-:Y:S04]  /*f210*/  STL.64 [R1+0x9b8], R18 ;  /* 0x0009b81201007387 */ /* 0x004fe80000100a00 */
[----:B------:R0:W-:Y:S04]  /*f220*/  STL.64 [R1+0x9b0], R16 ;  /* 0x0009b01001007387 */ /* 0x0001e80000100a00 */
[----:B0-----:R-:W2:Y:S04]  /*f230*/  LDL.LU R16, [R1+0x3c0] ;  /* 0x0003c00001107983 */ /* 0x001ea80000300800 */
[----:B------:R-:W2:Y:S04]  /*f240*/  LDL.LU R17, [R1+0x3c4] ;  /* 0x0003c40001117983 */ /* 0x000ea80000300800 */
[----:B------:R-:W2:Y:S04]  /*f250*/  LDL.LU R18, [R1+0x3c8] ;  /* 0x0003c80001127983 */ /* 0x000ea80000300800 */
[----:B------:R-:W2:Y:S04]  /*f260*/  LDL.LU R19, [R1+0x3cc] ;  /* 0x0003cc0001137983 */ /* 0x000ea80000300800 */
        /* <DEDUP_REMOVED lines=10> */
[----:B0-----:R-:W3:Y:S02]  /*f310*/  LDL.LU.64 R10, [R1+0xa10] ;  /* 0x000a1000010a7983 */ /* 0x001ee40000300a00 */
[C---:B---3--:R-:W-:Y:S02]  /*f320*/  HMMA.16816.F32.BF16 R8, R20.reuse, R10, R4 ;  /* 0x0000000a1408723c */ /* 0x048fe40000041804 */
[----:B------:R-:W3:Y:S04]  /*f330*/  LDL.LU.64 R6, [R1+0xa08] ;  /* 0x000a080001067983 */ /* 0x000ee80000300a00 */
[----:B------:R-:W3:Y:S11]  /*f340*/  LDL.LU.64 R4, [R1+0xa00] ;  /* 0x000a000001047983 */ /* 0x000ef60000300a00 */
[----:B------:R-:W-:Y:S06]  /*f350*/  @!UPT UIADD3 URZ, URZ, URZ, URZ ;  /* 0x0000003f3f3ff290 */ /* 0x000fec000fffe03f */
[----:B------:R-:W-:Y:S04]  /*f360*/  STL.64 [R1+0x90], R8 ;  /* 0x0000900801007387 */ /* 0x000fe80000100a00 */
[----:B------:R0:W-:Y:S04]  /*f370*/  STL.64 [R1+0x98], R10 ;  /* 0x0000980a01007387 */ /* 0x0001e80000100a00 */
[----:B0-----:R-:W3:Y:S02]  /*f380*/  LDL.LU.64 R10, [R1+0x9f8] ;  /* 0x0009f800010a7983 */ /* 0x001ee40000300a00 */
[----:B---3--:R-:W-:Y:S01]  /*f390*/  HMMA.16816.F32.BF16 R4, R20, R10, R4 ;  /* 0x0000000a1404723c */ /* 0x008fe20000041804 */
[----:B------:R-:W-:-:S02]  /*f3a0*/  IMAD.MOV.U32 R2, RZ, RZ, R10 ;  /* 0x000000ffff027224 */ /* 0x000fc400078e000a */
[----:B------:R-:W-:Y:S11]  /*f3b0*/  IMAD.MOV.U32 R25, RZ, RZ, R11 ;  /* 0x000000ffff197224 */ /* 0x000ff600078e000b */
[----:B------:R-:W-:Y:S09]  /*f3c0*/  @!UPT UIADD3 URZ, URZ, URZ, URZ ;  /* 0x0000003f3f3ff290 */ /* 0x000ff2000fffe03f */
[----:B------:R-:W-:Y:S04]  /*f3d0*/  STL.64 [R1+0x80], R4 ;  /* 0x0000800401007387 */ /* 0x000fe80000100a00 */
[----:B------:R0:W-:Y:S04]  /*f3e0*/  STL.64 [R1+0x88], R6 ;  /* 0x0000880601007387 */ /* 0x0001e80000100a00 */
[----:B0-----:R-:W3:Y:S04]  /*f3f0*/  LDL.LU.64 R6, [R1+0x9f0] ;  /* 0x0009f00001067983 */ /* 0x001ee80000300a00 */
[----:B------:R-:W3:Y:S04]  /*f400*/  LDL.LU.64 R4, [R1+0x9e8] ;  /* 0x0009e80001047983 */ /* 0x000ee80000300a00 */
[----:B------:R-:W3:Y:S01]  /*f410*/  LDL.LU.64 R10, [R1+0x9e0] ;  /* 0x0009e000010a7983 */ /* 0x000ee20000300a00 */
[----:B------:R-:W-:-:S02]  /*f420*/  IMAD.MOV.U32 R29, RZ, RZ, R26 ;  /* 0x000000ffff1d7224 */ /* 0x000fc400078e001a */
[----:B------:R-:W-:Y:S02]  /*f430*/  IMAD.MOV.U32 R0, RZ, RZ, R27 ;  /* 0x000000ffff007224 */ /* 0x000fe400078e001b */
[----:B------:R-:W2:Y:S01]  /*f440*/  LDL.LU.64 R26, [R1+0x4d0] ;  /* 0x0004d000011a7983 */ /* 0x000ea20000300a00 */
[----:B---3--:R-:W-:Y:S01]  /*f450*/  HMMA.16816.F32.BF16 R4, R20, R10, R4 ;  /* 0x0000000a1404723c */ /* 0x008fe20000041804 */
[----:B------:R-:W-:Y:S02]  /*f460*/  IMAD.MOV.U32 R28, RZ, RZ, R10 ;  /* 0x000000ffff1c7224 */ /* 0x000fe400078e000a */
[----:B------:R-:W-:Y:S11]  /*f470*/  IMAD.MOV.U32 R3, RZ, RZ, R11 ;  /* 0x000000ffff037224 */ /* 0x000ff600078e000b */
[----:B------:R-:W-:Y:S09]  /*f480*/  @!UPT UIADD3 URZ, URZ, URZ, URZ ;  /* 0x0000003f3f3ff290 */ /* 0x000ff2000fffe03f */
[----:B------:R-:W-:Y:S04]  /*f490*/  STL.64 [R1+0x70], R4 ;  /* 0x0000700401007387 */ /* 0x000fe80000100a00 */
[----:B------:R0:W-:Y:S04]  /*f4a0*/  STL.64 [R1+0x78], R6 ;  /* 0x0000780601007387 */ /* 0x0001e80000100a00 */
[----:B0-----:R-:W2:Y:S04]  /*f4b0*/  LDL.LU.64 R6, [R1+0x9d8] ;  /* 0x0009d80001067983 */ /* 0x001ea80000300a00 */
[----:B------:R-:W3:Y:S04]  /*f4c0*/  LDL.LU.64 R4, [R1+0x9d0] ;  /* 0x0009d00001047983 */ /* 0x000ee80000300a00 */
[----:B------:R-:W3:Y:S04]  /*f4d0*/  LDL.LU.64 R10, [R1+0x9c8] ;  /* 0x0009c800010a7983 */ /* 0x000ee80000300a00 */
[----:B------:R-:W3:Y:S01]  /*f4e0*/  LDL.LU.64 R8, [R1+0x9c0] ;  /* 0x0009c00001087983 */ /* 0x000ee20000300a00 */
[----:B------:R-:W-:-:S04]  /*f4f0*/  IMAD.MOV.U32 R24, RZ, RZ, c[0x0][0x18c] ;  /* 0x00006300ff187624 */ /* 0x000fc800078e00ff */
[----:B------:R-:W-:Y:S01]  /*f500*/  IMAD.SHL.U32 R24, R24, 0x20, RZ ;  /* 0x0000002018187824 */ /* 0x000fe200078e00ff */
[----:B--2---:R-:W-:Y:S03]  /*f510*/  HMMA.16816.F32.BF16 R16, R20, R6, R16 ;  /* 0x000000061410723c */ /* 0x004fe60000041810 */
[----:B---3--:R-:W-:-:S05]  /*f520*/  IMAD.WIDE R8, R24, 0x2, R8 ;  /* 0x0000000218087825 */ /* 0x008fca00078e0208 */
[----:B------:R-:W-:Y:S11]  /*f530*/  STL [R1+0x85c], R8 ;  /* 0x00085c0801007387 */ /* 0x000ff60000100800 */
[----:B------:R-:W-:Y:S04]  /*f540*/  @!UPT UIADD3 URZ, URZ, URZ, URZ ;  /* 0x0000003f3f3ff290 */ /* 0x000fe8000fffe03f */
[----:B------:R-:W-:Y:S04]  /*f550*/  STL.64 [R1+0x3c0], R16 ;  /* 0x0003c01001007387 */ /* 0x000fe80000100a00 */
[----:B------:R0:W-:Y:S04]  /*f560*/  STL.64 [R1+0x3c8], R18 ;  /* 0x0003c81201007387 */ /* 0x0001e80000100a00 */
[----:B0-----:R-:W2:Y:S04]  /*f570*/  LDL.LU.64 R18, [R1+0x9b8] ;  /* 0x0009b80001127983 */ /* 0x001ea80000300a00 */
[----:B------:R-:W2:Y:S01]  /*f580*/  LDL.LU.64 R16, [R1+0x9b0] ;  /* 0x0009b00001107983 */ /* 0x000ea20000300a00 */
[----:B------:R-:W-:-:S03]  /*f590*/  IMAD.WIDE R4, R24, 0x2, R4 ;  /* 0x0000000218047825 */ /* 0x000fc600078e0204 */
[----:B------:R0:W-:Y:S01]  /*f5a0*/  STL [R1+0x858], R9 ;  /* 0x0008580901007387 */ /* 0x0001e20000100800 */
[----:B----4-:R-:W-:-:S03]  /*f5b0*/  IMAD.WIDE R14, R24, 0x2, R14 ;  /* 0x00000002180e7825 */ /* 0x010fc600078e020e */
[----:B0-----:R-:W3:Y:S04]  /*f5c0*/  LDL.LU.64 R8, [R1+0x4b8] ;  /* 0x0004b80001087983 */ /* 0x001ee80000300a00 */
[----:B------:R-:W-:Y:S04]  /*f5d0*/  STL [R1+0x854], R4 ;  /* 0x0008540401007387 */ /* 0x000fe80000100800 */
[----:B------:R0:W-:Y:S04]  /*f5e0*/  STL [R1+0x850], R5 ;  /* 0x0008500501007387 */ /* 0x0001e80000100800 */
[----:B0-----:R-:W4:Y:S04]  /*f5f0*/  LDL.LU.64 R4, [R1+0x4b0] ;  /* 0x0004b00001047983 */ /* 0x001f280000300a00 */
[----:B------:R-:W-:Y:S04]  /*f600*/  STL [R1+0x84c], R14 ;  /* 0x00084c0e01007387 */ /* 0x000fe80000100800 */
[----:B------:R-:W-:Y:S01]  /*f610*/  STL [R1+0x848], R15 ;  /* 0x0008480f01007387 */ /* 0x000fe20000100800 */
[----:B--2---:R-:W-:Y:S03]  /*f620*/  HMMA.16816.F32.BF16 R20, R20, R10, R16 ;  /* 0x0000000a1414723c */ /* 0x004fe60000041810 */
[----:B------:R-:W2:Y:S01]  /*f630*/  LDL.LU.64 R18, [R1+0x9a8] ;  /* 0x0009a80001127983 */ /* 0x000ea20000300a00 */
[----:B------:R-:W-:-:S03]  /*f640*/  IMAD.WIDE R12, R24, 0x2, R12 ;  /* 0x00000002180c7825 */ /* 0x000fc600078e020c */
[----:B------:R-:W3:Y:S11]  /*f650*/  LDL.LU.64 R16, [R1+0x9a0] ;  /* 0x0009a00001107983 */ /* 0x000ef60000300a00 */
[----:B------:R-:W-:Y:S05]  /*f660*/  @!UPT UIADD3 URZ, URZ, URZ, URZ ;  /* 0x0000003f3f3ff290 */ /* 0x000fea000fffe03f */
[----:B------:R0:W-:Y:S04]  /*f670*/  STL.64 [R1+0x3f0], R20 ;  /* 0x0003f01401007387 */ /* 0x0001e80000100a00 */
[----:B------:R2:W-:Y:S04]  /*f680*/  STL.64 [R1+0x3f8], R22 ;  /* 0x0003f81601007387 */ /* 0x0005e80000100a00 */
[----:B0-----:R-:W3:Y:S01]  /*f690*/  LDL.LU.64 R20, [R1+0x4c8] ;  /* 0x0004c80001147983 */ /* 0x001ee20000300a00 */
[----:B----4-:R-:W-:-:S04]  /*f6a0*/  IMAD.WIDE R4, R24, 0x2, R4 ;  /* 0x0000000218047825 */ /* 0x010fc800078e0204 */
[----:B--2---:R-:W-:Y:S02]  /*f6b0*/  IMAD.MOV.U32 R22, RZ, RZ, R18 ;  /* 0x000000ffff167224 */ /* 0x004fe400078e0012 */
[----:B------:R-:W2:Y:S01]  /*f6c0*/  LDL.LU R18, [R1+0x99c] ;  /* 0x00099c0001127983 */ /* 0x000ea20000300800 */
[----:B------:R-:W-:-:S03]  /*f6d0*/  IMAD.MOV.U32 R23, RZ, RZ, R19 ;  /* 0x000000ffff177224 */ /* 0x000fc600078e0013 */
[----:B------:R-:W2:Y:S04]  /*f6e0*/  LDL.LU R19, [R1+0x998] ;  /* 0x0009980001137983 */ /* 0x000ea80000300800 */
[----:B------:R0:W-:Y:S04]  /*f6f0*/  STL [R1+0x844], R12 ;  /* 0x0008440c01007387 */ /* 0x0001e80000100800 */
[----:B------:R1:W-:Y:S04]  /*f700*/  STL [R1+0x840], R13 ;  /* 0x0008400d01007387 */ /* 0x0003e80000100800 */
[----:B0-----:R-:W2:Y:S04]  /*f710*/  LDL.LU R12, [R1+0x410] ;  /* 0x00041000010c7983 */ /* 0x001ea80000300800 */
[----:B-1----:R-:W2:Y:S04]  /*f720*/  LDL.LU R13, [R1+0x414] ;  /* 0x00041400010d7983 */ /* 0x002ea80000300800 */
[----:B------:R-:W2:Y:S04]  /*f730*/  LDL.LU R14, [R1+0x418] ;  /* 0x00041800010e7983 */ /* 0x000ea80000300800 */
[----:B------:R-:W2:Y:S04]  /*f740*/  LDL.LU R15, [R1+0x41c] ;  /* 0x00041c00010f7983 */ /* 0x000ea80000300800 */
[----:B------:R-:W-:Y:S04]  /*f750*/  STL [R1+0x83c], R4 ;  /* 0x00083c0401007387 */ /* 0x000fe80000100800 */
[----:B------:R0:W-:Y:S04]  /*f760*/  STL [R1+0x838], R5 ;  /* 0x0008380501007387 */ /* 0x0001e80000100800 */
[----:B0-----:R-:W4:Y:S01]  /*f770*/  LDL.LU.64 R4, [R1+0x4c0] ;  /* 0x0004c00001047983 */ /* 0x001f220000300a00 */
[----:B---3--:R-:W-:-:S05]  /*f780*/  IMAD.WIDE R8, R24, 0x2, R8 ;  /* 0x0000000218087825 */ /* 0x008fca00078e0208 */
[----:B------:R-:W-:Y:S04]  /*f790*/  STL [R1+0x834], R8 ;  /* 0x0008340801007387 */ /* 0x000fe80000100800 */
[----:B------:R0:W-:Y:S02]  /*f7a0*/  STL [R1+0x830], R9 ;  /* 0x0008300901007387 */ /* 0x0001e40000100800 */
[C---:B0-----:R-:W-:Y:S02]  /*f7b0*/  IMAD.WIDE R8, R24.reuse, 0x2, R20 ;  /* 0x0000000218087825 */ /* 0x041fe400078e0214 */
[----:B--2---:R-:W-:Y:S01]  /*f7c0*/  HMMA.16816.F32.BF16 R20, R16, R22, R12 ;  /* 0x000000161014723c */ /* 0x004fe2000004180c */
[----:B------:R-:W2:Y:S06]  /*f7d0*/  LDL.LU.64 R14, [R1+0x4e0] ;  /* 0x0004e000010e7983 */ /* 0x000eac0000300a00 */
[----:B------:R-:W-:-:S04]  /*f7e0*/  IMAD.WIDE R12, R24, 0x2, R26 ;  /* 0x00000002180c7825 */ /* 0x000fc800078e021a */
[C---:B----4-:R-:W-:Y:S11]  /*f7f0*/  IMAD.WIDE R4, R24.reuse, 0x2, R4 ;  /* 0x0000000218047825 */ /* 0x050ff600078e0204 */
[----:B------:R-:W-:Y:S01]  /*f800*/  @!UPT UIADD3 URZ, URZ, URZ, URZ ;  /* 0x0000003f3f3ff290 */ /* 0x000fe2000fffe03f */
[----:B------:R-:W-:Y:S04]  /*f810*/  STL.64 [R1+0x8a8], R22 ;  /* 0x0008a81601007387 */ /* 0x000fe80000100a00 */
[----:B------:R0:W-:Y:S04]  /*f820*/  STL.64 [R1+0x8a0], R20 ;  /* 0x0008a01401007387 */ /* 0x0001e80000100a00 */
[----:B0-----:R-:W3:Y:S04]  /*f830*/  LDL.LU.64 R20, [R1+0x4d8] ;  /* 0x0004d80001147983 */ /* 0x001ee80000300a00 */
[----:B------:R-:W-:Y:S04]  /*f840*/  STL [R1+0x82c], R4 ;  /* 0x00082c0401007387 */ /* 0x000fe80000100800 */
[----:B------:R3:W-:Y:S04]  /*f850*/  STL [R1+0x828], R5 ;  /* 0x0008280501007387 */ /* 0x0007e80000100800 */
[----:B------:R-:W4:Y:S04]  /*f860*/  LDL.LU.64 R26, [R1+0x4f8] ;  /* 0x0004f800011a7983 */ /* 0x000f280000300a00 */
[----:B------:R-:W2:Y:S01]  /*f870*/  LDL.LU.64 R22, [R1+0x518] ;  /* 0x0005180001167983 */ /* 0x000ea20000300a00 */
[----:B---3--:R-:W-:-:S03]  /*f880*/  IMAD.WIDE R4, R24, 0x2, R20 ;  /* 0x0000000218047825 */ /* 0x008fc600078e0214 */
[----:B--2---:R0:W-:Y:S04]  /*f890*/  STL.64 [R1+0x938], R22 ;  /* 0x0009381601007387 */ /* 0x0041e80000100a00 */
[----:B0-----:R-:W2:Y:S04]  /*f8a0*/  LDL.LU R22, [R1+0x38] ;  /* 0x0000380001167983 */ /* 0x001ea80000300800 */
[----:B------:R-:W2:Y:S04]  /*f8b0*/  LDL.LU R23, [R1+0x3c] ;  /* 0x00003c0001177983 */ /* 0x000ea80000300800 */
[----:B------:R-:W-:Y:S04]  /*f8c0*/  STL [R1+0x824], R8 ;  /* 0x0008240801007387 */ /* 0x000fe80000100800 */
[----:B------:R-:W-:Y:S04]  /*f8d0*/  STL [R1+0x820], R9 ;  /* 0x0008200901007387 */ /* 0x000fe80000100800 */
[----:B------:R0:W-:Y:S04]  /*f8e0*/  STL.64 [R1+0x978], R6 ;  /* 0x0009780601007387 */ /* 0x0001e80000100a00 */
[----:B------:R-:W-:Y:S04]  /*f8f0*/  STL.64 [R1+0x970], R4 ;  /* 0x0009700401007387 */ /* 0x000fe80000100a00 */
[----:B0-----:R-:W3:Y:S04]  /*f900*/  LDL.LU R6, [R1+0x58] ;  /* 0x0000580001067983 */ /* 0x001ee80000300800 */
[----:B------:R-:W3:Y:S04]  /*f910*/  LDL.LU R7, [R1+0x5c] ;  /* 0x00005c0001077983 */ /* 0x000ee80000300800 */
[----:B------:R-:W-:Y:S04]  /*f920*/  STL [R1+0x81c], R12 ;  /* 0x00081c0c01007387 */ /* 0x000fe80000100800 */
[----:B------:R-:W3:Y:S04]  /*f930*/  LDL.LU.64 R20, [R1+0x510] ;  /* 0x0005100001147983 */ /* 0x000ee80000300a00 */
[----:B--2---:R-:W-:Y:S04]  /*f940*/  STL.64 [R1+0x958], R22 ;  /* 0x0009581601007387 */ /* 0x004fe80000100a00 */
[----:B---3--:R0:W-:Y:S04]  /*f950*/  STL.64 [R1+0x950], R20 ;  /* 0x0009501401007387 */ /* 0x0081e80000100a00 */
[----:B0-----:R-:W2:Y:S01]  /*f960*/  LDL.LU.64 R20, [R1+0x4f0] ;  /* 0x0004f00001147983 */ /* 0x001ea20000300a00 */
[----:B------:R-:W-:-:S02]  /*f970*/  IMAD.MOV.U32 R22, RZ, RZ, R29 ;  /* 0x000000ffff167224 */ /* 0x000fc400078e001d */
[----:B------:R-:W-:Y:S01]  /*f980*/  IMAD.MOV.U32 R23, RZ, RZ, R0 ;  /* 0x000000ffff177224 */ /* 0x000fe200078e0000 */
[----:B------:R0:W5:Y:S04]  /*f990*/  LDL.LU R29, [R1+0x994] ;  /* 0x00099400011d7983 */ /* 0x0001680000300800 */
[----:B------:R-:W3:Y:S04]  /*f9a0*/  LDL.LU R0, [R1+0x990] ;  /* 0x0009900001007983 */ /* 0x000ee80000300800 */
[----:B------:R-:W-:Y:S04]  /*f9b0*/  STL.64 [R1+0x988], R22 ;  /* 0x0009881601007387 */ /* 0x000fe80000100a00 */
[----:B--2---:R1:W-:Y:S04]  /*f9c0*/  STL.64 [R1+0x980], R20 ;  /* 0x0009801401007387 */ /* 0x0043e80000100a00 */
[----:B-1----:R-:W2:Y:S04]  /*f9d0*/  LDL.LU R20, [R1+0x420] ;  /* 0x0004200001147983 */ /* 0x002ea80000300800 */
[----:B------:R-:W2:Y:S04]  /*f9e0*/  LDL.LU R21, [R1+0x424] ;  /* 0x0004240001157983 */ /* 0x000ea80000300800 */
[----:B------:R-:W2:Y:S04]  /*f9f0*/  LDL.LU R22, [R1+0x428] ;  /* 0x0004280001167983 */ /* 0x000ea80000300800 */
[----:B------:R-:W2:Y:S04]  /*fa00*/  LDL.LU R23, [R1+0x42c] ;  /* 0x00042c0001177983 */ /* 0x000ea80000300800 */
[----:B------:R1:W-:Y:S01]  /*fa10*/  STL [R1+0x818], R13 ;  /* 0x0008180d01007387 */ /* 0x0003e20000100800 */
[----:B------:R-:W-:-:S03]  /*fa20*/  IMAD.WIDE R8, R24, 0x2, R14 ;  /* 0x0000000218087825 */ /* 0x000fc600078e020e */
[----:B-1----:R-:W3:Y:S01]  /*fa30*/  LDL.LU.64 R12, [R1+0x4e8] ;  /* 0x0004e800010c7983 */ /* 0x002ee20000300a00 */
[----:B--2---:R-:W-:Y:S03]  /*fa40*/  HMMA.16816.F32.BF16 R4, R16, R6, R20 ;  /* 0x000000061004723c */ /* 0x004fe60000041814 */
[----:B------:R-:W2:Y:S04]  /*fa50*/  LDL.LU.64 R22, [R1+0x988] ;  /* 0x0009880001167983 */ /* 0x000ea80000300a00 */
[----:B------:R-:W2:Y:S11]  /*fa60*/  LDL.LU.64 R20, [R1+0x980] ;  /* 0x0009800001147983 */ /* 0x000eb60000300a00 */
[----:B------:R-:W-:Y:S05]  /*fa70*/  @!UPT UIADD3 URZ, URZ, URZ, URZ ;  /* 0x0000003f3f3ff290 */ /* 0x000fea000fffe03f */
[----:B------:R-:W-:Y:S01]  /*fa80*/  STL.64 [R1+0x420], R4 ;  /* 0x0004200401007387 */ /* 0x000fe20000100a00 */
[----:B------:R-:W-:Y:S02]  /*fa90*/  IMAD.MOV.U32 R15, RZ, RZ, R7 ;  /* 0x000000ffff0f7224 */ /* 0x000fe400078e0007 */
[----:B------:R-:W-:Y:S01]  /*faa0*/  IMAD.MOV.U32 R14, RZ, RZ, R6 ;  /* 0x000000ffff0e7224 */ /* 0x000fe200078e0006 */
[----:B------:R1:W-:Y:S04]  /*fab0*/  STL.64 [R1+0x428], R6 ;  /* 0x0004280601007387 */ /* 0x0003e80000100a00 */
[----:B-1----:R-:W2:Y:S04]  /*fac0*/  LDL.LU.64 R6, [R1+0x978] ;  /* 0x0009780001067983 */ /* 0x002ea80000300a00 */
[----:B------:R-:W2:Y:S04]  /*fad0*/  LDL.LU.64 R4, [R1+0x970] ;  /* 0x0009700001047983 */ /* 0x000ea80000300a00 */
[----:B--2---:R-:W-:Y:S04]  /*fae0*/  STL [R1+0x814], R4 ;  /* 0x0008140401007387 */ /* 0x004fe80000100800 */
[----:B------:R1:W-:Y:S04]  /*faf0*/  STL [R1+0x810], R5 ;  /* 0x0008100501007387 */ /* 0x0003e80000100800 */
[----:B------:R-:W-:Y:S01]  /*fb00*/  STL [R1+0x80c], R8 ;  /* 0x00080c0801007387 */ /* 0x000fe20000100800 */
[----:B-1----:R-:W-:-:S03]  /*fb10*/  IMAD.WIDE R4, R24, 0x2, R20 ;  /* 0x0000000218047825 */ /* 0x002fc600078e0214 */
[----:B------:R-:W-:Y:S04]  /*fb20*/  STL [R1+0x808], R9 ;  /* 0x0008080901007387 */ /* 0x000fe80000100800 */
[----:B------:R-:W-:Y:S04]  /*fb30*/  STL.64 [R1+0x968], R6 ;  /* 0x0009680601007387 */ /* 0x000fe80000100a00 */
[----:B------:R1:W-:Y:S04]  /*fb40*/  STL.64 [R1+0x960], R4 ;  /* 0x0009600401007387 */ /* 0x0003e80000100a00 */
[----:B-1----:R-:W2:Y:S04]  /*fb50*/  LDL.LU R4, [R1+0x430] ;  /* 0x0004300001047983 */ /* 0x002ea80000300800 */
[----:B------:R-:W2:Y:S04]  /*fb60*/  LDL.LU R5, [R1+0x434] ;  /* 0x0004340001057983 */ /* 0x000ea80000300800 */
[----:B------:R-:W2:Y:S04]  /*fb70*/  LDL.LU R6, [R1+0x438] ;  /* 0x0004380001067983 */ /* 0x000ea80000300800 */
[----:B------:R-:W2:Y:S01]  /*fb80*/  LDL.LU R7, [R1+0x43c] ;  /* 0x00043c0001077983 */ /* 0x000ea20000300800 */
[----:B---3--:R-:W-:-:S05]  /*fb90*/  IMAD.WIDE R12, R24, 0x2, R12 ;  /* 0x00000002180c7825 */ /* 0x008fca00078e020c */
[----:B------:R-:W-:Y:S01]  /*fba0*/  STL [R1+0x804], R12 ;  /* 0x0008040c01007387 */ /* 0x000fe20000100800 */
[----:B----4-:R-:W-:-:S03]  /*fbb0*/  IMAD.WIDE R8, R24, 0x2, R26 ;  /* 0x0000000218087825 */ /* 0x010fc600078e021a */
[----:B------:R1:W-:Y:S04]  /*fbc0*/  STL [R1+0x800], R13 ;  /* 0x0008000d01007387 */ /* 0x0003e80000100800 */
[----:B-1----:R-:W3:Y:S04]  /*fbd0*/  LDL.LU.64 R12, [R1+0x500] ;  /* 0x00050000010c7983 */ /* 0x002ee80000300a00 */
[----:B------:R-:W4:Y:S01]  /*fbe0*/  LDL.LU.64 R26, [R1+0x530] ;  /* 0x00053000011a7983 */ /* 0x000f220000300a00 */
[----:B--2---:R-:W-:Y:S03]  /*fbf0*/  HMMA.16816.F32.BF16 R20, R16, R22, R4 ;  /* 0x000000161014723c */ /* 0x004fe60000041804 */
[----:B------:R-:W2:Y:S04]  /*fc00*/  LDL.LU.64 R6, [R1+0x968] ;  /* 0x0009680001067983 */ /* 0x000ea80000300a00 */
[----:B------:R-:W2:Y:S11]  /*fc10*/  LDL.LU.64 R4, [R1+0x960] ;  /* 0x0009600001047983 */ /* 0x000eb60000300a00 */
[----:B------:R-:W-:Y:S05]  /*fc20*/  @!UPT UIADD3 URZ, URZ, URZ, URZ ;  /* 0x0000003f3f3ff290 */ /* 0x000fea000fffe03f */
[----:B------:R-:W-:Y:S04]  /*fc30*/  STL.64 [R1+0x430], R20 ;  /* 0x0004301401007387 */ /* 0x000fe80000100a00 */
[----:B------:R1:W-:Y:S04]  /*fc40*/  STL.64 [R1+0x438], R22 ;  /* 0x0004381601007387 */ /* 0x0003e80000100a00 */
[----:B-1----:R-:W3:Y:S04]  /*fc50*/  LDL.LU.64 R22, [R1+0x958] ;  /* 0x0009580001167983 */ /* 0x002ee80000300a00 */
[----:B------:R-:W3:Y:S04]  /*fc60*/  LDL.LU.64 R20, [R1+0x950] ;  /* 0x0009500001147983 */ /* 0x000ee80000300a00 */
[----:B--2---:R-:W-:Y:S04]  /*fc70*/  STL [R1+0x7fc], R4 ;  /* 0x0007fc0401007387 */ /* 0x004fe80000100800 */
[----:B------:R1:W-:Y:S04]  /*fc80*/  STL [R1+0x7f8], R5 ;  /* 0x0007f80501007387 */ /* 0x0003e80000100800 */
[----:B-1----:R-:W2:Y:S04]  /*fc90*/  LDL.LU.64 R4, [R1+0x508] ;  /* 0x0005080001047983 */ /* 0x002ea80000300a00 */
[----:B------:R-:W-:Y:S04]  /*fca0*/  STL [R1+0x7f0], R8 ;  /* 0x0007f00801007387 */ /* 0x000fe80000100800 */
[----:B------:R-:W-:Y:S04]  /*fcb0*/  STL [R1+0x7ec], R9 ;  /* 0x0007ec0901007387 */ /* 0x000fe80000100800 */
[----:B------:R-:W-:Y:S01]  /*fcc0*/  STL.64 [R1+0x948], R6 ;  /* 0x0009480601007387 */ /* 0x000fe20000100a00 */
[----:B--2---:R-:W-:-:S05]  /*fcd0*/  IMAD.WIDE R4, R24, 0x2, R4 ;  /* 0x0000000218047825 */ /* 0x004fca00078e0204 */
[----:B------:R1:W-:Y:S04]  /*fce0*/  STL.64 [R1+0x940], R4 ;  /* 0x0009400401007387 */ /* 0x0003e80000100a00 */
[----:B-1----:R-:W2:Y:S04]  /*fcf0*/  LDL.LU R4, [R1+0x440] ;  /* 0x0004400001047983 */ /* 0x002ea80000300800 */
[----:B------:R-:W2:Y:S04]  /*fd00*/  LDL.LU R5, [R1+0x444] ;  /* 0x0004440001057983 */ /* 0x000ea80000300800 */
[----:B------:R-:W2:Y:S04]  /*fd10*/  LDL.LU R6, [R1+0x448] ;  /* 0x0004480001067983 */ /* 0x000ea80000300800 */
[----:B------:R-:W2:Y:S01]  /*fd20*/  LDL.LU R7, [R1+0x44c] ;  /* 0x00044c0001077983 */ /* 0x000ea20000300800 */
[----:B---3--:R-:W-:-:S04]  /*fd30*/  IMAD.WIDE R8, R24, 0x2, R20 ;  /* 0x0000000218087825 */ /* 0x008fc800078e0214 */
[----:B------:R-:W-:-:S05]  /*fd40*/  IMAD.WIDE R12, R24, 0x2, R12 ;  /* 0x00000002180c7825 */ /* 0x000fca00078e020c */
[----:B------:R-:W-:Y:S04]  /*fd50*/  STL [R1+0x504], R12 ;  /* 0x0005040c01007387 */ /* 0x000fe80000100800 */
[----:B------:R-:W-:Y:S01]  /*fd60*/  STL [R1+0x500], R13 ;  /* 0x0005000d01007387 */ /* 0x000fe20000100800 */
[----:B--2---:R-:W-:Y:S03]  /*fd70*/  HMMA.16816.F32.BF16 R20, R16, R22, R4 ;  /* 0x000000161014723c */ /* 0x004fe60000041804 */
[----:B------:R-:W2:Y:S04]  /*fd80*/  LDL.LU.64 R6, [R1+0x948] ;  /* 0x0009480001067983 */ /* 0x000ea80000300a00 */
[----:B------:R-:W3:Y:S11]  /*fd90*/  LDL.LU.64 R4, [R1+0x940] ;  /* 0x0009400001047983 */ /* 0x000ef60000300a00 */
[----:B------:R-:W-:Y:S05]  /*fda0*/  @!UPT UIADD3 URZ, URZ, URZ, URZ ;  /* 0x0000003f3f3ff290 */ /* 0x000fea000fffe03f */
[----:B------:R-:W-:Y:S04]  /*fdb0*/  STL.64 [R1+0x440], R20 ;  /* 0x0004401401007387 */ /* 0x000fe80000100a00 */
[----:B------:R1:W-:Y:S04]  /*fdc0*/  STL.64 [R1+0x448], R22 ;  /* 0x0004481601007387 */ /* 0x0003e80000100a00 */
[----:B-1----:R-:W2:Y:S04]  /*fdd0*/  LDL.LU.64 R22, [R1+0x938] ;  /* 0x0009380001167983 */ /* 0x002ea80000300a00 */
[----:B---3--:R-:W-:Y:S04]  /*fde0*/  STL [R1+0x4fc], R4 ;  /* 0x0004fc0401007387 */ /* 0x008fe80000100800 */
[----:B------:R1:W-:Y:S04]  /*fdf0*/  STL [R1+0x4f8], R5 ;  /* 0x0004f80501007387 */ /* 0x0003e80000100800 */
[----:B-1----:R-:W3:Y:S04]  /*fe00*/  LDL.LU.64 R4, [R1+0x520] ;  /* 0x0005200001047983 */ /* 0x002ee80000300a00 */
[----:B------:R-:W3:Y:S04]  /*fe10*/  LDL.LU R20, [R1+0x450] ;  /* 0x0004500001147983 */ /* 0x000ee80000300800 */
[----:B------:R-:W3:Y:S01]  /*fe20*/  LDL.LU R21, [R1+0x454] ;  /* 0x0004540001157983 */ /* 0x000ee20000300800 */
[----:B--2---:R-:W-:-:S03]  /*fe30*/  IMAD.WIDE R12, R24, 0x2, R22 ;  /* 0x00000002180c7825 */ /* 0x004fc600078e0216 */
[----:B------:R-:W2:Y:S04]  /*fe40*/  LDL.LU R22, [R1+0x458] ;  /* 0x0004580001167983 */ /* 0x000ea80000300800 */
[----:B------:R-:W2:Y:S04]  /*fe50*/  LDL.LU R23, [R1+0x45c] ;  /* 0x00045c0001177983 */ /* 0x000ea80000300800 */
[----:B--2---:R-:W-:Y:S04]  /*fe60*/  STL.64 [R1+0x8c8], R22 ;  /* 0x0008c81601007387 */ /* 0x004fe80000100a00 */
[----:B---3--:R1:W-:Y:S04]  /*fe70*/  STL.64 [R1+0x8c0], R20 ;  /* 0x0008c01401007387 */ /* 0x0083e80000100a00 */
[----:B-1----:R-:W2:Y:S01]  /*fe80*/  LDL.LU.64 R20, [R1+0x540] ;  /* 0x0005400001147983 */ /* 0x002ea20000300a00 */
[----:B------:R-:W-:-:S02]  /*fe90*/  IMAD.MOV.U32 R22, RZ, RZ, R28 ;  /* 0x000000ffff167224 */ /* 0x000fc400078e001c */
[----:B------:R-:W-:Y:S01]  /*fea0*/  IMAD.MOV.U32 R23, RZ, RZ, R3 ;  /* 0x000000ffff177224 */ /* 0x000fe200078e0003 */
[----:B------:R-:W3:Y:S01]  /*feb0*/  LDL.LU R28, [R1+0x930] ;  /* 0x00093000011c7983 */ /* 0x000ee20000300800 */
[----:B------:R-:W-:-:S03]  /*fec0*/  IMAD.WIDE R4, R24, 0x2, R4 ;  /* 0x0000000218047825 */ /* 0x000fc600078e0204 */
[----:B------:R-:W3:Y:S04]  /*fed0*/  LDL.LU R3, [R1+0x92c] ;  /* 0x00092c0001037983 */ /* 0x000ee80000300800 */
[----:B------:R1:W-:Y:S02]  /*fee0*/  STL.64 [R1+0x910], R22 ;  /* 0x0009101601007387 */ /* 0x0003e40000100a00 */
[----:B-1----:R-:W-:Y:S02]  /*fef0*/  IMAD.MOV.U32 R22, RZ, RZ, R2 ;  /* 0x000000ffff167224 */ /* 0x002fe400078e0002 */
[----:B--2---:R1:W-:Y:S04]  /*ff00*/  STL.64 [R1+0x908], R20 ;  /* 0x0009081401007387 */ /* 0x0043e80000100a00 */
[----:B-1----:R-:W2:Y:S04]  /*ff10*/  LDL.LU.64 R20, [R1+0x528] ;  /* 0x0005280001147983 */ /* 0x002ea80000300a00 */
[----:B------:R-:W3:Y:S04]  /*ff20*/  LDL.LU R2, [R1+0x928] ;  /* 0x0009280001027983 */ /* 0x000ee80000300800 */
[----:B------:R-:W-:Y:S04]  /*ff30*/  STL [R1+0x4f4], R8 ;  /* 0x0004f40801007387 */ /* 0x000fe80000100800 */
[----:B------:R-:W-:Y:S04]  /*ff40*/  STL [R1+0x4f0], R9 ;  /* 0x0004f00901007387 */ /* 0x000fe80000100800 */
[----:B------:R-:W-:Y:S04]  /*ff50*/  STL.64 [R1+0x920], R6 ;  /* 0x0009200601007387 */ /* 0x000fe80000100a00 */
[----:B------:R1:W-:Y:S04]  /*ff60*/  STL.64 [R1+0x918], R4 ;  /* 0x0009180401007387 */ /* 0x0003e80000100a00 */
[----:B-1----:R-:W3:Y:S04]  /*ff70*/  LDL.LU R4, [R1+0x400] ;  /* 0x0004000001047983 */ /* 0x002ee80000300800 */
[----:B------:R-:W3:Y:S04]  /*ff80*/  LDL.LU R5, [R1+0x404] ;  /* 0x0004040001057983 */ /* 0x000ee80000300800 */
[----:B------:R-:W3:Y:S04]  /*ff90*/  LDL.LU R6, [R1+0x408] ;  /* 0x0004080001067983 */ /* 0x000ee80000300800 */
[----:B------:R-:W3:Y:S01]  /*ffa0*/  LDL.LU R7, [R1+0x40c] ;  /* 0x00040c0001077983 */ /* 0x000ee20000300800 */
[----:B------:R-:W-:-:S03]  /*ffb0*/  IMAD.MOV.U32 R23, RZ, RZ, R25 ;  /* 0x000000ffff177224 */ /* 0x000fc600078e0019 */
[----:B------:R-:W-:Y:S04]  /*ffc0*/  STL [R1+0x4ec], R12 ;  /* 0x0004ec0c01007387 */ /* 0x000fe80000100800 */
[----:B------:R4:W-:Y:S01]  /*ffd0*/  STL [R1+0x4e8], R13 ;  /* 0x0004e80d01007387 */ /* 0x0009e20000100800 */
[C---:B--2---:R-:W-:Y:S02]  /*ffe0*/  IMAD.WIDE R8, R24.reuse, 0x2, R20 ;  /* 0x0000000218087825 */ /* 0x044fe400078e0214 */
[----:B---3--:R-:W-:Y:S01]  /*fff0*/  HMMA.16816.F32.BF16 R20, R16, R22, R4 ;  /* 0x000000161014723c */ /* 0x008fe20000041804 */
[----:B------:R-:W2:Y:S04]  /*10000*/  LDL.LU.64 R6, [R1+0x920] ;  /* 0x0009200001067983 */ /* 0x000ea80000300a00 */
[----:B------:R-:W3:Y:S01]  /*10010*/  LDL.LU.64 R4, [R1+0x918] ;  /* 0x0009180001047983 */ /* 0x000ee20000300a00 */
[----:B----4-:R-:W-:-:S04]  /*10020*/  IMAD.WIDE R12, R24, 0x2, R26 ;  /* 0x00000002180c7825 */ /* 0x010fc800078e021a */
[----:B------:R-:W-:Y:S02]  /*10030*/  IMAD.MOV.U32 R24, RZ, RZ, R3 ;  /* 0x000000ffff187224 */ /* 0x000fe400078e0003 */
[----:B------:R-:W-:-:S11]  /*10040*/  IMAD.MOV.U32 R25, RZ, RZ, R28 ;  /* 0x000000ffff197224 */ /* 0x000fd600078e001c */
[----:B------:R-:W-:Y:S04]  /*10050*/  STL.64 [R1+0x400], R20 ;  /* 0x0004001401007387 */ /* 0x000fe80000100a00 */
[----:B------:R1:W-:Y:S04]  /*10060*/  STL.64 [R1+0x408], R22 ;  /* 0x0004081601007387 */ /* 0x0003e80000100a00 */
[----:B-1----:R-:W4:Y:S04]  /*10070*/  LDL.LU.64 R22, [R1+0x910] ;  /* 0x0009100001167983 */ /* 0x002f280000300a00 */
[----:B------:R-:W2:Y:S04]  /*10080*/  LDL.LU.64 R20, [R1+0x908] ;  /* 0x0009080001147983 */ /* 0x000ea80000300a00 */
[----:B---3--:R-:W-:Y:S04]  /*10090*/  STL [R1+0x4e4], R4 ;  /* 0x0004e40401007387 */ /* 0x008fe80000100800 */
[----:B------:R-:W-:Y:S04]  /*100a0*/  STL [R1+0x4e0], R5 ;  /* 0x0004e00501007387 */ /* 0x000fe80000100800 */
[----:B------:R-:W3:Y:S04]  /*100b0*/  LDL.LU R3, [R1+0x900] ;  /* 0x0009000001037983 */ /* 0x000ee80000300800 */
[----:B------:R-:W2:Y:S04]  /*100c0*/  LDL.LU R28, [R1+0x8fc] ;  /* 0x0008fc00011c7983 */ /* 0x000ea80000300800 */
[----:B------:R-:W2:Y:S01]  /*100d0*/  LDL.LU R26, [R1+0x468] ;  /* 0x00046800011a7983 */ /* 0x000ea20000300800 */
[----:B------:R-:W-:-:S03]  /*100e0*/  IMAD.MOV.U32 R27, RZ, RZ, R0 ;  /* 0x000000ffff1b7224 */ /* 0x000fc600078e0000 */
[----:B------:R-:W3:Y:S04]  /*100f0*/  LDL.LU R0, [R1+0x8f8] ;  /* 0x0008f80001007983 */ /* 0x000ee80000300800 */
[----:B--2---:R-:W-:Y:S04]  /*10100*/  STL.64 [R1+0x8d8], R26 ;  /* 0x0008d81a01007387 */ /* 0x004fe80000100a00 */
[----:B------:R1:W-:Y:S02]  /*10110*/  STL.64 [R1+0x8d0], R24 ;  /* 0x0008d01801007387 */ /* 0x0003e40000100a00 */
[----:B-1----:R-:W-:-:S02]  /*10120*/  IMAD.MOV.U32 R24, RZ, RZ, R2 ;  /* 0x000000ffff187224 */ /* 0x002fc400078e0002 */
[----:B------:R-:W2:Y:S01]  /*10130*/  LDL.LU R2, [R1+0x8f4] ;  /* 0x0008f40001027983 */ /* 0x000ea20000300800 */
[----:B---3--:R-:W-:-:S03]  /*10140*/  IMAD.MOV.U32 R25, RZ, RZ, R3 ;  /* 0x000000ffff197224 */ /* 0x008fc600078e0003 */
[----:B------:R-:W2:Y:S01]  /*10150*/  LDL.LU R3, [R1+0x8f0] ;  /* 0x0008f00001037983 */ /* 0x000ea20000300800 */
[----:B------:R-:W-:Y:S02]  /*10160*/  IMAD.MOV.U32 R5, RZ, RZ, c[0x0][0x18c] ;  /* 0x00006300ff057624 */ /* 0x000fe400078e00ff */
[----:B------:R-:W-:Y:S02]  /*10170*/  IMAD.MOV.U32 R26, RZ, RZ, R28 ;  /* 0x000000ffff1a7224 */ /* 0x000fe400078e001c */
[----:B------:R-:W-:Y:S01]  /*10180*/  IMAD.SHL.U32 R5, R5, 0x20, RZ ;  /* 0x0000002005057824 */ /* 0x000fe200078e00ff */
[----:B------:R0:W5:Y:S01]  /*10190*/  LDL.LU R28, [R1+0x8ec] ;  /* 0x0008ec00011c7983 */ /* 0x0001620000300800 */
[----:B------:R-:W-:-:S03]  /*101a0*/  IMAD.MOV.U32 R27, RZ, RZ, R0 ;  /* 0x000000ffff1b7224 */ /* 0x000fc600078e0000 */
[----:B------:R-:W3:Y:S04]  /*101b0*/  LDL.LU R0, [R1+0x8e8] ;  /* 0x0008e80001007983 */ /* 0x000ee80000300800 */
[----:B------:R-:W-:Y:S04]  /*101c0*/  STL [R1+0x4dc], R8 ;  /* 0x0004dc0801007387 */ /* 0x000fe80000100800 */
[----:B------:R-:W-:Y:S01]  /*101d0*/  STL [R1+0x4d8], R9 ;  /* 0x0004d80901007387 */ /* 0x000fe20000100800 */
[----:B--2---:R-:W-:-:S03]  /*101e0*/  IMAD.WIDE R4, R5, 0x2, R2 ;  /* 0x0000000205047825 */ /* 0x004fc600078e0202 */
[----:B------:R-:W2:Y:S04]  /*101f0*/  LDL.LU.64 R2, [R1+0x8e0] ;  /* 0x0008e00001027983 */ /* 0x000ea80000300a00 */
[----:B------:R-:W-:Y:S04]  /*10200*/  STL [R1+0x4d4], R12 ;  /* 0x0004d40c01007387 */ /* 0x000fe80000100800 */
[----:B------:R1:W-:Y:S02]  /*10210*/  STL [R1+0x4d0], R13 ;  /* 0x0004d00d01007387 */ /* 0x0003e40000100800 */
[----:B-1----:R-:W-:-:S04]  /*10220*/  IMAD.MOV.U32 R13, RZ, RZ, c[0x0][0x18c] ;  /* 0x00006300ff0d7624 */ /* 0x002fc800078e00ff */
[----:B------:R-:W-:-:S04]  /*10230*/  IMAD.SHL.U32 R13, R13, 0x20, RZ ;  /* 0x000000200d0d7824 */ /* 0x000fc800078e00ff */
[C---:B------:R-:W-:Y:S02]  /*10240*/  IMAD.WIDE R8, R13.reuse, 0x2, R20 ;  /* 0x000000020d087825 */ /* 0x040fe400078e0214 */
[----:B----4-:R-:W-:Y:S01]  /*10250*/  HMMA.16816.F32.BF16 R20, R16, R22, R24 ;  /* 0x000000161014723c */ /* 0x010fe20000041818 */
[----:B------:R-:W4:Y:S04]  /*10260*/  LDL.LU.64 R26, [R1+0x8d8] ;  /* 0x0008d800011a7983 */ /* 0x000f280000300a00 */
[----:B------:R-:W4:Y:S11]  /*10270*/  LDL.LU.64 R24, [R1+0x8d0] ;  /* 0x0008d00001187983 */ /* 0x000f360000300a00 */
[----:B------:R-:W-:Y:S07]  /*10280*/  @!UPT UIADD3 URZ, URZ, URZ, URZ ;  /* 0x0000003f3f3ff290 */ /* 0x000fee000fffe03f */
[----:B------:R-:W-:Y:S04]  /*10290*/  STL.64 [R1+0xb0], R20 ;  /* 0x0000b01401007387 */ /* 0x000fe80000100a00 */
[----:B------:R1:W-:Y:S04]  /*102a0*/  STL.64 [R1+0xb8], R22 ;  /* 0x0000b81601007387 */ /* 0x0003e80000100a00 */
[----:B-1----:R-:W3:Y:S04]  /*102b0*/  LDL.LU.64 R22, [R1+0x8c8] ;  /* 0x0008c80001167983 */ /* 0x002ee80000300a00 */
[----:B------:R-:W3:Y:S01]  /*102c0*/  LDL.LU.64 R20, [R1+0x8c0] ;  /* 0x0008c00001147983 */ /* 0x000ee20000300a00 */
[----:B--2---:R-:W-:-:S03]  /*102d0*/  IMAD.WIDE R12, R13, 0x2, R2 ;  /* 0x000000020d0c7825 */ /* 0x004fc600078e0202 */
[----:B------:R-:W2:Y:S04]  /*102e0*/  LDL.LU.64 R2, [R1+0x8b8] ;  /* 0x0008b80001027983 */ /* 0x000ea80000300a00 */
[----:B------:R-:W-:Y:S04]  /*102f0*/  STL [R1+0x4cc], R4 ;  /* 0x0004cc0401007387 */ /* 0x000fe80000100800 */
[----:B------:R-:W-:Y:S04]  /*10300*/  STL [R1+0x4c8], R5 ;  /* 0x0004c80501007387 */ /* 0x000fe80000100800 */
[----:B------:R-:W-:Y:S04]  /*10310*/  STL [R1+0x4c4], R8 ;  /* 0x0004c40801007387 */ /* 0x000fe80000100800 */
[----:B------:R1:W-:Y:S02]  /*10320*/  STL [R1+0x4c0], R9 ;  /* 0x0004c00901007387 */ /* 0x0003e40000100800 */
[----:B-1----:R-:W-:-:S04]  /*10330*/  IMAD.MOV.U32 R9, RZ, RZ, c[0x0][0x18c] ;  /* 0x00006300ff097624 */ /* 0x002fc800078e00ff */
[----:B------:R-:W-:-:S04]  /*10340*/  IMAD.SHL.U32 R9, R9, 0x20, RZ ;  /* 0x0000002009097824 */ /* 0x000fc800078e00ff */
[----:B--2---:R-:W-:Y:S02]  /*10350*/  IMAD.WIDE R4, R9, 0x2, R2 ;  /* 0x0000000209047825 */ /* 0x004fe400078e0202 */
[----:B------:R-:W2:Y:S04]  /*10360*/  LDL.LU.64 R2, [R1+0x8b0] ;  /* 0x0008b00001027983 */ /* 0x000ea80000300a00 */
[----:B------:R-:W-:Y:S04]  /*10370*/  STL [R1+0x4bc], R12 ;  /* 0x0004bc0c01007387 */ /* 0x000fe80000100800 */
[----:B------:R1:W-:Y:S04]  /*10380*/  STL [R1+0x4b8], R13 ;  /* 0x0004b80d01007387 */ /* 0x0003e80000100800 */
[----:B-1----:R-:W4:Y:S01]  /*10390*/  LDL.LU.64 R12, [R1+0x558] ;  /* 0x00055800010c7983 */ /* 0x002f220000300a00 */
[----:B---3--:R-:W-:Y:S07]  /*103a0*/  HMMA.16816.F32.BF16 R20, R16, R6, R20 ;  /* 0x000000061014723c */ /* 0x008fee0000041814 */
[----:B------:R-:W-:-:S04]  /*103b0*/  IMAD.MOV.U32 R7, RZ, RZ, c[0x0][0x18c] ;  /* 0x00006300ff077624 */ /* 0x000fc800078e00ff */
[----:B------:R-:W-:Y:S11]  /*103c0*/  IMAD.SHL.U32 R7, R7, 0x20, RZ ;  /* 0x0000002007077824 */ /* 0x000ff600078e00ff */
[----:B------:R-:W-:Y:S01]  /*103d0*/  @!UPT UIADD3 URZ, URZ, URZ, URZ ;  /* 0x0000003f3f3ff290 */ /* 0x000fe2000fffe03f */
[----:B------:R-:W-:Y:S04]  /*103e0*/  STL.64 [R1], R20 ;  /* 0x0000001401007387 */ /* 0x000fe80000100a00 */
[----:B------:R1:W-:Y:S01]  /*103f0*/  STL.64 [R1+0x8], R22 ;  /* 0x0000081601007387 */ /* 0x0003e20000100a00 */
[----:B--2---:R-:W-:-:S04]  /*10400*/  IMAD.WIDE R6, R7, 0x2, R2 ;  /* 0x0000000207067825 */ /* 0x004fc800078e0202 */
[----:B----4-:R-:W-:-:S04]  /*10410*/  IMAD.WIDE R8, R9, 0x2, R12 ;  /* 0x0000000209087825 */ /* 0x010fc800078e020c */
[----:B------:R-:W-:Y:S02]  /*10420*/  IMAD.MOV.U32 R13, RZ, RZ, R22 ;  /* 0x000000ffff0d7224 */ /* 0x000fe400078e0016 */
[----:B------:R-:W-:Y:S02]  /*10430*/  IMAD.MOV.U32 R12, RZ, RZ, R23 ;  /* 0x000000ffff0c7224 */ /* 0x000fe400078e0017 */
[----:B-1----:R0:W5:Y:S04]  /*10440*/  LDL.LU.64 R22, [R1+0x8a8] ;  /* 0x0008a80001167983 */ /* 0x0021680000300a00 */
[----:B------:R0:W5:Y:S04]  /*10450*/  LDL.LU.64 R20, [R1+0x8a0] ;  /* 0x0008a00001147983 */ /* 0x0001680000300a00 */
[----:B------:R-:W2:Y:S04]  /*10460*/  LDL.LU.64 R2, [R1+0x898] ;  /* 0x0008980001027983 */ /* 0x000ea80000300a00 */
[----:B------:R-:W-:Y:S04]  /*10470*/  STL [R1+0x4b4], R4 ;  /* 0x0004b40401007387 */ /* 0x000fe80000100800 */
[----:B------:R1:W-:Y:S04]  /*10480*/  STL [R1+0x4b0], R5 ;  /* 0x0004b00501007387 */ /* 0x0003e80000100800 */
[----:B-1----:R-:W3:Y:S04]  /*10490*/  LDL.LU.64 R4, [R1+0x568] ;  /* 0x0005680001047983 */ /* 0x002ee80000300a00 */
[----:B------:R-:W-:Y:S04]  /*104a0*/  STL [R1+0x49c], R8 ;  /* 0x00049c0801007387 */ /* 0x000fe80000100800 */
[----:B------:R1:W-:Y:S01]  /*104b0*/  STL [R1+0x498], R9 ;  /* 0x0004980901007387 */ /* 0x0003e20000100800 */
[----:B------:R-:W-:Y:S03]  /*104c0*/  HMMA.16816.F32.BF16 R24, R16, R10, R24 ;  /* 0x0000000a1018723c */ /* 0x000fe60000041818 */
[----:B------:R-:W-:Y:S01]  /*104d0*/  STL [R1+0x494], R6 ;  /* 0x0004940601007387 */ /* 0x000fe20000100800 */
[----:B-1----:R-:W-:-:S03]  /*104e0*/  IMAD.MOV.U32 R9, RZ, RZ, c[0x0][0x18c] ;  /* 0x00006300ff097624 */ /* 0x002fc600078e00ff */
[----:B------:R2:W-:Y:S01]  /*104f0*/  STL [R1+0x38], R7 ;  /* 0x0000380701007387 */ /* 0x0005e20000100800 */
[----:B------:R-:W-:-:S04]  /*10500*/  IMAD.SHL.U32 R9, R9, 0x20, RZ ;  /* 0x0000002009097824 */ /* 0x000fc800078e00ff */
[C---:B--2---:R-:W-:Y:S02]  /*10510*/  IMAD.WIDE R6, R9.reuse, 0x2, R2 ;  /* 0x0000000209067825 */ /* 0x044fe400078e0202 */
[----:B------:R-:W2:Y:S04]  /*10520*/  LDL.LU.64 R2, [R1+0x890] ;  /* 0x0008900001027983 */ /* 0x000ea80000300a00 */
[----:B------:R-:W4:Y:S04]  /*10530*/  LDL.LU.64 R16, [R1+0x578] ;  /* 0x0005780001107983 */ /* 0x000f280000300a00 */
[----:B------:R-:W2:Y:S04]  /*10540*/  LDL.LU.64 R18, [R1+0x580] ;  /* 0x0005800001127983 */ /* 0x000ea80000300a00 */
[----:B------:R-:W2:Y:S01]  /*10550*/  LDL.LU R11, [R1+0x7f4] ;  /* 0x0007f400010b7983 */ /* 0x000ea20000300800 */
[----:B---3--:R-:W-:-:S05]  /*10560*/  IMAD.WIDE R4, R9, 0x2, R4 ;  /* 0x0000000209047825 */ /* 0x008fca00078e0204 */
[----:B------:R-:W-:Y:S04]  /*10570*/  STL [R1+0x34], R4 ;  /* 0x0000340401007387 */ /* 0x000fe80000100800 */
[----:B------:R4:W-:Y:S04]  /*10580*/  STL [R1+0x30], R5 ;  /* 0x0000300501007387 */ /* 0x0009e80000100800 */
[----:B------:R-:W-:Y:S04]  /*10590*/  STL [R1+0x2c], R6 ;  /* 0x00002c0601007387 */ /* 0x000fe80000100800 */
[----:B------:R2:W-:Y:S01]  /*105a0*/  STL [R1+0x28], R7 ;  /* 0x0000280701007387 */ /* 0x0005e20000100800 */
[----:B----4-:R-:W-:-:S04]  /*105b0*/  IMAD.WIDE R4, R9, 0x2, R16 ;  /* 0x0000000209047825 */ /* 0x010fc800078e0210 */
[----:B--2---:R-:W-:-:S04]  /*105c0*/  IMAD.WIDE R6, R9, 0x2, R18 ;  /* 0x0000000209067825 */ /* 0x004fc800078e0212 */
[----:B------:R-:W-:Y:S02]  /*105d0*/  IMAD.WIDE R8, R9, 0x2, R2 ;  /* 0x0000000209087825 */ /* 0x000fe400078e0202 */
[----:B------:R-:W2:Y:S01]  /*105e0*/  LDL.LU.64 R2, [R1+0x888] ;  /* 0x0008880001027983 */ /* 0x000ea20000300a00 */
[----:B------:R-:W-:-:S03]  /*105f0*/  IADD3 R11, R11, -0x1, RZ ;  /* 0xffffffff0b0b7810 */ /* 0x000fc60007ffe0ff */
[----:B------:R-:W-:Y:S04]  /*10600*/  STL [R1+0x24], R4 ;  /* 0x0000240401007387 */ /* 0x000fe80000100800 */
[----:B------:R1:W-:Y:S04]  /*10610*/  STL [R1+0x7f4], R11 ;  /* 0x0007f40b01007387 */ /* 0x0003e80000100800 */
[----:B------:R0:W-:Y:S04]  /*10620*/  STL [R1+0x20], R5 ;  /* 0x0000200501007387 */ /* 0x0001e80000100800 */
[----:B------:R0:W-:Y:S04]  /*10630*/  STL [R1+0x1c], R6 ;  /* 0x00001c0601007387 */ /* 0x0001e80000100800 */
[----:B------:R0:W-:Y:S04]  /*10640*/  STL [R1+0x18], R7 ;  /* 0x0000180701007387 */ /* 0x0001e80000100800 */
[----:B------:R0:W-:Y:S04]  /*10650*/  STL [R1+0x14], R8 ;  /* 0x0000140801007387 */ /* 0x0001e80000100800 */
[----:B------:R0:W-:Y:S01]  /*10660*/  STL [R1+0x10], R9 ;  /* 0x0000100901007387 */ /* 0x0001e20000100800 */
[----:B------:R-:W-:Y:S01]  /*10670*/  ISETP.NE.U32.AND P0, PT, R11, RZ, PT ;  /* 0x000000ff0b00720c */ /* 0x000fe20003f05070 */
[----:B-1----:R-:W-:-:S04]  /*10680*/  IMAD.MOV.U32 R11, RZ, RZ, c[0x0][0x188] ;  /* 0x00006200ff0b7624 */ /* 0x002fc800078e00ff */
[----:B------:R-:W-:Y:S01]  /*10690*/  IMAD.SHL.U32 R10, R11, 0x20, RZ ;  /* 0x000000200b0a7824 */ /* 0x000fe200078e00ff */
[----:B------:R-:W-:-:S03]  /*106a0*/  IADD3 R0, R0, -0x20, RZ ;  /* 0xffffffe000007810 */ /* 0x000fc60007ffe0ff */
[----:B--2---:R-:W-:-:S04]  /*106b0*/  IMAD.WIDE R2, R10, 0x2, R2 ;  /* 0x000000020a027825 */ /* 0x004fc800078e0202 */
[----:B0-----:R-:W-:Y:S01]  /*106c0*/  @!P0 CALL.REL.NOINC `(.L_x_1) ;  /* 0x0000001000008944 */ /* 0x001fe20003c00000 */
[----:B------:R-:W-:Y:S05]  /*106d0*/  BRA `(.L_x_2) ;  /* 0xffff4f3000007947 */ /* 0x000fea000383ffff */
.L_x_1:
[----:B------:R0:W-:Y:S04]  /*106e0*/  STL [R1+0xa9c], R25 ;  /* 0x000a9c1901007387 */ /* 0x0001e80000100800 */
[----:B0-----:R-:W2:Y:S04]  /*106f0*/  LDL.LU R25, [R1+0x40c] ;  /* 0x00040c0001197983 */ /* 0x001ea80000300800 */
[----:B--2---:R0:W-:Y:S04]  /*10700*/  STL [R1+0xaa0], R25 ;  /* 0x000aa01901007387 */ /* 0x0041e80000100800 */
[----:B0-----:R-:W2:Y:S04]  /*10710*/  LDL.LU R25, [R1+0xb8] ;  /* 0x0000b80001197983 */ /* 0x001ea80000300800 */
[----:B--2---:R0:W-:Y:S04]  /*10720*/  STL [R1+0xaa8], R25 ;  /* 0x000aa81901007387 */ /* 0x0041e80000100800 */
[----:B------:R1:W-:Y:S01]  /*10730*/  STL [R1+0xa98], R24 ;  /* 0x000a981801007387 */ /* 0x0003e20000100800 */
[----:B0-----:R-:W-:-:S03]  /*10740*/  IMAD.MOV.U32 R25, RZ, RZ, R13 ;  /* 0x000000ffff197224 */ /* 0x001fc600078e000d */
[----:B-1----:R-:W2:Y:S04]  /*10750*/  LDL.LU R24, [R1+0x408] ;  /* 0x0004080001187983 */ /* 0x002ea80000300800 */
[----:B--2---:R0:W-:Y:S04]  /*10760*/  STL [R1+0xaa4], R24 ;  /* 0x000aa41801007387 */ /* 0x0041e80000100800 */
[----:B0-----:R-:W2:Y:S04]  /*10770*/  LDL.LU R24, [R1+0xbc] ;  /* 0x0000bc0001187983 */ /* 0x001ea80000300800 */
[----:B--2---:R0:W-:Y:S04]  /*10780*/  STL [R1+0xaac], R24 ;  /* 0x000aac1801007387 */ /* 0x0041e80000100800 */
[----:B-----5:R-:W2:Y:S01]  /*10790*/  LDL.LU R28, [R1+0x70] ;  /* 0x00007000011c7983 */ /* 0x020ea20000300800 */
[----:B0-----:R-:W-:-:S03]  /*107a0*/  IMAD.MOV.U32 R24, RZ, RZ, R12 ;  /* 0x000000ffff187224 */ /* 0x001fc600078e000c */
[----:B--2---:R0:W-:Y:S04]  /*107b0*/  STL [R1+0xa34], R28 ;  /* 0x000a341c01007387 */ /* 0x0041e80000100800 */
[----:B0-----:R-:W2:Y:S04]  /*107c0*/  LDL.LU R28, [R1+0x3cc] ;  /* 0x0003cc00011c7983 */ /* 0x001ea80000300800 */
        /* <DEDUP_REMOVED lines=23> */
[----:B0-----:R-:W2:Y:S04]  /*10940*/  LDL.LU R28, [R1] ;  /* 0x00000000011c7983 */ /* 0x001ea80000300800 */
[----:B------:R-:W3:Y:S04]  /*10950*/  LDL.LU R29, [R1+0x84] ;  /* 0x00008400011d7983 */ /* 0x000ee80000300800 */
[----:B---3--:R0:W-:Y:S04]  /*10960*/  STL [R1+0xa3c], R29 ;  /* 0x000a3c1d01007387 */ /* 0x0081e80000100800 */
[----:B0-----:R-:W3:Y:S04]  /*10970*/  LDL.LU R29, [R1+0x3fc] ;  /* 0x0003fc00011d7983 */ /* 0x001ee80000300800 */
        /* <DEDUP_REMOVED lines=19> */
[----:B0-----:R-:W3:Y:S01]  /*10ab0*/  LDL.LU R29, [R1+0xb4] ;  /* 0x0000b400011d7983 */ /* 0x001ee20000300800 */
[----:B------:R-:W-:-:S02]  /*10ac0*/  F2FP.BF16.PACK_AB R27, R27, R26 ;  /* 0x0000001a1b1b723e */ /* 0x000fc400000010ff */
[----:B------:R-:W-:Y:S01]  /*10ad0*/  F2FP.BF16.PACK_AB R25, R24, R25 ;  /* 0x000000191819723e */ /* 0x000fe200000010ff */
[----:B---3--:R0:W-:Y:S04]  /*10ae0*/  STL [R1+0xa94], R29 ;  /* 0x000a941d01007387 */ /* 0x0081e80000100800 */
[----:B0-----:R-:W2:Y:S04]  /*10af0*/  LDL.LU R29, [R1+0x4] ;  /* 0x00000400011d7983 */ /* 0x001ea80000300800 */
[----:B------:R-:W3:Y:S04]  /*10b00*/  LDL.LU R0, [R1+0x80] ;  /* 0x0000800001007983 */ /* 0x000ee80000300800 */
[----:B------:R-:W4:Y:S04]  /*10b10*/  LDL.LU R2, [R1+0x33c] ;  /* 0x00033c0001027983 */ /* 0x000f280000300800 */
[----:B------:R-:W4:Y:S04]  /*10b20*/  LDL.LU R3, [R1+0x338] ;  /* 0x0003380001037983 */ /* 0x000f280000300800 */
[----:B------:R-:W2:Y:S04]  /*10b30*/  LDL.LU R8, [R1+0x3dc] ;  /* 0x0003dc0001087983 */ /* 0x000ea80000300800 */
        /* <DEDUP_REMOVED lines=13> */
[----:B------:R0:W-:Y:S04]  /*10c10*/  STL [R1+0x994], R14 ;  /* 0x0009940e01007387 */ /* 0x0001e80000100800 */
[----:B0-----:R-:W2:Y:S04]  /*10c20*/  LDL.LU R14, [R1+0x74] ;  /* 0x00007400010e7983 */ /* 0x001ea80000300800 */
        /* <DEDUP_REMOVED lines=10> */
[----:B------:R-:W2:Y:S04]  /*10cd0*/  LDL.LU R26, [R1+0x78] ;  /* 0x00007800011a7983 */ /* 0x000ea80000300800 */
[----:B------:R0:W-:Y:S04]  /*10ce0*/  STL [R1+0x48c], R27 ;  /* 0x00048c1b01007387 */ /* 0x0001e80000100800 */
[----:B0-----:R-:W2:Y:S04]  /*10cf0*/  LDL.LU R27, [R1+0x8c] ;  /* 0x00008c00011b7983 */ /* 0x001ea80000300800 */
[----:B------:R-:W2:Y:S04]  /*10d00*/  LDL.LU R24, [R1+0xaac] ;  /* 0x000aac0001187983 */ /* 0x000ea80000300800 */
[----:B------:R0:W-:Y:S04]  /*10d10*/  STL [R1+0x488], R25 ;  /* 0x0004881901007387 */ /* 0x0001e80000100800 */
[----:B0-----:R-:W2:Y:S02]  /*10d20*/  LDL.LU R25, [R1+0xaa8] ;  /* 0x000aa80001197983 */ /* 0x001ea40000300800 */
[----:B--2---:R-:W-:-:S02]  /*10d30*/  F2FP.BF16.PACK_AB R25, R24, R25 ;  /* 0x000000191819723e */ /* 0x004fc400000010ff */
[----:B------:R-:W2:Y:S04]  /*10d40*/  LDL.LU R24, [R1+0xaa4] ;  /* 0x000aa40001187983 */ /* 0x000ea80000300800 */
[----:B------:R0:W-:Y:S04]  /*10d50*/  STL [R1+0x484], R25 ;  /* 0x0004841901007387 */ /* 0x0001e80000100800 */
[----:B0-----:R-:W2:Y:S02]  /*10d60*/  LDL.LU R25, [R1+0xaa0] ;  /* 0x000aa00001197983 */ /* 0x001ea40000300800 */
[----:B--2---:R-:W-:-:S02]  /*10d70*/  F2FP.BF16.PACK_AB R24, R25, R24 ;  /* 0x000000181918723e */ /* 0x004fc400000010ff */
[----:B------:R-:W2:Y:S04]  /*10d80*/  LDL.LU R25, [R1+0xa9c] ;  /* 0x000a9c0001197983 */ /* 0x000ea80000300800 */
[----:B------:R0:W-:Y:S04]  /*10d90*/  STL [R1+0x480], R24 ;  /* 0x0004801801007387 */ /* 0x0001e80000100800 */
[----:B0-----:R-:W2:Y:S01]  /*10da0*/  LDL.LU R24, [R1+0xa98] ;  /* 0x000a980001187983 */ /* 0x001ea20000300800 */
[----:B------:R-:W-:Y:S02]  /*10db0*/  F2FP.BF16.PACK_AB R28, R29, R28 ;  /* 0x0000001c1d1c723e */ /* 0x000fe400000010ff */
[----:B--2---:R-:W-:-:S02]  /*10dc0*/  F2FP.BF16.PACK_AB R25, R25, R24 ;  /* 0x000000181919723e */ /* 0x004fc400000010ff */
        /* <DEDUP_REMOVED lines=47> */
[----:B------:R-:W3:Y:S04]  /*110c0*/  LDL.LU R29, [R1+0xa3c] ;  /* 0x000a3c00011d7983 */ /* 0x000ee80000300800 */
[----:B------:R0:W-:Y:S04]  /*110d0*/  STL [R1+0x40c], R28 ;  /* 0x00040c1c01007387 */ /* 0x0001e80000100800 */
[----:B0-----:R-:W2:Y:S01]  /*110e0*/  LDL.LU R28, [R1+0xa38] ;  /* 0x000a3800011c7983 */ /* 0x001ea20000300800 */
[----:B------:R-:W-:Y:S02]  /*110f0*/  F2FP.BF16.PACK_AB R25, R25, R26 ;  /* 0x0000001a1919723e */ /* 0x000fe400000010ff */
[----:B--2---:R-:W-:-:S02]  /*11100*/  F2FP.BF16.PACK_AB R24, R28, R24 ;  /* 0x000000181c18723e */ /* 0x004fc400000010ff */
[----:B------:R-:W2:Y:S01]  /*11110*/  LDL.LU R28, [R1+0xa34] ;  /* 0x000a3400011c7983 */ /* 0x000ea20000300800 */
[----:B------:R-:W-:-:S03]  /*11120*/  F2FP.BF16.PACK_AB R21, R21, R23 ;  /* 0x000000171515723e */ /* 0x000fc600000010ff */
[----:B------:R0:W-:Y:S01]  /*11130*/  STL [R1+0x408], R24 ;  /* 0x0004081801007387 */ /* 0x0001e20000100800 */
[----:B----4-:R-:W-:-:S03]  /*11140*/  F2FP.BF16.PACK_AB R2, R2, R3 ;  /* 0x000000030202723e */ /* 0x010fc600000010ff */
[----:B------:R-:W-:Y:S01]  /*11150*/  STL [R1+0x404], R25 ;  /* 0x0004041901007387 */ /* 0x000fe20000100800 */
[----:B0-----:R-:W-:Y:S02]  /*11160*/  F2FP.BF16.PACK_AB R24, R27, R20 ;  /* 0x000000141b18723e */ /* 0x001fe400000010ff */
[----:B------:R-:W-:-:S03]  /*11170*/  F2FP.BF16.PACK_AB R20, R22, R15 ;  /* 0x0000000f1614723e */ /* 0x000fc600000010ff */
[----:B------:R-:W-:Y:S01]  /*11180*/  STL [R1+0x400], R24 ;  /* 0x0004001801007387 */ /* 0x000fe20000100800 */
[----:B------:R-:W-:-:S03]  /*11190*/  F2FP.BF16.PACK_AB R3, R6, R7 ;  /* 0x000000070603723e */ /* 0x000fc600000010ff */
[----:B------:R-:W-:Y:S04]  /*111a0*/  STL [R1+0x3fc], R21 ;  /* 0x0003fc1501007387 */ /* 0x000fe80000100800 */
[----:B------:R-:W-:Y:S01]  /*111b0*/  STL [R1+0x3f8], R20 ;  /* 0x0003f81401007387 */ /* 0x000fe20000100800 */
[----:B--2---:R-:W-:Y:S02]  /*111c0*/  F2FP.BF16.PACK_AB R15, R14, R28 ;  /* 0x0000001c0e0f723e */ /* 0x004fe400000010ff */
[----:B---3--:R-:W-:Y:S02]  /*111d0*/  F2FP.BF16.PACK_AB R14, R29, R0 ;  /* 0x000000001d0e723e */ /* 0x008fe400000010ff */
[----:B------:R-:W-:Y:S01]  /*111e0*/  F2FP.BF16.PACK_AB R0, R8, R9 ;  /* 0x000000090800723e */ /* 0x000fe200000010ff */
[----:B------:R-:W-:Y:S04]  /*111f0*/  STL [R1+0x3f4], R15 ;  /* 0x0003f40f01007387 */ /* 0x000fe80000100800 */
[----:B------:R-:W-:Y:S04]  /*11200*/  STL [R1+0x3f0], R14 ;  /* 0x0003f00e01007387 */ /* 0x000fe80000100800 */
[----:B------:R0:W-:Y:S04]  /*11210*/  STL [R1+0x3cc], R2 ;  /* 0x0003cc0201007387 */ /* 0x0001e80000100800 */
[----:B------:R1:W-:Y:S04]  /*11220*/  STL [R1+0x3c8], R0 ;  /* 0x0003c80001007387 */ /* 0x0003e80000100800 */
[----:B------:R2:W-:Y:S01]  /*11230*/  STL [R1+0x3c4], R3 ;  /* 0x0003c40301007387 */ /* 0x0005e20000100800 */
[----:B0-----:R-:W-:-:S02]  /*11240*/  F2FP.BF16.PACK_AB R2, R4, R5 ;  /* 0x000000050402723e */ /* 0x001fc400000010ff */
[----:B-1----:R-:W-:-:S03]  /*11250*/  F2FP.BF16.PACK_AB R0, R16, R17 ;  /* 0x000000111000723e */ /* 0x002fc600000010ff */
[----:B------:R0:W-:Y:S01]  /*11260*/  STL [R1+0x3c0], R2 ;  /* 0x0003c00201007387 */ /* 0x0001e20000100800 */
[----:B--2---:R-:W-:-:S03]  /*11270*/  F2FP.BF16.PACK_AB R3, R18, R19 ;  /* 0x000000131203723e */ /* 0x004fc600000010ff */
[----:B------:R1:W-:Y:S04]  /*11280*/  STL [R1+0x2ec], R0 ;  /* 0x0002ec0001007387 */ /* 0x0003e80000100800 */
[----:B------:R-:W-:Y:S04]  /*11290*/  STL [R1+0x2e8], R3 ;  /* 0x0002e80301007387 */ /* 0x000fe80000100800 */
[----:B------:R-:W2:Y:S01]  /*112a0*/  LDL.LU R14, [R1+0x248] ;  /* 0x00024800010e7983 */ /* 0x000ea20000300800 */
[----:B0-----:R-:W-:Y:S02]  /*112b0*/  F2FP.BF16.PACK_AB R2, R10, R11 ;  /* 0x0000000b0a02723e */ /* 0x001fe400000010ff */
[----:B-1----:R-:W-:-:S03]  /*112c0*/  F2FP.BF16.PACK_AB R0, R12, R13 ;  /* 0x0000000d0c00723e */ /* 0x002fc600000010ff */
[----:B------:R-:W-:Y:S04]  /*112d0*/  STL [R1+0x2e4], R2 ;  /* 0x0002e40201007387 */ /* 0x000fe80000100800 */
[----:B--2---:R0:W-:Y:S04]  /*112e0*/  STL [R1+0x99c], R14 ;  /* 0x00099c0e01007387 */ /* 0x0041e80000100800 */
[----:B------:R-:W-:Y:S04]  /*112f0*/  STL [R1+0x2e0], R0 ;  /* 0x0002e00001007387 */ /* 0x000fe80000100800 */
        /* <DEDUP_REMOVED lines=77> */
[----:B0-----:R-:W2:Y:S04]  /*117d0*/  LDL.LU R15, [R1+0xec] ;  /* 0x0000ec00010f7983 */ /* 0x001ea80000300800 */
[----:B------:R-:W3:Y:S04]  /*117e0*/  LDL.LU R22, [R1+0x180] ;  /* 0x0001800001167983 */ /* 0x000ee80000300800 */
[----:B------:R-:W4:Y:S04]  /*117f0*/  LDL.LU R23, [R1+0x224] ;  /* 0x0002240001177983 */ /* 0x000f280000300800 */
        /* <DEDUP_REMOVED lines=25> */
[----:B--2---:R-:W-:-:S03]  /*11990*/  F2FP.BF16.PACK_AB R14, R15, R14 ;  /* 0x0000000e0f0e723e */ /* 0x004fc600000010ff */
        /* <DEDUP_REMOVED lines=76> */
[----:B------:R-:W2:Y:S01]  /*11e60*/  LDL.LU R15, [R1+0x998] ;  /* 0x00099800010f7983 */ /* 0x000ea20000300800 */
[----:B----4-:R-:W-:-:S03]  /*11e70*/  F2FP.BF16.PACK_AB R24, R23, R24 ;  /* 0x000000181718723e */ /* 0x010fc600000010ff */
[----:B------:R0:W-:Y:S01]  /*11e80*/  STL [R1+0x1e0], R14 ;  /* 0x0001e00e01007387 */ /* 0x0001e20000100800 */
[----:B---3--:R-:W-:Y:S02]  /*11e90*/  F2FP.BF16.PACK_AB R25, R25, R26 ;  /* 0x0000001a1919723e */ /* 0x008fe400000010ff */
[----:B------:R-:W-:Y:S01]  /*11ea0*/  F2FP.BF16.PACK_AB R21, R21, R28 ;  /* 0x0000001c1515723e */ /* 0x000fe200000010ff */
[----:B0-----:R-:W3:Y:S01]  /*11eb0*/  LDL.LU R14, [R1+0x994] ;  /* 0x00099400010e7983 */ /* 0x001ee20000300800 */
[----:B--2---:R-:W-:-:S03]  /*11ec0*/  F2FP.BF16.PACK_AB R22, R15, R22 ;  /* 0x000000160f16723e */ /* 0x004fc600000010ff */
[----:B------:R-:W3:Y:S04]  /*11ed0*/  LDL.LU R15, [R1+0x990] ;  /* 0x00099000010f7983 */ /* 0x000ee80000300800 */
[----:B------:R0:W-:Y:S04]  /*11ee0*/  STL [R1+0x18c], R22 ;  /* 0x00018c1601007387 */ /* 0x0001e80000100800 */
[----:B0-----:R-:W2:Y:S04]  /*11ef0*/  LDL.LU R22, [R1+0x98c] ;  /* 0x00098c0001167983 */ /* 0x001ea80000300800 */
[----:B------:R-:W2:Y:S04]  /*11f00*/  LDL.LU R23, [R1+0x988] ;  /* 0x0009880001177983 */ /* 0x000ea80000300800 */
[----:B------:R0:W-:Y:S04]  /*11f10*/  STL [R1+0x188], R24 ;  /* 0x0001881801007387 */ /* 0x0001e80000100800 */
[----:B------:R-:W-:Y:S01]  /*11f20*/  STL [R1+0x184], R25 ;  /* 0x0001841901007387 */ /* 0x000fe20000100800 */
[----:B0-----:R-:W-:-:S02]  /*11f30*/  F2FP.BF16.PACK_AB R24, R27, R20 ;  /* 0x000000141b18723e */ /* 0x001fc400000010ff */
[----:B------:R-:W-:Y:S02]  /*11f40*/  F2FP.BF16.PACK_AB R20, R29, R0 ;  /* 0x000000001d14723e */ /* 0x000fe400000010ff */
[----:B------:R-:W-:Y:S01]  /*11f50*/  F2FP.BF16.PACK_AB R0, R2, R3 ;  /* 0x000000030200723e */ /* 0x000fe200000010ff */
[----:B------:R-:W-:Y:S01]  /*11f60*/  STL [R1+0x180], R24 ;  /* 0x0001801801007387 */ /* 0x000fe20000100800 */
[----:B------:R-:W-:-:S03]  /*11f70*/  F2FP.BF16.PACK_AB R3, R8, R9 ;  /* 0x000000090803723e */ /* 0x000fc600000010ff */
[----:B------:R-:W-:Y:S01]  /*11f80*/  STL [R1+0xfc], R21 ;  /* 0x0000fc1501007387 */ /* 0x000fe20000100800 */
[----:B------:R-:W-:-:S03]  /*11f90*/  F2FP.BF16.PACK_AB R2, R6, R7 ;  /* 0x000000070602723e */ /* 0x000fc600000010ff */
[----:B------:R-:W-:Y:S04]  /*11fa0*/  STL [R1+0xf8], R20 ;  /* 0x0000f81401007387 */ /* 0x000fe80000100800 */
[----:B------:R0:W-:Y:S04]  /*11fb0*/  STL [R1+0xf4], R0 ;  /* 0x0000f40001007387 */ /* 0x0001e80000100800 */
[----:B------:R1:W-:Y:S01]  /*11fc0*/  STL [R1+0xf0], R3 ;  /* 0x0000f00301007387 */ /* 0x0003e20000100800 */
[----:B0-----:R-:W-:-:S03]  /*11fd0*/  F2FP.BF16.PACK_AB R0, R4, R5 ;  /* 0x000000050400723e */ /* 0x001fc600000010ff */
[----:B------:R0:W-:Y:S01]  /*11fe0*/  STL [R1+0xec], R2 ;  /* 0x0000ec0201007387 */ /* 0x0001e20000100800 */
[----:B-1----:R-:W-:-:S03]  /*11ff0*/  F2FP.BF16.PACK_AB R3, R16, R17 ;  /* 0x000000111003723e */ /* 0x002fc600000010ff */
[----:B------:R1:W-:Y:S04]  /*12000*/  STL [R1+0xe8], R0 ;  /* 0x0000e80001007387 */ /* 0x0003e80000100800 */
[----:B------:R4:W-:Y:S01]  /*12010*/  STL [R1+0xe4], R3 ;  /* 0x0000e40301007387 */ /* 0x0009e20000100800 */
[----:B0-----:R-:W-:Y:S02]  /*12020*/  F2FP.BF16.PACK_AB R2, R18, R19 ;  /* 0x000000131202723e */ /* 0x001fe400000010ff */
[----:B-1----:R-:W-:-:S03]  /*12030*/  F2FP.BF16.PACK_AB R0, R10, R11 ;  /* 0x0000000b0a00723e */ /* 0x002fc600000010ff */
[----:B------:R3:W-:Y:S01]  /*12040*/  STL [R1+0xe0], R2 ;  /* 0x0000e00201007387 */ /* 0x0007e20000100800 */
[----:B----4-:R-:W-:-:S03]  /*12050*/  F2FP.BF16.PACK_AB R3, R12, R13 ;  /* 0x0000000d0c03723e */ /* 0x010fc600000010ff */
[----:B------:R2:W-:Y:S04]  /*12060*/  STL [R1+0xbc], R0 ;  /* 0x0000bc0001007387 */ /* 0x0005e80000100800 */
[----:B------:R-:W-:Y:S04]  /*12070*/  STL [R1+0xb8], R3 ;  /* 0x0000b80301007387 */ /* 0x000fe80000100800 */
[----:B------:R-:W4:Y:S01]  /*12080*/  LDL.LU R21, [R1+0x424] ;  /* 0x0004240001157983 */ /* 0x000f220000300800 */
[----:B---3--:R-:W-:-:S05]  /*12090*/  F2FP.BF16.PACK_AB R2, R15, R14 ;  /* 0x0000000e0f02723e */ /* 0x008fca00000010ff */
[----:B------:R-:W-:Y:S01]  /*120a0*/  STL [R1+0xb4], R2 ;  /* 0x0000b40201007387 */ /* 0x000fe20000100800 */
[----:B--2---:R-:W-:-:S03]  /*120b0*/  F2FP.BF16.PACK_AB R0, R23, R22 ;  /* 0x000000161700723e */ /* 0x004fc600000010ff */
[----:B----4-:R0:W-:Y:S04]  /*120c0*/  STL [R1+0x978], R21 ;  /* 0x0009781501007387 */ /* 0x0101e80000100800 */
[----:B------:R-:W-:Y:S04]  /*120d0*/  STL [R1+0xb0], R0 ;  /* 0x0000b00001007387 */ /* 0x000fe80000100800 */
[----:B0-----:R-:W2:Y:S04]  /*120e0*/  LDL.LU R21, [R1+0x430] ;  /* 0x0004300001157983 */ /* 0x001ea80000300800 */
[----:B--2---:R0:W-:Y:S04]  /*120f0*/  STL [R1+0x980], R21 ;  /* 0x0009801501007387 */ /* 0x0041e80000100800 */
[----:B0-----:R-:W2:Y:S04]  /*12100*/  LDL.LU R21, [R1+0x440] ;  /* 0x0004400001157983 */ /* 0x001ea80000300800 */
[----:B------:R-:W3:Y:S04]  /*12110*/  LDL.LU R20, [R1+0x420] ;  /* 0x0004200001147983 */ /* 0x000ee80000300800 */
[----:B---3--:R0:W-:Y:S04]  /*12120*/  STL [R1+0x97c], R20 ;  /* 0x00097c1401007387 */ /* 0x0081e80000100800 */
[----:B0-----:R-:W3:Y:S04]  /*12130*/  LDL.LU R20, [R1+0x434] ;  /* 0x0004340001147983 */ /* 0x001ee80000300800 */
[----:B---3--:R0:W-:Y:S04]  /*12140*/  STL [R1+0x984], R20 ;  /* 0x0009841401007387 */ /* 0x0081e80000100800 */
        /* <DEDUP_REMOVED lines=22> */
[----:B------:R-:W4:Y:S04]  /*122b0*/  LDL.LU R23, [R1+0xdc] ;  /* 0x0000dc0001177983 */ /* 0x000f280000300800 */
[----:B----4-:R0:W-:Y:S04]  /*122c0*/  STL [R1+0x92c], R23 ;  /* 0x00092c1701007387 */ /* 0x0101e80000100800 */
[----:B0-----:R-:W4:Y:S04]  /*122d0*/  LDL.LU R23, [R1+0x9c] ;  /* 0x00009c0001177983 */ /* 0x001f280000300800 */
        /* <DEDUP_REMOVED lines=13> */
[----:B0-----:R-:W4:Y:S01]  /*123b0*/  LDL.LU R23, [R1+0x30c] ;  /* 0x00030c0001177983 */ /* 0x001f220000300800 */
[----:B--2---:R-:W-:-:S03]  /*123c0*/  F2FP.BF16.PACK_AB R21, R20, R21 ;  /* 0x000000151415723e */ /* 0x004fc600000010ff */
[----:B----4-:R0:W-:Y:S04]  /*123d0*/  STL [R1+0x96c], R23 ;  /* 0x00096c1701007387 */ /* 0x0101e80000100800 */
[----:B0-----:R-:W3:Y:S04]  /*123e0*/  LDL.LU R23, [R1+0x2fc] ;  /* 0x0002fc0001177983 */ /* 0x001ee80000300800 */
[----:B------:R-:W2:Y:S04]  /*123f0*/  LDL.LU R24, [R1+0xd8] ;  /* 0x0000d80001187983 */ /* 0x000ea80000300800 */
        /* <DEDUP_REMOVED lines=35> */
[----:B---3--:R-:W-:Y:S02]  /*12630*/  F2FP.BF16.PACK_AB R22, R23, R22 ;  /* 0x000000161716723e */ /* 0x008fe400000010ff */
[----:B--2---:R-:W-:-:S02]  /*12640*/  F2FP.BF16.PACK_AB R21, R21, R20 ;  /* 0x000000141515723e */ /* 0x004fc400000010ff */
[----:B------:R-:W2:Y:S04]  /*12650*/  LDL.LU R20, [R1+0xa8] ;  /* 0x0000a80001147983 */ /* 0x000ea80000300800 */
[----:B------:R0:W-:Y:S04]  /*12660*/  STL [R1+0x80], R21 ;  /* 0x0000801501007387 */ /* 0x0001e80000100800 */
[----:B0-----:R-:W3:Y:S04]  /*12670*/  LDL.LU R21, [R1+0xcc] ;  /* 0x0000cc0001157983 */ /* 0x001ee80000300800 */
        /* <DEDUP_REMOVED lines=37> */
[----:B------:R0:W-:Y:S01]  /*128d0*/  STL [R1+0x58], R20 ;  /* 0x0000581401007387 */ /* 0x0001e20000100800 */
[----:B------:R-:W-:Y:S02]  /*128e0*/  F2FP.BF16.PACK_AB R2, R2, R3 ;  /* 0x000000030202723e */ /* 0x000fe400000010ff */
[----:B0-----:R-:W-:Y:S02]  /*128f0*/  F2FP.BF16.PACK_AB R20, R23, R24 ;  /* 0x000000181714723e */ /* 0x001fe400000010ff */
[----:B------:R-:W-:Y:S02]  /*12900*/  F2FP.BF16.PACK_AB R3, R6, R7 ;  /* 0x000000070603723e */ /* 0x000fe400000010ff */
[----:B---3--:R-:W-:-:S02]  /*12910*/  F2FP.BF16.PACK_AB R21, R21, R22 ;  /* 0x000000161515723e */ /* 0x008fc400000010ff */
[----:B----4-:R-:W-:-:S03]  /*12920*/  F2FP.BF16.PACK_AB R22, R25, R26 ;  /* 0x0000001a1916723e */ /* 0x010fc600000010ff */
[----:B------:R0:W-:Y:S04]  /*12930*/  STL [R1+0x54], R21 ;  /* 0x0000541501007387 */ /* 0x0001e80000100800 */
[----:B------:R1:W-:Y:S01]  /*12940*/  STL [R1+0x50], R20 ;  /* 0x0000501401007387 */ /* 0x0003e20000100800 */
[----:B0-----:R-:W-:-:S03]  /*12950*/  F2FP.BF16.PACK_AB R21, R27, R28 ;  /* 0x0000001c1b15723e */ /* 0x001fc600000010ff */
[----:B------:R-:W-:Y:S01]  /*12960*/  STL [R1+0x4c], R22 ;  /* 0x00004c1601007387 */ /* 0x000fe20000100800 */
[----:B-1----:R-:W-:-:S03]  /*12970*/  F2FP.BF16.PACK_AB R20, R29, R0 ;  /* 0x000000001d14723e */ /* 0x002fc600000010ff */
[----:B------:R-:W-:Y:S01]  /*12980*/  STL [R1+0x48], R21 ;  /* 0x0000481501007387 */ /* 0x000fe20000100800 */
[----:B------:R-:W-:-:S03]  /*12990*/  F2FP.BF16.PACK_AB R0, R8, R9 ;  /* 0x000000090800723e */ /* 0x000fc600000010ff */
[----:B------:R-:W-:Y:S01]  /*129a0*/  STL [R1+0x44], R20 ;  /* 0x0000441401007387 */ /* 0x000fe20000100800 */
[----:B------:R-:W-:-:S03]  /*129b0*/  F2FP.BF16.PACK_AB R27, R18, R19 ;  /* 0x00000013121b723e */ /* 0x000fc600000010ff */
[----:B------:R0:W-:Y:S01]  /*129c0*/  STL [R1+0x40], R2 ;  /* 0x0000400201007387 */ /* 0x0001e20000100800 */
[----:B------:R-:W-:-:S03]  /*129d0*/  F2FP.BF16.PACK_AB R26, R10, R11 ;  /* 0x0000000b0a1a723e */ /* 0x000fc600000010ff */
[----:B------:R1:W-:Y:S01]  /*129e0*/  STL [R1+0x3c], R0 ;  /* 0x00003c0001007387 */ /* 0x0003e20000100800 */
[----:B------:R-:W-:Y:S02]  /*129f0*/  F2FP.BF16.PACK_AB R25, R12, R13 ;  /* 0x0000000d0c19723e */ /* 0x000fe400000010ff */
[----:B0-----:R-:W-:Y:S01]  /*12a00*/  F2FP.BF16.PACK_AB R2, R4, R5 ;  /* 0x000000050402723e */ /* 0x001fe200000010ff */
[----:B------:R-:W-:Y:S01]  /*12a10*/  STL [R1+0x38], R3 ;  /* 0x0000380301007387 */ /* 0x000fe20000100800 */
[----:B-1----:R-:W-:-:S03]  /*12a20*/  F2FP.BF16.PACK_AB R0, R16, R17 ;  /* 0x000000111000723e */ /* 0x002fc600000010ff */
[----:B------:R-:W-:Y:S04]  /*12a30*/  STL [R1+0x34], R2 ;  /* 0x0000340201007387 */ /* 0x000fe80000100800 */
[----:B------:R-:W-:Y:S04]  /*12a40*/  STL [R1+0x888], R27 ;  /* 0x0008881b01007387 */ /* 0x000fe80000100800 */
[----:B------:R-:W-:Y:S04]  /*12a50*/  STL [R1+0x30], R0 ;  /* 0x0000300001007387 */ /* 0x000fe80000100800 */
[----:B------:R-:W-:Y:S04]  /*12a60*/  STL [R1+0x88c], R26 ;  /* 0x00088c1a01007387 */ /* 0x000fe80000100800 */
[----:B------:R-:W-:Y:S04]  /*12a70*/  STL [R1+0x890], R25 ;  /* 0x0008901901007387 */ /* 0x000fe80000100800 */
[----:B------:R-:W2:Y:S04]  /*12a80*/  LDL.LU R23, [R1+0x108] ;  /* 0x0001080001177983 */ /* 0x000ea80000300800 */
[----:B------:R-:W3:Y:S04]  /*12a90*/  LDL.LU R22, [R1+0x118] ;  /* 0x0001180001167983 */ /* 0x000ee80000300800 */
[----:B---3--:R0:W-:Y:S04]  /*12aa0*/  STL [R1+0x920], R22 ;  /* 0x0009201601007387 */ /* 0x0081e80000100800 */
[----:B0-----:R-:W2:Y:S04]  /*12ab0*/  LDL.LU R22, [R1+0x10c] ;  /* 0x00010c0001167983 */ /* 0x001ea80000300800 */
[----:B------:R-:W3:Y:S04]  /*12ac0*/  LDL.LU R21, [R1+0x128] ;  /* 0x0001280001157983 */ /* 0x000ee80000300800 */
[----:B---3--:R0:W-:Y:S04]  /*12ad0*/  STL [R1+0x91c], R21 ;  /* 0x00091c1501007387 */ /* 0x0081e80000100800 */
[----:B0-----:R-:W3:Y:S04]  /*12ae0*/  LDL.LU R21, [R1+0x11c] ;  /* 0x00011c0001157983 */ /* 0x001ee80000300800 */
[----:B------:R-:W4:Y:S04]  /*12af0*/  LDL.LU R20, [R1+0x138] ;  /* 0x0001380001147983 */ /* 0x000f280000300800 */
[----:B----4-:R0:W-:Y:S04]  /*12b00*/  STL [R1+0x918], R20 ;  /* 0x0009181401007387 */ /* 0x0101e80000100800 */
[----:B0-----:R-:W4:Y:S04]  /*12b10*/  LDL.LU R20, [R1+0x12c] ;  /* 0x00012c0001147983 */ /* 0x001f280000300800 */
[----:B------:R-:W2:Y:S04]  /*12b20*/  LDL.LU R19, [R1+0x100] ;  /* 0x0001000001137983 */ /* 0x000ea80000300800 */
[----:B--2---:R0:W-:Y:S04]  /*12b30*/  STL [R1+0x914], R19 ;  /* 0x0009141301007387 */ /* 0x0041e80000100800 */
[----:B0-----:R-:W2:Y:S04]  /*12b40*/  LDL.LU R19, [R1+0x13c] ;  /* 0x00013c0001137983 */ /* 0x001ea80000300800 */
[----:B------:R-:W2:Y:S04]  /*12b50*/  LDL.LU R18, [R1+0x110] ;  /* 0x0001100001127983 */ /* 0x000ea80000300800 */
[----:B--2---:R0:W-:Y:S04]  /*12b60*/  STL [R1+0x910], R18 ;  /* 0x0009101201007387 */ /* 0x0041e80000100800 */
[----:B0-----:R-:W2:Y:S04]  /*12b70*/  LDL.LU R18, [R1+0x104] ;  /* 0x0001040001127983 */ /* 0x001ea80000300800 */
[----:B------:R-:W2:Y:S04]  /*12b80*/  LDL.LU R17, [R1+0x120] ;  /* 0x0001200001117983 */ /* 0x000ea80000300800 */
[----:B--2---:R0:W-:Y:S04]  /*12b90*/  STL [R1+0x90c], R17 ;  /* 0x00090c1101007387 */ /* 0x0041e80000100800 */
[----:B0-----:R-:W2:Y:S04]  /*12ba0*/  LDL.LU R17, [R1+0x114] ;  /* 0x0001140001117983 */ /* 0x001ea80000300800 */
[----:B------:R-:W2:Y:S01]  /*12bb0*/  LDL.LU R16, [R1+0x130] ;  /* 0x0001300001107983 */ /* 0x000ea20000300800 */
[----:B------:R-:W-:-:S03]  /*12bc0*/  F2FP.BF16.PACK_AB R24, R14, R15 ;  /* 0x0000000f0e18723e */ /* 0x000fc600000010ff */
        /* <DEDUP_REMOVED lines=38> */
[----:B------:R0:W-:Y:S04]  /*12e30*/  STL [R1+0x894], R24 ;  /* 0x0008941801007387 */ /* 0x0001e80000100800 */
        /* <DEDUP_REMOVED lines=17> */
[----:B------:R-:W2:Y:S04]  /*12f50*/  LDL.LU R25, [R1+0x1a4] ;  /* 0x0001a40001197983 */ /* 0x000ea80000300800 */
        /* <DEDUP_REMOVED lines=13> */
[----:B0-----:R-:W2:Y:S01]  /*13030*/  LDL.LU R25, [R1+0x264] ;  /* 0x0002640001197983 */ /* 0x001ea20000300800 */
[----:B------:R-:W-:-:S03]  /*13040*/  F2FP.BF16.PACK_AB R23, R22, R23 ;  /* 0x000000171617723e */ /* 0x000fc600000010ff */
[----:B--2---:R0:W-:Y:S04]  /*13050*/  STL [R1+0x8d0], R25 ;  /* 0x0008d01901007387 */ /* 0x0041e80000100800 */
[----:B0-----:R-:W2:Y:S04]  /*13060*/  LDL.LU R25, [R1+0x254] ;  /* 0x0002540001197983 */ /* 0x001ea80000300800 */
[----:B------:R-:W2:Y:S04]  /*13070*/  LDL.LU R26, [R1+0x1a0] ;  /* 0x0001a000011a7983 */ /* 0x000ea80000300800 */
[----:B------:R-:W2:Y:S04]  /*13080*/  LDL.LU R27, [R1+0x1b4] ;  /* 0x0001b400011b7983 */ /* 0x000ea80000300800 */
[----:B------:R-:W2:Y:S04]  /*13090*/  LDL.LU R28, [R1+0x1b0] ;  /* 0x0001b000011c7983 */ /* 0x000ea80000300800 */
[----:B------:R-:W2:Y:S04]  /*130a0*/  LDL.LU R29, [R1+0x1c4] ;  /* 0x0001c400011d7983 */ /* 0x000ea80000300800 */
[----:B------:R-:W2:Y:S04]  /*130b0*/  LDL.LU R0, [R1+0x1c0] ;  /* 0x0001c00001007983 */ /* 0x000ea80000300800 */
[----:B------:R-:W2:Y:S04]  /*130c0*/  LDL.LU R2, [R1+0x1d4] ;  /* 0x0001d40001027983 */ /* 0x000ea80000300800 */
[----:B------:R-:W2:Y:S04]  /*130d0*/  LDL.LU R3, [R1+0x1d0] ;  /* 0x0001d00001037983 */ /* 0x000ea80000300800 */
[----:B------:R-:W3:Y:S02]  /*130e0*/  LDL.LU R22, [R1+0x920] ;  /* 0x0009200001167983 */ /* 0x000ee40000300800 */
[----:B---3--:R-:W-:-:S02]  /*130f0*/  F2FP.BF16.PACK_AB R22, R21, R22 ;  /* 0x000000161516723e */ /* 0x008fc400000010ff */
[----:B------:R-:W4:Y:S02]  /*13100*/  LDL.LU R21, [R1+0x91c] ;  /* 0x00091c0001157983 */ /* 0x000f240000300800 */
[----:B----4-:R-:W-:Y:S02]  /*13110*/  F2FP.BF16.PACK_AB R21, R20, R21 ;  /* 0x000000151415723e */ /* 0x010fe400000010ff */
[----:B------:R-:W3:Y:S02]  /*13120*/  LDL.LU R20, [R1+0x918] ;  /* 0x0009180001147983 */ /* 0x000ee40000300800 */
[----:B---3--:R-:W-:Y:S02]  /*13130*/  F2FP.BF16.PACK_AB R20, R19, R20 ;  /* 0x000000141314723e */ /* 0x008fe400000010ff */
[----:B------:R-:W3:Y:S02]  /*13140*/  LDL.LU R19, [R1+0x914] ;  /* 0x0009140001137983 */ /* 0x000ee40000300800 */
[----:B---3--:R-:W-:-:S02]  /*13150*/  F2FP.BF16.PACK_AB R19, R18, R19 ;  /* 0x000000131213723e */ /* 0x008fc400000010ff */
[----:B------:R-:W3:Y:S02]  /*13160*/  LDL.LU R18, [R1+0x910] ;  /* 0x0009100001127983 */ /* 0x000ee40000300800 */
[----:B---3--:R-:W-:Y:S02]  /*13170*/  F2FP.BF16.PACK_AB R18, R17, R18 ;  /* 0x000000121112723e */ /* 0x008fe400000010ff */
        /* <DEDUP_REMOVED lines=28> */
[----:B------:R-:W2:Y:S02]  /*13340*/  LDL.LU R24, [R1+0x8d4] ;  /* 0x0008d40001187983 */ /* 0x000ea40000300800 */
[----:B--2---:R-:W-:Y:S02]  /*13350*/  F2FP.BF16.PACK_AB R24, R25, R24 ;  /* 0x000000181918723e */ /* 0x004fe400000010ff */
        /* <DEDUP_REMOVED lines=13> */
[----:B------:R0:W-:Y:S04]  /*13430*/  STL [R1], R24 ;  /* 0x0000001801007387 */ /* 0x0001e80000100800 */
        /* <DEDUP_REMOVED lines=15> */
[----:B------:R-:W-:-:S03]  /*13530*/  F2FP.BF16.PACK_AB R28, R27, R28 ;  /* 0x0000001c1b1c723e */ /* 0x000fc600000010ff */
[----:B------:R0:W-:Y:S04]  /*13540*/  STL [R1+0x10], R24 ;  /* 0x0000101801007387 */ /* 0x0001e80000100800 */
[----:B0-----:R0:W5:Y:S01]  /*13550*/  LDL.LU R24, [R1+0x894] ;  /* 0x0008940001187983 */ /* 0x0011620000300800 */
[----:B--2---:R-:W-:-:S03]  /*13560*/  F2FP.BF16.PACK_AB R26, R25, R26 ;  /* 0x0000001a191a723e */ /* 0x004fc600000010ff */
[----:B------:R0:W5:Y:S04]  /*13570*/  LDL.LU R25, [R1+0x890] ;  /* 0x0008900001197983 */ /* 0x0001680000300800 */
[----:B------:R1:W-:Y:S04]  /*13580*/  STL [R1+0x2c], R26 ;  /* 0x00002c1a01007387 */ /* 0x0003e80000100800 */
[----:B-1----:R0:W5:Y:S04]  /*13590*/  LDL.LU R26, [R1+0x88c] ;  /* 0x00088c00011a7983 */ /* 0x0021680000300800 */
[----:B------:R0:W5:Y:S04]  /*135a0*/  LDL.LU R27, [R1+0x888] ;  /* 0x00088800011b7983 */ /* 0x0001680000300800 */
[----:B------:R1:W-:Y:S02]  /*135b0*/  STL [R1+0x28], R28 ;  /* 0x0000281c01007387 */ /* 0x0003e40000100800 */
[----:B-1----:R-:W-:-:S02]  /*135c0*/  F2FP.BF16.PACK_AB R28, R29, R0 ;  /* 0x000000001d1c723e */ /* 0x002fc400000010ff */
[----:B------:R-:W-:-:S05]  /*135d0*/  F2FP.BF16.PACK_AB R0, R2, R3 ;  /* 0x000000030200723e */ /* 0x000fca00000010ff */
[----:B------:R0:W-:Y:S04]  /*135e0*/  STL [R1+0x20], R0 ;  /* 0x0000200001007387 */ /* 0x0001e80000100800 */
[----:B------:R0:W-:Y:S02]  /*135f0*/  STL [R1+0x24], R28 ;  /* 0x0000241c01007387 */ /* 0x0001e40000100800 */
.L_x_0:
[----:B-1----:R-:W2:Y:S04]  /*13600*/  LDL.LU R29, [R1+0x1c] ;  /* 0x00001c00011d7983 */ /* 0x002ea80000300800 */
[----:B0-----:R-:W3:Y:S04]  /*13610*/  LDL.LU R28, [R1] ;  /* 0x00000000011c7983 */ /* 0x001ee80000300800 */
[----:B------:R-:W4:Y:S04]  /*13620*/  LDL.LU R3, [R1+0x4] ;  /* 0x0000040001037983 */ /* 0x000f280000300800 */
[----:B------:R-:W4:Y:S04]  /*13630*/  LDL.LU R2, [R1+0x8] ;  /* 0x0000080001027983 */ /* 0x000f280000300800 */
[----:B------:R-:W4:Y:S04]  /*13640*/  LDL.LU R0, [R1+0xc] ;  /* 0x00000c0001007983 */ /* 0x000f280000300800 */
[----:B------:R-:W-:Y:S04]  /*13650*/  STL [R1+0x9d8], R15 ;  /* 0x0009d80f01007387 */ /* 0x000fe80000100800 */
[----:B------:R-:W-:Y:S04]  /*13660*/  STL.64 [R1+0x9d0], R18 ;  /* 0x0009d01201007387 */ /* 0x000fe80000100a00 */
[----:B------:R0:W-:Y:S04]  /*13670*/  STL.64 [R1+0x9c8], R16 ;  /* 0x0009c81001007387 */ /* 0x0001e80000100a00 */
[----:B0-----:R-:W4:Y:S04]  /*13680*/  LDL.LU R16, [R1+0x20] ;  /* 0x0000200001107983 */ /* 0x001f280000300800 */
[----:B------:R-:W4:Y:S04]  /*13690*/  LDL.LU R17, [R1+0x24] ;  /* 0x0000240001117983 */ /* 0x000f280000300800 */
[----:B------:R-:W4:Y:S04]  /*136a0*/  LDL.LU R18, [R1+0x28] ;  /* 0x0000280001127983 */ /* 0x000f280000300800 */
[----:B------:R-:W4:Y:S04]  /*136b0*/  LDL.LU R19, [R1+0x2c] ;  /* 0x00002c0001137983 */ /* 0x000f280000300800 */
[----:B------:R-:W4:Y:S04]  /*136c0*/  LDL R15, [R1+0x478] ;  /* 0x00047800010f7983 */ /* 0x000f280000100800 */
[----:B------:R-:W-:Y:S04]  /*136d0*/  STL.64 [R1+0x9c0], R22 ;  /* 0x0009c01601007387 */ /* 0x000fe80000100a00 */
[----:B------:R0:W-:Y:S04]  /*136e0*/  STL.64 [R1+0x9b8], R20 ;  /* 0x0009b81401007387 */ /* 0x0001e80000100a00 */
[----:B0-----:R-:W4:Y:S04]  /*136f0*/  LDL.LU R20, [R1+0x10] ;  /* 0x0000100001147983 */ /* 0x001f280000300800 */
[----:B------:R-:W4:Y:S04]  /*13700*/  LDL.LU R21, [R1+0x14] ;  /* 0x0000140001157983 */ /* 0x000f280000300800 */
[----:B------:R-:W4:Y:S04]  /*13710*/  LDL.LU R22, [R1+0x18] ;  /* 0x0000180001167983 */ /* 0x000f280000300800 */
[----:B-----5:R-:W-:Y:S04]  /*13720*/  STL.64 [R1+0x9b0], R26 ;  /* 0x0009b01a01007387 */ /* 0x020fe80000100a00 */
[----:B------:R3:W-:Y:S04]  /*13730*/  STL.64 [R1+0x9a8], R24 ;  /* 0x0009a81801007387 */ /* 0x0007e80000100a00 */
[----:B------:R-:W-:Y:S01]  /*13740*/  BAR.SYNC.DEFER_BLOCKING 0x0 ;  /* 0x0000000000007b1d */ /* 0x000fe20000010000 */
[----:B--2---:R-:W-:-:S05]  /*13750*/  IMAD.MOV.U32 R23, RZ, RZ, R29 ;  /* 0x000000ffff177224 */ /* 0x004fca00078e001d */
[----:B------:R-:W0:Y:S01]  /*13760*/  S2R R29, SR_TID.X ;  /* 0x00000000001d7919 */ /* 0x000e220000002100 */
[----:B---3--:R-:W-:Y:S02]  /*13770*/  IMAD.MOV.U32 R24, RZ, RZ, R28 ;  /* 0x000000ffff187224 */ /* 0x008fe400078e001c */
[----:B----4-:R-:W-:Y:S02]  /*13780*/  IMAD.MOV.U32 R25, RZ, RZ, R3 ;  /* 0x000000ffff197224 */ /* 0x010fe400078e0003 */
[----:B------:R-:W-:Y:S02]  /*13790*/  IMAD.MOV.U32 R26, RZ, RZ, R2 ;  /* 0x000000ffff1a7224 */ /* 0x000fe400078e0002 */
[----:B------:R-:W-:Y:S02]  /*137a0*/  IMAD.MOV.U32 R27, RZ, RZ, R0 ;  /* 0x000000ffff1b7224 */ /* 0x000fe400078e0000 */
[C---:B0-----:R-:W-:Y:S02]  /*137b0*/  IMAD.SHL.U32 R0, R29.reuse, 0x200, RZ ;  /* 0x000002001d007824 */ /* 0x041fe400078e00ff */
[----:B------:R-:W-:-:S03]  /*137c0*/  IMAD.SHL.U32 R28, R29, 0x20, RZ ;  /* 0x000000201d1c7824 */ /* 0x000fc600078e00ff */
[----:B------:R-:W-:-:S04]  /*137d0*/  LOP3.LUT R0, R0, 0x3000, RZ, 0xc0, !PT ;  /* 0x0000300000007812 */ /* 0x000fc800078ec0ff */
[----:B------:R-:W-:Y:S01]  /*137e0*/  LOP3.LUT R0, R0, 0x60, R28, 0xf8, !PT ;  /* 0x0000006000007812 */ /* 0x000fe200078ef81c */
[----:B------:R-:W-:-:S05]  /*137f0*/  IMAD.SHL.U32 R28, R29, 0x4, RZ ;  /* 0x000000041d1c7824 */ /* 0x000fca00078e00ff */
[----:B------:R-:W-:Y:S02]  /*13800*/  LOP3.LUT R0, R0, 0x170, R28, 0x78, !PT ;  /* 0x0000017000007812 */ /* 0x000fe400078e781c */
[C---:B------:R-:W-:Y:S02]  /*13810*/  IADD3 R2, R15.reuse, 0x1, RZ ;  /* 0x000000010f027810 */ /* 0x040fe40007ffe0ff */
[----:B------:R-:W-:Y:S02]  /*13820*/  IADD3 R3, R15, 0x2, RZ ;  /* 0x000000020f037810 */ /* 0x000fe40007ffe0ff */
[----:B------:R-:W-:Y:S01]  /*13830*/  ISETP.GE.AND P3, PT, R2, c[0x0][0x17c], PT ;  /* 0x00005f0002007a0c */ /* 0x000fe20003f66270 */
[----:B------:R-:W-:Y:S01]  /*13840*/  IMAD.SHL.U32 R2, R29, 0x40, RZ ;  /* 0x000000401d027824 */ /* 0x000fe200078e00ff */
[----:B------:R-:W-:Y:S01]  /*13850*/  ISETP.GE.AND P1, PT, R3, c[0x0][0x17c], PT ;  /* 0x00005f0003007a0c */ /* 0x000fe20003f26270 */
[----:B------:R-:W-:Y:S01]  /*13860*/  IMAD.SHL.U32 R29, R29, 0x800, RZ ;  /* 0x000008001d1d7824 */ /* 0x000fe200078e00ff */
[----:B------:R-:W-:-:S02]  /*13870*/  IADD3 R3, R15, 0x4, RZ ;  /* 0x000000040f037810 */ /* 0x000fc40007ffe0ff */
[----:B------:R-:W-:Y:S02]  /*13880*/  LOP3.LUT R28, R2, 0x800, RZ, 0xc0, !PT ;  /* 0x00000800021c7812 */ /* 0x000fe400078ec0ff */
[----:B------:R-:W-:Y:S02]  /*13890*/  IADD3 R2, R15, 0x3, RZ ;  /* 0x000000030f027810 */ /* 0x000fe40007ffe0ff */
[----:B------:R-:W2:Y:S01]  /*138a0*/  LDL.LU R15, [R1+0x9d8] ;  /* 0x0009d800010f7983 */ /* 0x000ea20000300800 */
[----:B------:R-:W-:Y:S01]  /*138b0*/  IMAD.IADD R0, R28, 0x1, R0 ;  /* 0x000000011c007824 */ /* 0x000fe200078e0200 */
[----:B------:R-:W-:Y:S02]  /*138c0*/  LOP3.LUT R29, R29, 0x3000, RZ, 0xc0, !PT ;  /* 0x000030001d1d7812 */ /* 0x000fe400078ec0ff */
[----:B------:R-:W0:Y:S01]  /*138d0*/  S2R R28, SR_TID.X ;  /* 0x00000000001c7919 */ /* 0x000e220000002100 */
[----:B------:R-:W-:Y:S02]  /*138e0*/  ISETP.GE.AND P6, PT, R3, c[0x0][0x17c], PT ;  /* 0x00005f0003007a0c */ /* 0x000fe40003fc6270 */
[----:B------:R-:W-:Y:S01]  /*138f0*/  ISETP.GE.AND P0, PT, R2, c[0x0][0x17c], PT ;  /* 0x00005f0002007a0c */ /* 0x000fe20003f06270 */
[----:B------:R1:W-:Y:S04]  /*13900*/  STS.128 [R0], R16 ;  /* 0x0000001000007388 */ /* 0x0003e80000000c00 */
[----:B------:R-:W-:Y:S04]  /*13910*/  STS.128 [R0+0x280], R4 ;  /* 0x0002800400007388 */ /* 0x000fe80000000c00 */
[----:B------:R3:W-:Y:S04]  /*13920*/  STS.128 [R0+0x80], R20 ;  /* 0x0000801400007388 */ /* 0x0007e80000000c00 */
[----:B-1----:R-:W4:Y:S04]  /*13930*/  LDL.LU.64 R18, [R1+0x9d0] ;  /* 0x0009d00001127983 */ /* 0x002f280000300a00 */
[----:B------:R-:W4:Y:S01]  /*13940*/  LDL.LU.64 R16, [R1+0x9c8] ;  /* 0x0009c80001107983 */ /* 0x000f220000300a00 */
[----:B0-----:R-:W-:-:S03]  /*13950*/  LOP3.LUT R28, R28, 0x7f, RZ, 0xc0, !PT ;  /* 0x0000007f1c1c7812 */ /* 0x001fc600078ec0ff */
[----:B---3--:R-:W3:Y:S02]  /*13960*/  LDL.LU.64 R22, [R1+0x9c0] ;  /* 0x0009c00001167983 */ /* 0x008ee40000300a00 */
[----:B------:R-:W-:Y:S02]  /*13970*/  IMAD R28, R28, 0x10, R29 ;  /* 0x000000101c1c7824 */ /* 0x000fe400078e021d */
[----:B------:R-:W3:Y:S04]  /*13980*/  LDL.LU.64 R20, [R1+0x9b8] ;  /* 0x0009b80001147983 */ /* 0x000ee80000300a00 */
[----:B------:R-:W2:Y:S04]  /*13990*/  LDL.LU R4, [R1+0xb0] ;  /* 0x0000b00001047983 */ /* 0x000ea80000300800 */
[----:B------:R-:W2:Y:S04]  /*139a0*/  LDL.LU R5, [R1+0xb4] ;  /* 0x0000b40001057983 */ /* 0x000ea80000300800 */
[----:B------:R-:W2:Y:S04]  /*139b0*/  LDL.LU R6, [R1+0xb8] ;  /* 0x0000b80001067983 */ /* 0x000ea80000300800 */
[----:B------:R-:W2:Y:S04]  /*139c0*/  LDL.LU R7, [R1+0xbc] ;  /* 0x0000bc0001077983 */ /* 0x000ea80000300800 */
[----:B------:R0:W-:Y:S04]  /*139d0*/  STS.128 [R0+0x400], R8 ;  /* 0x0004000800007388 */ /* 0x0001e80000000c00 */
[----:B------:R-:W-:Y:S04]  /*139e0*/  STS.128 [R0+0x200], R24 ;  /* 0x0002001800007388 */ /* 0x000fe80000000c00 */
[----:B--2---:R-:W-:Y:S04]  /*139f0*/  STL.64 [R1+0x990], R6 ;  /* 0x0009900601007387 */ /* 0x004fe80000100a00 */
[----:B------:R1:W-:Y:S04]  /*13a00*/  STL.64 [R1+0x988], R4 ;  /* 0x0009880401007387 */ /* 0x0003e80000100a00 */
[----:B0-----:R-:W2:Y:S04]  /*13a10*/  LDL.LU R8, [R1+0x80] ;  /* 0x0000800001087983 */ /* 0x001ea80000300800 */
[----:B------:R-:W2:Y:S04]  /*13a20*/  LDL.LU R9, [R1+0x84] ;  /* 0x0000840001097983 */ /* 0x000ea80000300800 */
[----:B------:R-:W2:Y:S04]  /*13a30*/  LDL.LU R10, [R1+0x88] ;  /* 0x00008800010a7983 */ /* 0x000ea80000300800 */
[----:B------:R-:W2:Y:S04]  /*13a40*/  LDL.LU R11, [R1+0x8c] ;  /* 0x00008c00010b7983 */ /* 0x000ea80000300800 */
[----:B------:R-:W-:Y:S04]  /*13a50*/  STS.128 [R0+0x480], R12 ;  /* 0x0004800c00007388 */ /* 0x000fe80000000c00 */
[----:B----4-:R-:W-:Y:S04]  /*13a60*/  STS.128 [R0+0x600], R16 ;  /* 0x0006001000007388 */ /* 0x010fe80000000c00 */
[----:B---3--:R-:W-:Y:S04]  /*13a70*/  STS.128 [R0+0x680], R20 ;  /* 0x0006801400007388 */ /* 0x008fe80000000c00 */
[----:B------:R-:W-:Y:S06]  /*13a80*/  BAR.SYNC.DEFER_BLOCKING 0x0 ;  /* 0x0000000000007b1d */ /* 0x000fec0000010000 */
[----:B------:R-:W0:Y:S01]  /*13a90*/  LDS.128 R24, [R28] ;  /* 0x000000001c187984 */ /* 0x000e220000000c00 */
[----:B------:R-:W-:-:S02]  /*13aa0*/  LOP3.LUT R29, R28, 0x20, RZ, 0x3c, !PT ;  /* 0x000000201c1d7812 */ /* 0x000fc400078e3cff */
[C---:B------:R-:W-:Y:S02]  /*13ab0*/  LOP3.LUT R3, R28.reuse, 0x40, RZ, 0x3c, !PT ;  /* 0x000000401c037812 */ /* 0x040fe400078e3cff */
[----:B------:R-:W-:Y:S01]  /*13ac0*/  LOP3.LUT R2, R28, 0x60, RZ, 0x3c, !PT ;  /* 0x000000601c027812 */ /* 0x000fe200078e3cff */
[----:B--2---:R-:W-:Y:S04]  /*13ad0*/  STL.64 [R1+0x9a0], R10 ;  /* 0x0009a00a01007387 */ /* 0x004fe80000100a00 */
[----:B------:R2:W-:Y:S04]  /*13ae0*/  STL.64 [R1+0x998], R8 ;  /* 0x0009980801007387 */ /* 0x0005e80000100a00 */
[----:B-1----:R-:W3:Y:S04]  /*13af0*/  LDL.LU R4, [R1+0x40] ;  /* 0x0000400001047983 */ /* 0x002ee80000300800 */
[----:B------:R-:W3:Y:S04]  /*13b00*/  LDL.LU R5, [R1+0x44] ;  /* 0x0000440001057983 */ /* 0x000ee80000300800 */
[----:B------:R-:W3:Y:S04]  /*13b10*/  LDL.LU R6, [R1+0x48] ;  /* 0x0000480001067983 */ /* 0x000ee80000300800 */
[----:B------:R-:W3:Y:S04]  /*13b20*/  LDL.LU R7, [R1+0x4c] ;  /* 0x00004c0001077983 */ /* 0x000ee80000300800 */
[----:B--2---:R-:W2:Y:S04]  /*13b30*/  LDL.LU R8, [R1+0x30] ;  /* 0x0000300001087983 */ /* 0x004ea80000300800 */
[----:B------:R-:W2:Y:S04]  /*13b40*/  LDL.LU R9, [R1+0x34] ;  /* 0x0000340001097983 */ /* 0x000ea80000300800 */
[----:B------:R-:W2:Y:S04]  /*13b50*/  LDL.LU R10, [R1+0x38] ;  /* 0x00003800010a7983 */ /* 0x000ea80000300800 */
[----:B------:R-:W2:Y:S04]  /*13b60*/  LDL.LU R11, [R1+0x3c] ;  /* 0x00003c00010b7983 */ /* 0x000ea80000300800 */
[----:B------:R-:W4:Y:S04]  /*13b70*/  LDL.LU R12, [R1+0x70] ;  /* 0x00007000010c7983 */ /* 0x000f280000300800 */
[----:B------:R-:W4:Y:S04]  /*13b80*/  LDL.LU R13, [R1+0x74] ;  /* 0x00007400010d7983 */ /* 0x000f280000300800 */
[----:B------:R-:W4:Y:S04]  /*13b90*/  LDL.LU R14, [R1+0x78] ;  /* 0x00007800010e7983 */ /* 0x000f280000300800 */
[----:B------:R-:W4:Y:S04]  /*13ba0*/  LDL.LU R15, [R1+0x7c] ;  /* 0x00007c00010f7983 */ /* 0x000f280000300800 */
[----:B------:R-:W2:Y:S04]  /*13bb0*/  LDL.LU R16, [R1+0x60] ;  /* 0x0000600001107983 */ /* 0x000ea80000300800 */
[----:B------:R-:W2:Y:S04]  /*13bc0*/  LDL.LU R17, [R1+0x64] ;  /* 0x0000640001117983 */ /* 0x000ea80000300800 */
[----:B------:R-:W2:Y:S04]  /*13bd0*/  LDL.LU R18, [R1+0x68] ;  /* 0x0000680001127983 */ /* 0x000ea80000300800 */
[----:B------:R-:W2:Y:S04]  /*13be0*/  LDL.LU R19, [R1+0x6c] ;  /* 0x00006c0001137983 */ /* 0x000ea80000300800 */
[----:B------:R-:W-:Y:S04]  /*13bf0*/  STL [R1+0x8d4], R23 ;  /* 0x0008d41701007387 */ /* 0x000fe80000100800 */
[----:B0-----:R-:W-:Y:S04]  /*13c00*/  STL.64 [R1+0x90], R24 ;  /* 0x0000901801007387 */ /* 0x001fe80000100a00 */
[----:B------:R-:W-:Y:S04]  /*13c10*/  STL.64 [R1+0x98], R26 ;  /* 0x0000981a01007387 */ /* 0x000fe80000100a00 */
[----:B------:R-:W0:Y:S04]  /*13c20*/  LDS.128 R24, [R28+0x800] ;  /* 0x000800001c187984 */ /* 0x000e280000000c00 */
[----:B0-----:R-:W-:Y:S04]  /*13c30*/  STL.64 [R1+0x120], R24 ;  /* 0x0001201801007387 */ /* 0x001fe80000100a00 */
[----:B------:R-:W-:Y:S04]  /*13c40*/  STL.64 [R1+0x128], R26 ;  /* 0x0001281a01007387 */ /* 0x000fe80000100a00 */
[----:B------:R-:W0:Y:S04]  /*13c50*/  LDS.128 R24, [R29] ;  /* 0x000000001d187984 */ /* 0x000e280000000c00 */
[----:B0-----:R-:W-:Y:S01]  /*13c60*/  STL [R1+0xa4], R25 ;  /* 0x0000a41901007387 */ /* 0x001fe20000100800 */
[----:B------:R-:W-:-:S03]  /*13c70*/  IMAD.MOV.U32 R23, RZ, RZ, R24 ;  /* 0x000000ffff177224 */ /* 0x000fc600078e0018 */
[----:B------:R-:W-:Y:S04]  /*13c80*/  STL.64 [R1+0xa8], R26 ;  /* 0x0000a81a01007387 */ /* 0x000fe80000100a00 */
[----:B------:R-:W0:Y:S04]  /*13c90*/  LDS.128 R24, [R29+0x800] ;  /* 0x000800001d187984 */ /* 0x000e280000000c00 */
[----:B0-----:R-:W-:Y:S04]  /*13ca0*/  STL.64 [R1+0x110], R24 ;  /* 0x0001101801007387 */ /* 0x001fe80000100a00 */
[----:B------:R-:W-:Y:S04]  /*13cb0*/  STL.64 [R1+0x118], R26 ;  /* 0x0001181a01007387 */ /* 0x000fe80000100a00 */
[----:B------:R-:W0:Y:S04]  /*13cc0*/  LDS.128 R24, [R3] ;  /* 0x0000000003187984 */ /* 0x000e280000000c00 */
[----:B0-----:R-:W-:Y:S04]  /*13cd0*/  STL.64 [R1+0xd0], R24 ;  /* 0x0000d01801007387 */ /* 0x001fe80000100a00 */
        /* <DEDUP_REMOVED lines=8> */
[----:B------:R-:W-:Y:S06]  /*13d60*/  BAR.SYNC.DEFER_BLOCKING 0x0 ;  /* 0x0000000000007b1d */ /* 0x000fec0000010000 */
[----:B0-----:R-:W-:Y:S04]  /*13d70*/  STL.64 [R1+0x130], R24 ;  /* 0x0001301801007387 */ /* 0x001fe80000100a00 */
[----:B------:R0:W-:Y:S04]  /*13d80*/  STL.64 [R1+0x138], R26 ;  /* 0x0001381a01007387 */ /* 0x0001e80000100a00 */
[----:B0-----:R-:W4:Y:S04]  /*13d90*/  LDL.LU.64 R26, [R1+0x9b0] ;  /* 0x0009b000011a7983 */ /* 0x001f280000300a00 */
[----:B------:R-:W4:Y:S04]  /*13da0*/  LDL.LU.64 R24, [R1+0x9a8] ;  /* 0x0009a80001187983 */ /* 0x000f280000300a00 */
[----:B--2---:R-:W-:Y:S04]  /*13db0*/  STS.128 [R0+0x80], R8 ;  /* 0x0000800800007388 */ /* 0x004fe80000000c00 */
[----:B---3--:R-:W-:Y:S04]  /*13dc0*/  STS.128 [R0+0x200], R4 ;  /* 0x0002000400007388 */ /* 0x008fe80000000c00 */
[----:B------:R-:W-:Y:S04]  /*13dd0*/  STS.128 [R0+0x400], R16 ;  /* 0x0004001000007388 */ /* 0x000fe80000000c00 */
[----:B----4-:R-:W-:Y:S04]  /*13de0*/  STL [R1+0x8d8], R26 ;  /* 0x0008d81a01007387 */ /* 0x010fe80000100800 */
[----:B------:R0:W-:Y:S04]  /*13df0*/  STS.128 [R0], R24 ;  /* 0x0000001800007388 */ /* 0x0001e80000000c00 */
[----:B0-----:R-:W2:Y:S04]  /*13e00*/  LDL.LU R24, [R1+0x50] ;  /* 0x0000500001187983 */ /* 0x001ea80000300800 */
[----:B------:R-:W2:Y:S04]  /*13e10*/  LDL.LU R25, [R1+0x54] ;  /* 0x0000540001197983 */ /* 0x000ea80000300800 */
[----:B------:R-:W2:Y:S04]  /*13e20*/  LDL.LU R26, [R1+0x58] ;  /* 0x00005800011a7983 */ /* 0x000ea80000300800 */
[----:B------:R-:W2:Y:S04]  /*13e30*/  LDL.LU R27, [R1+0x5c] ;  /* 0x00005c00011b7983 */ /* 0x000ea80000300800 */
[----:B------:R-:W3:Y:S04]  /*13e40*/  LDL.LU.64 R10, [R1+0x9a0] ;  /* 0x0009a000010a7983 */ /* 0x000ee80000300a00 */
[----:B------:R-:W3:Y:S04]  /*13e50*/  LDL.LU.64 R8, [R1+0x998] ;  /* 0x0009980001087983 */ /* 0x000ee80000300a00 */
[----:B------:R-:W4:Y:S04]  /*13e60*/  LDL.LU.64 R6, [R1+0x990] ;  /* 0x0009900001067983 */ /* 0x000f280000300a00 */
[----:B------:R-:W4:Y:S04]  /*13e70*/  LDL.LU.64 R4, [R1+0x988] ;  /* 0x0009880001047983 */ /* 0x000f280000300a00 */
[----:B------:R-:W4:Y:S04]  /*13e80*/  LDL.LU R16, [R1+0x2c0] ;  /* 0x0002c00001107983 */ /* 0x000f280000300800 */
[----:B------:R-:W4:Y:S04]  /*13e90*/  LDL.LU R17, [R1+0x2c4] ;  /* 0x0002c40001117983 */ /* 0x000f280000300800 */
[----:B------:R-:W4:Y:S04]  /*13ea0*/  LDL.LU R18, [R1+0x2c8] ;  /* 0x0002c80001127983 */ /* 0x000f280000300800 */
[----:B------:R-:W4:Y:S04]  /*13eb0*/  LDL.LU R19, [R1+0x2cc] ;  /* 0x0002cc0001137983 */ /* 0x000f280000300800 */
[----:B------:R-:W-:Y:S04]  /*13ec0*/  STS.128 [R0+0x480], R12 ;  /* 0x0004800c00007388 */ /* 0x000fe80000000c00 */
[----:B--2---:R-:W-:Y:S04]  /*13ed0*/  STS.128 [R0+0x280], R24 ;  /* 0x0002801800007388 */ /* 0x004fe80000000c00 */
[----:B---3--:R-:W-:Y:S04]  /*13ee0*/  STS.128 [R0+0x600], R8 ;  /* 0x0006000800007388 */ /* 0x008fe80000000c00 */
[----:B----4-:R-:W-:Y:S04]  /*13ef0*/  STS.128 [R0+0x680], R4 ;  /* 0x0006800400007388 */ /* 0x010fe80000000c00 */
[----:B------:R-:W-:Y:S06]  /*13f00*/  BAR.SYNC.DEFER_BLOCKING 0x0 ;  /* 0x0000000000007b1d */ /* 0x000fec0000010000 */
[----:B------:R-:W0:Y:S04]  /*13f10*/  LDS.128 R4, [R28] ;  /* 0x000000001c047984 */ /* 0x000e280000000c00 */
[----:B------:R-:W-:Y:S04]  /*13f20*/  STL.64 [R1+0x960], R18 ;  /* 0x0009601201007387 */ /* 0x000fe80000100a00 */
[----:B------:R-:W-:Y:S04]  /*13f30*/  STL.64 [R1+0x958], R16 ;  /* 0x0009581001007387 */ /* 0x000fe80000100a00 */
[----:B------:R-:W-:Y:S04]  /*13f40*/  LDS.128 R8, [R28+0x800] ;  /* 0x000800001c087984 */ /* 0x000fe80000000c00 */
[----:B------:R-:W-:Y:S01]  /*13f50*/  LDS.128 R12, [R2] ;  /* 0x00000000020c7984 */ /* 0x000fe20000000c00 */
[----:B0-----:R-:W-:-:S03]  /*13f60*/  IMAD.MOV.U32 R20, RZ, RZ, R4 ;  /* 0x000000ffff147224 */ /* 0x001fc600078e0004 */
[----:B------:R-:W-:Y:S04]  /*13f70*/  STL [R1+0x34], R5 ;  /* 0x0000340501007387 */ /* 0x000fe80000100800 */
[----:B------:R-:W-:Y:S04]  /*13f80*/  STL.64 [R1+0x38], R6 ;  /* 0x0000380601007387 */ /* 0x000fe80000100a00 */
[----:B------:R-:W-:Y:S04]  /*13f90*/  STL.64 [R1+0x8e8], R22 ;  /* 0x0008e81601007387 */ /* 0x000fe80000100a00 */
[----:B------:R0:W-:Y:S04]  /*13fa0*/  STL.64 [R1+0x8e0], R20 ;  /* 0x0008e01401007387 */ /* 0x0001e80000100a00 */
[----:B------:R-:W1:Y:S04]  /*13fb0*/  LDS.128 R4, [R29] ;  /* 0x000000001d047984 */ /* 0x000e680000000c00 */
[----:B0-----:R-:W2:Y:S04]  /*13fc0*/  LDL.LU R20, [R1+0x200] ;  /* 0x0002000001147983 */ /* 0x001ea80000300800 */
[----:B------:R-:W2:Y:S04]  /*13fd0*/  LDL.LU R21, [R1+0x204] ;  /* 0x0002040001157983 */ /* 0x000ea80000300800 */
[----:B------:R-:W3:Y:S04]  /*13fe0*/  LDL.LU R22, [R1+0x208] ;  /* 0x0002080001167983 */ /* 0x000ee80000300800 */
[----:B------:R-:W3:Y:S04]  /*13ff0*/  LDL.LU R23, [R1+0x20c] ;  /* 0x00020c0001177983 */ /* 0x000ee80000300800 */
[----:B---3--:R-:W-:Y:S04]  /*14000*/  STL.64 [R1+0x970], R22 ;  /* 0x0009701601007387 */ /* 0x008fe80000100a00 */
[----:B--2---:R0:W-:Y:S04]  /*14010*/  STL.64 [R1+0x968], R20 ;  /* 0x0009681401007387 */ /* 0x0041e80000100a00 */
[----:B0-----:R-:W2:Y:S04]  /*14020*/  LDL.LU R20, [R1+0xe0] ;  /* 0x0000e00001147983 */ /* 0x001ea80000300800 */
[----:B------:R-:W2:Y:S04]  /*14030*/  LDL.LU R21, [R1+0xe4] ;  /* 0x0000e40001157983 */ /* 0x000ea80000300800 */
[----:B------:R-:W3:Y:S04]  /*14040*/  LDL.LU R22, [R1+0xe8] ;  /* 0x0000e80001167983 */ /* 0x000ee80000300800 */
[----:B------:R-:W3:Y:S01]  /*14050*/  LDL.LU R23, [R1+0xec] ;  /* 0x0000ec0001177983 */ /* 0x000ee20000300800 */
[----:B-1----:R-:W-:-:S03]  /*14060*/  IMAD.MOV.U32 R26, RZ, RZ, R4 ;  /* 0x000000ffff1a7224 */ /* 0x002fc600078e0004 */
[----:B---3--:R-:W-:Y:S04]  /*14070*/  STL.64 [R1+0x980], R22 ;  /* 0x0009801601007387 */ /* 0x008fe80000100a00 */
[----:B--2---:R-:W-:Y:S04]  /*14080*/  STL.64 [R1+0x978], R20 ;  /* 0x0009781401007387 */ /* 0x004fe80000100a00 */
[----:B------:R-:W2:Y:S04]  /*14090*/  LDL.LU R16, [R1+0xf0] ;  /* 0x0000f00001107983 */ /* 0x000ea80000300800 */
[----:B------:R-:W2:Y:S04]  /*140a0*/  LDL.LU R17, [R1+0xf4] ;  /* 0x0000f40001117983 */ /* 0x000ea80000300800 */
[----:B------:R-:W2:Y:S04]  /*140b0*/  LDL.LU R18, [R1+0xf8] ;  /* 0x0000f80001127983 */ /* 0x000ea80000300800 */
[----:B------:R-:W2:Y:S04]  /*140c0*/  LDL.LU R19, [R1+0xfc] ;  /* 0x0000fc0001137983 */ /* 0x000ea80000300800 */
[----:B------:R-:W-:Y:S04]  /*140d0*/  STL [R1+0x14], R5 ;  /* 0x0000140501007387 */ /* 0x000fe80000100800 */
[----:B------:R-:W-:Y:S04]  /*140e0*/  STL.64 [R1+0x20], R8 ;  /* 0x0000200801007387 */ /* 0x000fe80000100a00 */
[----:B------:R-:W-:Y:S04]  /*140f0*/  STL.64 [R1+0x28], R10 ;  /* 0x0000280a01007387 */ /* 0x000fe80000100a00 */
[----:B------:R-:W-:Y:S04]  /*14100*/  STL.64 [R1+0x18], R6 ;  /* 0x0000180601007387 */ /* 0x000fe80000100a00 */
[----:B------:R-:W0:Y:S04]  /*14110*/  LDS.128 R4, [R3] ;  /* 0x0000000003047984 */ /* 0x000e280000000c00 */
[----:B------:R-:W1:Y:S04]  /*14120*/  LDS.128 R8, [R29+0x800] ;  /* 0x000800001d087984 */ /* 0x000e680000000c00 */
[----:B------:R3:W-:Y:S04]  /*14130*/  STL [R1+0x950], R26 ;  /* 0x0009501a01007387 */ /* 0x0007e80000100800 */
[----:B------:R-:W4:Y:S04]  /*14140*/  LDL.LU R24, [R1+0x1f0] ;  /* 0x0001f00001187983 */ /* 0x000f280000300800 */
[----:B------:R-:W4:Y:S04]  /*14150*/  LDL.LU R25, [R1+0x1f4] ;  /* 0x0001f40001197983 */ /* 0x000f280000300800 */
[----:B---3--:R-:W4:Y:S04]  /*14160*/  LDL.LU R26, [R1+0x1f8] ;  /* 0x0001f800011a7983 */ /* 0x008f280000300800 */
[----:B------:R-:W4:Y:S04]  /*14170*/  LDL.LU R27, [R1+0x1fc] ;  /* 0x0001fc00011b7983 */ /* 0x000f280000300800 */
[----:B------:R-:W-:Y:S04]  /*14180*/  LDS.128 R20, [R2+0x800] ;  /* 0x0008000002147984 */ /* 0x000fe80000000c00 */
[----:B0-----:R-:W-:Y:S04]  /*14190*/  STL [R1+0x8d0], R6 ;  /* 0x0008d00601007387 */ /* 0x001fe80000100800 */
[----:B-1----:R-:W-:Y:S04]  /*141a0*/  STL.64 [R1], R8 ;  /* 0x0000000801007387 */ /* 0x002fe80000100a00 */
[----:B------:R-:W-:Y:S04]  /*141b0*/  STL.64 [R1+0x8], R10 ;  /* 0x0000080a01007387 */ /* 0x000fe80000100a00 */
[----:B------:R-:W0:Y:S04]  /*141c0*/  LDS.128 R8, [R3+0x800] ;  /* 0x0008000003087984 */ /* 0x000e280000000c00 */
[----:B------:R-:W-:Y:S04]  /*141d0*/  STL [R1+0x8cc], R7 ;  /* 0x0008cc0701007387 */ /* 0x000fe80000100800 */
[----:B------:R-:W-:Y:S06]  /*141e0*/  BAR.SYNC.DEFER_BLOCKING 0x0 ;  /* 0x0000000000007b1d */ /* 0x000fec0000010000 */
[----:B0-----:R-:W-:Y:S04]  /*141f0*/  STL.64 [R1+0x8f8], R10 ;  /* 0x0008f80a01007387 */ /* 0x001fe80000100a00 */
[----:B------:R0:W-:Y:S04]  /*14200*/  STL.64 [R1+0x8f0], R8 ;  /* 0x0008f00801007387 */ /* 0x0001e80000100a00 */
[----:B0-----:R-:W3:Y:S04]  /*14210*/  LDL.LU R8, [R1+0x1e0] ;  /* 0x0001e00001087983 */ /* 0x001ee80000300800 */
[----:B------:R-:W3:Y:S04]  /*14220*/  LDL.LU R9, [R1+0x1e4] ;  /* 0x0001e40001097983 */ /* 0x000ee80000300800 */
[----:B------:R-:W3:Y:S04]  /*14230*/  LDL.LU R10, [R1+0x1e8] ;  /* 0x0001e800010a7983 */ /* 0x000ee80000300800 */
[----:B------:R-:W3:Y:S04]  /*14240*/  LDL.LU R11, [R1+0x1ec] ;  /* 0x0001ec00010b7983 */ /* 0x000ee80000300800 */
[----:B------:R-:W-:Y:S04]  /*14250*/  STL.64 [R1+0x908], R14 ;  /* 0x0009080e01007387 */ /* 0x000fe80000100a00 */
[----:B------:R0:W-:Y:S04]  /*14260*/  STL.64 [R1+0x900], R12 ;  /* 0x0009000c01007387 */ /* 0x0001e80000100a00 */
[----:B0-----:R-:W3:Y:S04]  /*14270*/  LDL.LU R12, [R1+0x180] ;  /* 0x00018000010c7983 */ /* 0x001ee80000300800 */
[----:B------:R-:W3:Y:S04]  /*14280*/  LDL.LU R13, [R1+0x184] ;  /* 0x00018400010d7983 */ /* 0x000ee80000300800 */
[----:B------:R-:W3:Y:S04]  /*14290*/  LDL.LU R14, [R1+0x188] ;  /* 0x00018800010e7983 */ /* 0x000ee80000300800 */
[----:B------:R-:W3:Y:S04]  /*142a0*/  LDL.LU R15, [R1+0x18c] ;  /* 0x00018c00010f7983 */ /* 0x000ee80000300800 */
[----:B------:R-:W-:Y:S04]  /*142b0*/  STL.64 [R1+0x40], R20 ;  /* 0x0000401401007387 */ /* 0x000fe80000100a00 */
[----:B------:R0:W-:Y:S04]  /*142c0*/  STL.64 [R1+0x48], R22 ;  /* 0x0000481601007387 */ /* 0x0001e80000100a00 */
[----:B0-----:R-:W3:Y:S04]  /*142d0*/  LDL.LU.64 R22, [R1+0x980] ;  /* 0x0009800001167983 */ /* 0x001ee80000300a00 */
[----:B------:R-:W3:Y:S04]  /*142e0*/  LDL.LU.64 R20, [R1+0x978] ;  /* 0x0009780001147983 */ /* 0x000ee80000300a00 */
[----:B------:R-:W4:Y:S04]  /*142f0*/  LDL R6, [R1+0x478] ;  /* 0x0004780001067983 */ /* 0x000f280000100800 */
[----:B--2---:R-:W-:Y:S04]  /*14300*/  STS.128 [R0+0x80], R16 ;  /* 0x0000801000007388 */ /* 0x004fe80000000c00 */
[----:B---3--:R0:W-:Y:S04]  /*14310*/  STS.128 [R0], R20 ;  /* 0x0000001400007388 */ /* 0x0081e80000000c00 */
[----:B0-----:R-:W2:Y:S04]  /*14320*/  LDL.LU.64 R22, [R1+0x970] ;  /* 0x0009700001167983 */ /* 0x001ea80000300a00 */
[----:B------:R-:W2:Y:S04]  /*14330*/  LDL.LU.64 R20, [R1+0x968] ;  /* 0x0009680001147983 */ /* 0x000ea80000300a00 */
[----:B------:R-:W3:Y:S04]  /*14340*/  LDL.LU.64 R18, [R1+0x960] ;  /* 0x0009600001127983 */ /* 0x000ee80000300a00 */
[----:B------:R-:W3:Y:S04]  /*14350*/  LDL.LU.64 R16, [R1+0x958] ;  /* 0x0009580001107983 */ /* 0x000ee80000300a00 */
[----:B--2---:R0:W-:Y:S04]  /*14360*/  STS.128 [R0+0x480], R20 ;  /* 0x0004801400007388 */ /* 0x0041e80000000c00 */
[----:B---3--:R1:W-:Y:S04]  /*14370*/  STS.128 [R0+0x600], R16 ;  /* 0x0006001000007388 */ /* 0x0083e80000000c00 */
[----:B0-----:R-:W2:Y:S04]  /*14380*/  LDL.LU R20, [R1+0x2d0] ;  /* 0x0002d00001147983 */ /* 0x001ea80000300800 */
[----:B------:R-:W2:Y:S04]  /*14390*/  LDL.LU R21, [R1+0x2d4] ;  /* 0x0002d40001157983 */ /* 0x000ea80000300800 */
[----:B------:R-:W2:Y:S04]  /*143a0*/  LDL.LU R22, [R1+0x2d8] ;  /* 0x0002d80001167983 */ /* 0x000ea80000300800 */
[----:B------:R-:W2:Y:S04]  /*143b0*/  LDL.LU R23, [R1+0x2dc] ;  /* 0x0002dc0001177983 */ /* 0x000ea80000300800 */
[----:B-1----:R-:W3:Y:S04]  /*143c0*/  LDL.LU R16, [R1+0x410] ;  /* 0x0004100001107983 */ /* 0x002ee80000300800 */
[----:B------:R-:W3:Y:S04]  /*143d0*/  LDL.LU R17, [R1+0x414] ;  /* 0x0004140001117983 */ /* 0x000ee80000300800 */
[----:B------:R-:W2:Y:S04]  /*143e0*/  LDL.LU R18, [R1+0x418] ;  /* 0x0004180001127983 */ /* 0x000ea80000300800 */
[----:B------:R-:W2:Y:S04]  /*143f0*/  LDL.LU R19, [R1+0x41c] ;  /* 0x00041c0001137983 */ /* 0x000ea80000300800 */
[----:B--2---:R-:W-:Y:S04]  /*14400*/  STL.64 [R1+0x918], R18 ;  /* 0x0009181201007387 */ /* 0x004fe80000100a00 */
[----:B---3--:R0:W-:Y:S04]  /*14410*/  STL.64 [R1+0x910], R16 ;  /* 0x0009101001007387 */ /* 0x0081e80000100a00 */
        /* <DEDUP_REMOVED lines=9> */
[----:B------:R-:W3:Y:S04]  /*144b0*/  LDL.LU R19, [R1+0x3fc] ;  /* 0x0003fc0001137983 */ /* 0x000ee80000300800 */
[----:B------:R-:W-:Y:S04]  /*144c0*/  STS.128 [R0+0x200], R12 ;  /* 0x0002000c00007388 */ /* 0x000fe80000000c00 */
[----:B------:R-:W-:Y:S04]  /*144d0*/  STS.128 [R0+0x280], R8 ;  /* 0x0002800800007388 */ /* 0x000fe80000000c00 */
[----:B----4-:R-:W-:Y:S04]  /*144e0*/  STS.128 [R0+0x400], R24 ;  /* 0x0004001800007388 */ /* 0x010fe80000000c00 */
[----:B------:R-:W-:Y:S04]  /*144f0*/  STS.128 [R0+0x680], R20 ;  /* 0x0006801400007388 */ /* 0x000fe80000000c00 */
[----:B------:R-:W-:Y:S06]  /*14500*/  BAR.SYNC.DEFER_BLOCKING 0x0 ;  /* 0x0000000000007b1d */ /* 0x000fec0000010000 */
[----:B------:R-:W0:Y:S04]  /*14510*/  LDS.128 R8, [R28] ;  /* 0x000000001c087984 */ /* 0x000e280000000c00 */
[----:B------:R-:W1:Y:S04]  /*14520*/  LDS.128 R24, [R28+0x800] ;  /* 0x000800001c187984 */ /* 0x000e680000000c00 */
[----:B---3--:R-:W-:Y:S04]  /*14530*/  STL.64 [R1+0x938], R18 ;  /* 0x0009381201007387 */ /* 0x008fe80000100a00 */
[----:B--2---:R2:W-:Y:S04]  /*14540*/  STL.64 [R1+0x930], R16 ;  /* 0x0009301001007387 */ /* 0x0045e80000100a00 */
[----:B--2---:R-:W2:Y:S04]  /*14550*/  LDL.LU R16, [R1+0x3c0] ;  /* 0x0003c00001107983 */ /* 0x004ea80000300800 */
[----:B------:R-:W2:Y:S04]  /*14560*/  LDL.LU R17, [R1+0x3c4] ;  /* 0x0003c40001117983 */ /* 0x000ea80000300800 */
[----:B------:R-:W3:Y:S04]  /*14570*/  LDL.LU R18, [R1+0x3c8] ;  /* 0x0003c80001127983 */ /* 0x000ee80000300800 */
[----:B------:R-:W3:Y:S04]  /*14580*/  LDL.LU R19, [R1+0x3cc] ;  /* 0x0003cc0001137983 */ /* 0x000ee80000300800 */
[----:B---3--:R-:W-:Y:S04]  /*14590*/  STL.64 [R1+0x948], R18 ;  /* 0x0009481201007387 */ /* 0x008fe80000100a00 */
[----:B--2---:R2:W-:Y:S04]  /*145a0*/  STL.64 [R1+0x940], R16 ;  /* 0x0009401001007387 */ /* 0x0045e80000100a00 */
[----:B--2---:R-:W2:Y:S04]  /*145b0*/  LDL.LU R16, [R1+0x2e0] ;  /* 0x0002e00001107983 */ /* 0x004ea80000300800 */
[----:B------:R-:W2:Y:S04]  /*145c0*/  LDL.LU R17, [R1+0x2e4] ;  /* 0x0002e40001117983 */ /* 0x000ea80000300800 */
[----:B------:R-:W2:Y:S04]  /*145d0*/  LDL.LU R18, [R1+0x2e8] ;  /* 0x0002e80001127983 */ /* 0x000ea80000300800 */
[----:B------:R-:W2:Y:S04]  /*145e0*/  LDL.LU R19, [R1+0x2ec] ;  /* 0x0002ec0001137983 */ /* 0x000ea80000300800 */
[----:B------:R-:W3:Y:S04]  /*145f0*/  LDL R7, [R1+0x47c] ;  /* 0x00047c0001077983 */ /* 0x000ee80000100800 */
[----:B------:R-:W4:Y:S04]  /*14600*/  LDL.LU R12, [R1+0x450] ;  /* 0x00045000010c7983 */ /* 0x000f280000300800 */
[----:B0-----:R0:W-:Y:S04]  /*14610*/  STL.64 [R1+0x50], R8 ;  /* 0x0000500801007387 */ /* 0x0011e80000100a00 */
[----:B------:R0:W-:Y:S04]  /*14620*/  STL.64 [R1+0x58], R10 ;  /* 0x0000580a01007387 */ /* 0x0001e80000100a00 */
[----:B------:R-:W4:Y:S04]  /*14630*/  LDL.LU R13, [R1+0x454] ;  /* 0x00045400010d7983 */ /* 0x000f280000300800 */
[----:B------:R-:W4:Y:S04]  /*14640*/  LDL.LU R14, [R1+0x458] ;  /* 0x00045800010e7983 */ /* 0x000f280000300800 */
[----:B------:R-:W4:Y:S04]  /*14650*/  LDL.LU R15, [R1+0x45c] ;  /* 0x00045c00010f7983 */ /* 0x000f280000300800 */
[----:B0-----:R-:W2:Y:S04]  /*14660*/  LDL.LU R8, [R1+0x460] ;  /* 0x0004600001087983 */ /* 0x001ea80000300800 */
[----:B------:R-:W2:Y:S04]  /*14670*/  LDL.LU R9, [R1+0x464] ;  /* 0x0004640001097983 */ /* 0x000ea80000300800 */
[----:B------:R-:W2:Y:S04]  /*14680*/  LDL.LU R10, [R1+0x468] ;  /* 0x00046800010a7983 */ /* 0x000ea80000300800 */
[----:B------:R-:W3:Y:S04]  /*14690*/  LDL.LU R11, [R1+0x46c] ;  /* 0x00046c00010b7983 */ /* 0x000ee80000300800 */
[----:B------:R-:W3:Y:S04]  /*146a0*/  LDL.LU R20, [R1+0x480] ;  /* 0x0004800001147983 */ /* 0x000ee80000300800 */
[----:B------:R-:W3:Y:S04]  /*146b0*/  LDL.LU R21, [R1+0x484] ;  /* 0x0004840001157983 */ /* 0x000ee80000300800 */
[----:B------:R-:W3:Y:S04]  /*146c0*/  LDL.LU R22, [R1+0x488] ;  /* 0x0004880001167983 */ /* 0x000ee80000300800 */
[----:B------:R-:W3:Y:S04]  /*146d0*/  LDL.LU R23, [R1+0x48c] ;  /* 0x00048c0001177983 */ /* 0x000ee80000300800 */
[----:B-1----:R-:W-:Y:S04]  /*146e0*/  STL.64 [R1+0x140], R24 ;  /* 0x0001401801007387 */ /* 0x002fe80000100a00 */
        /* <DEDUP_REMOVED lines=18> */
[----:B--2---:R-:W-:Y:S04]  /*14810*/  STS.128 [R0], R16 ;  /* 0x0000001000007388 */ /* 0x004fe80000000c00 */
[----:B0-----:R-:W-:Y:S04]  /*14820*/  STL.64 [R1+0x60], R24 ;  /* 0x0000601801007387 */ /* 0x001fe80000100a00 */
[----:B------:R0:W-:Y:S04]  /*14830*/  STL.64 [R1+0x68], R26 ;  /* 0x0000681a01007387 */ /* 0x0001e80000100a00 */
[----:B0-----:R-:W2:Y:S04]  /*14840*/  LDL.LU R26, [R1+0x950] ;  /* 0x00095000011a7983 */ /* 0x001ea80000300800 */
[----:B------:R-:W2:Y:S04]  /*14850*/  LDL R27, [R1+0x588] ;  /* 0x00058800011b7983 */ /* 0x000ea80000100800 */
[----:B------:R-:W2:Y:S04]  /*14860*/  LDL.LU.64 R18, [R1+0x948] ;  /* 0x0009480001127983 */ /* 0x000ea80000300a00 */
[----:B------:R-:W2:Y:S04]  /*14870*/  LDL.LU.64 R16, [R1+0x940] ;  /* 0x0009400001107983 */ /* 0x000ea80000300a00 */
[----:B--2---:R0:W-:Y:S04]  /*14880*/  STS.128 [R0+0x80], R16 ;  /* 0x0000801000007388 */ /* 0x0041e80000000c00 */
[----:B0-----:R-:W2:Y:S04]  /*14890*/  LDL.LU.64 R18, [R1+0x938] ;  /* 0x0009380001127983 */ /* 0x001ea80000300a00 */
[----:B------:R-:W2:Y:S04]  /*148a0*/  LDL.LU.64 R16, [R1+0x930] ;  /* 0x0009300001107983 */ /* 0x000ea80000300a00 */
[----:B--2---:R0:W-:Y:S04]  /*148b0*/  STS.128 [R0+0x200], R16 ;  /* 0x0002001000007388 */ /* 0x0041e80000000c00 */
[----:B0-----:R-:W2:Y:S04]  /*148c0*/  LDL.LU.64 R18, [R1+0x928] ;  /* 0x0009280001127983 */ /* 0x001ea80000300a00 */
[----:B------:R-:W2:Y:S04]  /*148d0*/  LDL.LU.64 R16, [R1+0x920] ;  /* 0x0009200001107983 */ /* 0x000ea80000300a00 */
[----:B--2---:R0:W-:Y:S04]  /*148e0*/  STS.128 [R0+0x280], R16 ;  /* 0x0002801000007388 */ /* 0x0041e80000000c00 */
[----:B0-----:R-:W2:Y:S04]  /*148f0*/  LDL.LU.64 R18, [R1+0x918] ;  /* 0x0009180001127983 */ /* 0x001ea80000300a00 */
[----:B------:R-:W2:Y:S01]  /*14900*/  LDL.LU.64 R16, [R1+0x910] ;  /* 0x0009100001107983 */ /* 0x000ea20000300a00 */
[----:B---3--:R-:W-:-:S05]  /*14910*/  IMAD R3, R7, c[0x0][0x194], RZ ;  /* 0x0000650007037a24 */ /* 0x008fca00078e02ff */
[----:B------:R-:W-:Y:S01]  /*14920*/  LEA R2, P5, R3, c[0x0][0x170], 0x1 ;  /* 0x00005c0003027a11 */ /* 0x000fe200078a08ff */
[----:B----4-:R0:W-:Y:S04]  /*14930*/  STS.128 [R0+0x480], R12 ;  /* 0x0004800c00007388 */ /* 0x0101e80000000c00 */
[----:B------:R1:W-:Y:S04]  /*14940*/  STS.128 [R0+0x600], R8 ;  /* 0x0006000800007388 */ /* 0x0003e80000000c00 */
[----:B0-----:R-:W3:Y:S04]  /*14950*/  LDL.LU.64 R14, [R1+0x908] ;  /* 0x00090800010e7983 */ /* 0x001ee80000300a00 */
[----:B------:R-:W4:Y:S04]  /*14960*/  LDL.LU.64 R12, [R1+0x900] ;  /* 0x00090000010c7983 */ /* 0x000f280000300a00 */
[----:B-1----:R-:W3:Y:S04]  /*14970*/  LDL.LU.64 R10, [R1+0x8f8] ;  /* 0x0008f800010a7983 */ /* 0x002ee80000300a00 */
[----:B------:R-:W3:Y:S04]  /*14980*/  LDL.LU.64 R8, [R1+0x8f0] ;  /* 0x0008f00001087983 */ /* 0x000ee80000300a00 */
[----:B------:R-:W-:Y:S04]  /*14990*/  STS.128 [R0+0x680], R20 ;  /* 0x0006801400007388 */ /* 0x000fe80000000c00 */
[----:B--2---:R0:W-:Y:S02]  /*149a0*/  STS.128 [R0+0x400], R16 ;  /* 0x0004001000007388 */ /* 0x0041e40000000c00 */
[----:B0-----:R-:W-:-:S04]  /*149b0*/  IMAD.MOV.U32 R19, RZ, RZ, c[0x0][0x194] ;  /* 0x00006500ff137624 */ /* 0x001fc800078e00ff */
[----:B------:R-:W-:Y:S01]  /*149c0*/  IMAD R19, R19, 0x80, R3 ;  /* 0x0000008013137824 */ /* 0x000fe200078e0203 */
[----:B------:R-:W-:Y:S01]  /*149d0*/  LEA.HI.X.SX32 R3, R3, c[0x0][0x174], 0x1, P5 ;  /* 0x00005d0003037a11 */ /* 0x000fe200028f0eff */
[----:B------:R-:W-:Y:S03]  /*149e0*/  BAR.SYNC.DEFER_BLOCKING 0x0 ;  /* 0x0000000000007b1d */ /* 0x000fe60000010000 */
[----:B------:R-:W-:-:S04]  /*149f0*/  LEA R24, P5, R19, c[0x0][0x170], 0x1 ;  /* 0x00005c0013187a11 */ /* 0x000fc800078a08ff */
[----:B------:R-:W-:Y:S02]  /*14a00*/  LEA.HI.X.SX32 R25, R19, c[0x0][0x174], 0x1, P5 ;  /* 0x00005d0013197a11 */ /* 0x000fe400028f0eff */
[----:B------:R-:W2:Y:S04]  /*14a10*/  LDL.LU R19, [R1+0x90] ;  /* 0x0000900001137983 */ /* 0x000ea80000300800 */
[----:B------:R-:W3:Y:S04]  /*14a20*/  LDL.LU.64 R22, [R1+0x8e8] ;  /* 0x0008e80001167983 */ /* 0x000ee80000300a00 */
[----:B------:R-:W4:Y:S01]  /*14a30*/  LDL.LU.64 R20, [R1+0x8e0] ;  /* 0x0008e00001147983 */ /* 0x000f220000300a00 */
[----:B------:R-:W-:-:S04]  /*14a40*/  ISETP.GE.AND P4, PT, R7, c[0x0][0x178], PT ;  /* 0x00005e0007007a0c */ /* 0x000fc80003f86270 */
[C---:B------:R-:W-:Y:S01]  /*14a50*/  ISETP.LT.AND P4, PT, R6.reuse, c[0x0][0x17c], !P4 ;  /* 0x00005f0006007a0c */ /* 0x040fe20006781270 */
[C---:B------:R-:W-:Y:S01]  /*14a60*/  IMAD R18, R6.reuse, c[0x0][0x198], RZ ;  /* 0x0000660006127a24 */ /* 0x040fe200078e02ff */
[----:B------:R-:W-:-:S03]  /*14a70*/  ISETP.GE.AND P2, PT, R6, c[0x0][0x17c], PT ;  /* 0x00005f0006007a0c */ /* 0x000fc60003f46270 */
[----:B------:R-:W-:Y:S01]  /*14a80*/  IMAD.WIDE R16, R18, 0x2, R2 ;  /* 0x0000000212107825 */ /* 0x000fe200078e0202 */
[----:B------:R-:W-:Y:S02]  /*14a90*/  ISETP.LT.AND P2, PT, R27, c[0x0][0x178], !P2 ;  /* 0x00005e001b007a0c */ /* 0x000fe40005741270 */
[----:B------:R-:W-:-:S04]  /*14aa0*/  IADD3 R0, R6, 0x5, RZ ;  /* 0x0000000506007810 */ /* 0x000fc80007ffe0ff */
[----:B------:R-:W-:Y:S02]  /*14ab0*/  ISETP.GE.AND P5, PT, R0, c[0x0][0x17c], PT ;  /* 0x00005f0000007a0c */ /* 0x000fe40003fa6270 */
[C---:B------:R-:W-:Y:S01]  /*14ac0*/  IADD3 R0, R18.reuse, c[0x0][0x198], RZ ;  /* 0x0000660012007a10 */ /* 0x040fe20007ffe0ff */
[----:B--2---:R0:W-:Y:S01]  /*14ad0*/  @P4 STG.E.U16 [R16.64], R19 ;  /* 0x0000001310004986 */ /* 0x0041e2000c101504 */
[----:B------:R-:W-:Y:S02]  /*14ae0*/  ISETP.LT.AND P4, PT, R7, c[0x0][0x178], !P3 ;  /* 0x00005e0007007a0c */ /* 0x000fe40005f81270 */
[----:B---3--:R-:W-:Y:S01]  /*14af0*/  PRMT R22, R19, 0x7632, R22 ;  /* 0x0000763213167816 */ /* 0x008fe20000000016 */
[----:B0-----:R-:W-:-:S05]  /*14b00*/  IMAD.WIDE R16, R18, 0x2, R24 ;  /* 0x0000000212107825 */ /* 0x001fca00078e0218 */
[----:B----4-:R0:W-:Y:S02]  /*14b10*/  @P2 STG.E.U16 [R16.64], R20 ;  /* 0x0000001410002986 */ /* 0x0101e4000c101504 */
[----:B0-----:R-:W-:-:S05]  /*14b20*/  IMAD.WIDE R16, R0, 0x2, R2 ;  /* 0x0000000200107825 */ /* 0x001fca00078e0202 */
[----:B------:R0:W-:Y:S04]  /*14b30*/  @P4 STG.E.U16 [R16.64], R22 ;  /* 0x0000001610004986 */ /* 0x0001e8000c101504 */
[----:B0-----:R-:W2:Y:S01]  /*14b40*/  LDL.LU R22, [R1+0xd0] ;  /* 0x0000d00001167983 */ /* 0x001ea20000300800 */
[----:B------:R-:W-:Y:S02]  /*14b50*/  ISETP.LT.AND P3, PT, R27, c[0x0][0x178], !P3 ;  /* 0x00005e001b007a0c */ /* 0x000fe40005f61270 */
[----:B------:R-:W-:Y:S01]  /*14b60*/  ISETP.LT.AND P2, PT, R7, c[0x0][0x178], !P1 ;  /* 0x00005e0007007a0c */ /* 0x000fe20004f41270 */
[----:B------:R-:W-:Y:S01]  /*14b70*/  IMAD.WIDE R18, R0, 0x2, R24 ;  /* 0x0000000200127825 */ /* 0x000fe200078e0218 */
[----:B------:R-:W-:Y:S02]  /*14b80*/  PRMT R21, R20, 0x7632, R21 ;  /* 0x0000763214157816 */ /* 0x000fe40000000015 */
[----:B------:R-:W-:-:S02]  /*14b90*/  IADD3 R0, R0, c[0x0][0x198], RZ ;  /* 0x0000660000007a10 */ /* 0x000fc40007ffe0ff */
[----:B------:R-:W-:-:S05]  /*14ba0*/  ISETP.LT.AND P1, PT, R27, c[0x0][0x178], !P1 ;  /* 0x00005e001b007a0c */ /* 0x000fca0004f21270 */
[----:B------:R0:W-:Y:S01]  /*14bb0*/  @P3 STG.E.U16 [R18.64], R21 ;  /* 0x0000001512003986 */ /* 0x0001e2000c101504 */
[----:B------:R-:W-:Y:S01]  /*14bc0*/  IMAD.WIDE R16, R0, 0x2, R24 ;  /* 0x0000000200107825 */ /* 0x000fe200078e0218 */
[----:B------:R-:W-:-:S03]  /*14bd0*/  IADD3 R20, R6, 0x6, RZ ;  /* 0x0000000606147810 */ /* 0x000fc60007ffe0ff */
[----:B0-----:R-:W-:Y:S01]  /*14be0*/  IMAD.WIDE R18, R0, 0x2, R2 ;  /* 0x0000000200127825 */ /* 0x001fe200078e0202 */
[----:B------:R-:W-:-:S04]  /*14bf0*/  ISETP.LT.AND P3, PT, R7, c[0x0][0x178], !P0 ;  /* 0x00005e0007007a0c */ /* 0x000fc80004761270 */
[----:B------:R0:W-:Y:S01]  /*14c00*/  @P2 STG.E.U16 [R18.64], R23 ;  /* 0x0000001712002986 */ /* 0x0001e2000c101504 */
[----:B------:R-:W-:Y:S02]  /*14c10*/  ISETP.LT.AND P0, PT, R27, c[0x0][0x178], !P0 ;  /* 0x00005e001b007a0c */ /* 0x000fe40004701270 */
[----:B------:R-:W-:Y:S02]  /*14c20*/  ISETP.GE.AND P4, PT, R20, c[0x0][0x17c], PT ;  /* 0x00005f0014007a0c */ /* 0x000fe40003f86270 */
[----:B------:R-:W-:Y:S01]  /*14c30*/  IADD3 R20, R6, 0x7, RZ ;  /* 0x0000000706147810 */ /* 0x000fe20007ffe0ff */
[----:B0-----:R-:W-:Y:S01]  /*14c40*/  IMAD.MOV.U32 R19, RZ, RZ, R26 ;  /* 0x000000ffff137224 */ /* 0x001fe200078e001a */
[----:B------:R-:W-:Y:S01]  /*14c50*/  IADD3 R0, R0, c[0x0][0x198], RZ ;  /* 0x0000660000007a10 */ /* 0x000fe20007ffe0ff */
[----:B------:R-:W3:Y:S04]  /*14c60*/  LDL.LU R26, [R1+0x8d8] ;  /* 0x0008d800011a7983 */ /* 0x000ee80000300800 */
[----:B------:R0:W-:Y:S01]  /*14c70*/  @P1 STG.E.U16 [R16.64], R19 ;  /* 0x0000001310001986 */ /* 0x0001e2000c101504 */
[----:B------:R-:W-:-:S02]  /*14c80*/  ISETP.GE.AND P2, PT, R20, c[0x0][0x17c], PT ;  /* 0x00005f0014007a0c */ /* 0x000fc40003f46270 */
[----:B------:R-:W-:Y:S02]  /*14c90*/  PRMT R20, R23, 0x7632, R20 ;  /* 0x0000763217147816 */ /* 0x000fe40000000014 */
[----:B------:R-:W-:Y:S01]  /*14ca0*/  ISETP.LT.AND P1, PT, R7, c[0x0][0x178], !P6 ;  /* 0x00005e0007007a0c */ /* 0x000fe20007721270 */
[----:B------:R-:W4:Y:S01]  /*14cb0*/  LDL.LU R23, [R1+0x8d4] ;  /* 0x0008d40001177983 */ /* 0x000f220000300800 */
[----:B0-----:R-:W-:Y:S02]  /*14cc0*/  IMAD.MOV.U32 R17, RZ, RZ, R19 ;  /* 0x000000ffff117224 */ /* 0x001fe400078e0013 */
[----:B------:R-:W-:-:S03]  /*14cd0*/  IMAD.WIDE R18, R0, 0x2, R2 ;  /* 0x0000000200127825 */ /* 0x000fc600078e0202 */
[----:B------:R-:W-:Y:S01]  /*14ce0*/  PRMT R21, R17, 0x7632, R21 ;  /* 0x0000763211157816 */ /* 0x000fe20000000015 */
[C---:B------:R-:W-:Y:S01]  /*14cf0*/  IMAD.WIDE R16, R0.reuse, 0x2, R24 ;  /* 0x0000000200107825 */ /* 0x040fe200078e0218 */
[----:B------:R-:W-:Y:S01]  /*14d00*/  IADD3 R0, R0, c[0x0][0x198], RZ ;  /* 0x0000660000007a10 */ /* 0x000fe20007ffe0ff */
[----:B------:R0:W-:Y:S01]  /*14d10*/  @P3 STG.E.U16 [R18.64], R20 ;  /* 0x0000001412003986 */ /* 0x0001e2000c101504 */
[----:B------:R-:W-:-:S03]  /*14d20*/  ISETP.LT.AND P6, PT, R27, c[0x0][0x178], !P6 ;  /* 0x00005e001b007a0c */ /* 0x000fc600077c1270 */
[----:B------:R1:W-:Y:S01]  /*14d30*/  @P0 STG.E.U16 [R16.64], R21 ;  /* 0x0000001510000986 */ /* 0x0003e2000c101504 */
[----:B------:R-:W-:Y:S01]  /*14d40*/  ISETP.LT.AND P0, PT, R7, c[0x0][0x178], !P5 ;  /* 0x00005e0007007a0c */ /* 0x000fe20006f01270 */
[----:B0-----:R-:W-:Y:S01]  /*14d50*/  IMAD.WIDE R18, R0, 0x2, R2 ;  /* 0x0000000200127825 */ /* 0x001fe200078e0202 */
[----:B------:R-:W-:Y:S02]  /*14d60*/  IADD3 R20, R6, 0x8, RZ ;  /* 0x0000000806147810 */ /* 0x000fe40007ffe0ff */
[----:B-1----:R-:W-:Y:S02]  /*14d70*/  IADD3 R16, R0, c[0x0][0x198], RZ ;  /* 0x0000660000107a10 */ /* 0x002fe40007ffe0ff */
[----:B------:R-:W-:-:S03]  /*14d80*/  ISETP.GE.AND P3, PT, R20, c[0x0][0x17c], PT ;  /* 0x00005f0014007a0c */ /* 0x000fc60003f66270 */
[----:B------:R-:W-:Y:S01]  /*14d90*/  IMAD.WIDE R20, R16, 0x2, R2 ;  /* 0x0000000210147825 */ /* 0x000fe200078e0202 */
[----:B--2---:R0:W-:Y:S03]  /*14da0*/  @P1 STG.E.U16 [R18.64], R22 ;  /* 0x0000001612001986 */ /* 0x0041e6000c101504 */
[----:B0-----:R-:W-:Y:S01]  /*14db0*/  IMAD.WIDE R18, R0, 0x2, R24 ;  /* 0x0000000200127825 */ /* 0x001fe200078e0218 */
[----:B------:R-:W-:Y:S02]  /*14dc0*/  PRMT R0, R22, 0x7632, R0 ;  /* 0x0000763216007816 */ /* 0x000fe40000000000 */
[----:B------:R-:W-:Y:S02]  /*14dd0*/  IADD3 R22, R6, 0xa, RZ ;  /* 0x0000000a06167810 */ /* 0x000fe40007ffe0ff */
[----:B------:R-:W-:Y:S04]  /*14de0*/  @P6 STG.E.U16 [R18.64], R4 ;  /* 0x0000000412006986 */ /* 0x000fe8000c101504 */
[----:B------:R0:W-:Y:S01]  /*14df0*/  @P0 STG.E.U16 [R20.64], R0 ;  /* 0x0000000014000986 */ /* 0x0001e2000c101504 */
[----:B------:R-:W-:-:S03]  /*14e00*/  ISETP.GE.AND P0, PT, R22, c[0x0][0x17c], PT ;  /* 0x00005f0016007a0c */ /* 0x000fc60003f06270 */
[----:B------:R-:W2:Y:S01]  /*14e10*/  LDL.LU R22, [R1+0xc0] ;  /* 0x0000c00001167983 */ /* 0x000ea20000300800 */
[----:B------:R-:W-:Y:S02]  /*14e20*/  ISETP.LT.AND P5, PT, R27, c[0x0][0x178], !P5 ;  /* 0x00005e001b007a0c */ /* 0x000fe40006fa1270 */
[----:B------:R-:W-:Y:S02]  /*14e30*/  ISETP.LT.AND P6, PT, R7, c[0x0][0x178], !P4 ;  /* 0x00005e0007007a0c */ /* 0x000fe400067c1270 */
[----:B------:R-:W-:Y:S02]  /*14e40*/  ISETP.LT.AND P4, PT, R27, c[0x0][0x178], !P4 ;  /* 0x00005e001b007a0c */ /* 0x000fe40006781270 */
[----:B------:R-:W-:Y:S02]  /*14e50*/  IADD3 R17, R6, 0x9, RZ ;  /* 0x0000000906117810 */ /* 0x000fe40007ffe0ff */
[C---:B0-----:R-:W-:Y:S02]  /*14e60*/  IADD3 R0, R16.reuse, c[0x0][0x198], RZ ;  /* 0x0000660010007a10 */ /* 0x041fe40007ffe0ff */
[----:B------:R-:W-:Y:S01]  /*14e70*/  ISETP.GE.AND P1, PT, R17, c[0x0][0x17c], PT ;  /* 0x00005f0011007a0c */ /* 0x000fe20003f26270 */
[----:B------:R-:W-:-:S04]  /*14e80*/  IMAD.WIDE R16, R16, 0x2, R24 ;  /* 0x0000000210107825 */ /* 0x000fc800078e0218 */
[----:B------:R-:W-:-:S04]  /*14e90*/  IMAD.WIDE R18, R0, 0x2, R2 ;  /* 0x0000000200127825 */ /* 0x000fc800078e0202 */
[----:B------:R-:W-:Y:S01]  /*14ea0*/  IMAD.WIDE R20, R0, 0x2, R24 ;  /* 0x0000000200147825 */ /* 0x000fe200078e0218 */
[----:B----4-:R-:W-:-:S05]  /*14eb0*/  PRMT R23, R4, 0x7632, R23 ;  /* 0x0000763204177816 */ /* 0x010fca0000000017 */
[----:B------:R-:W-:Y:S01]  /*14ec0*/  @P5 STG.E.U16 [R16.64], R23 ;  /* 0x0000001710005986 */ /* 0x000fe2000c101504 */
[----:B------:R-:W-:-:S04]  /*14ed0*/  IADD3 R4, R6, 0xb, RZ ;  /* 0x0000000b06047810 */ /* 0x000fc80007ffe0ff */
[----:B------:R-:W-:Y:S02]  /*14ee0*/  ISETP.GE.AND P5, PT, R4, c[0x0][0x17c], PT ;  /* 0x00005f0004007a0c */ /* 0x000fe40003fa6270 */
[----:B------:R-:W-:Y:S02]  /*14ef0*/  IADD3 R4, R6, 0xc, RZ ;  /* 0x0000000c06047810 */ /* 0x000fe40007ffe0ff */
[----:B------:R-:W4:Y:S04]  /*14f00*/  LDL.LU R6, [R1+0x8d0] ;  /* 0x0008d00001067983 */ /* 0x000f280000300800 */
[----:B--2---:R0:W-:Y:S04]  /*14f10*/  @P6 STG.E.U16 [R18.64], R22 ;  /* 0x0000001612006986 */ /* 0x0041e8000c101504 */
[----:B------:R-:W-:Y:S01]  /*14f20*/  @P4 STG.E.U16 [R20.64], R12 ;  /* 0x0000000c14004986 */ /* 0x000fe2000c101504 */
[----:B------:R-:W-:-:S02]  /*14f30*/  ISETP.LT.AND P4, PT, R7, c[0x0][0x178], !P2 ;  /* 0x00005e0007007a0c */ /* 0x000fc40005781270 */
[----:B---3--:R-:W-:Y:S02]  /*14f40*/  PRMT R26, R22, 0x7632, R26 ;  /* 0x00007632161a7816 */ /* 0x008fe4000000001a */
[----:B0-----:R-:W-:-:S05]  /*14f50*/  IADD3 R18, R0, c[0x0][0x198], RZ ;  /* 0x0000660000127a10 */ /* 0x001fca0007ffe0ff */
[----:B------:R-:W-:-:S05]  /*14f60*/  IMAD.WIDE R16, R18, 0x2, R2 ;  /* 0x0000000212107825 */ /* 0x000fca00078e0202 */
[----:B------:R0:W-:Y:S04]  /*14f70*/  @P4 STG.E.U16 [R16.64], R26 ;  /* 0x0000001a10004986 */ /* 0x0001e8000c101504 */
[----:B0-----:R-:W2:Y:S04]  /*14f80*/  LDL.LU R16, [R1+0x120] ;  /* 0x0001200001107983 */ /* 0x001ea80000300800 */
[----:B------:R-:W3:Y:S04]  /*14f90*/  LDL.LU R17, [R1+0x20] ;  /* 0x0000200001117983 */ /* 0x000ee80000300800 */
[----:B------:R0:W-:Y:S04]  /*14fa0*/  STL [R1+0x8b0], R26 ;  /* 0x0008b01a01007387 */ /* 0x0001e80000100800 */
[----:B0-----:R-:W4:Y:S01]  /*14fb0*/  LDL R26, [R1+0x478] ;  /* 0x00047800011a7983 */ /* 0x001f220000100800 */
[----:B------:R-:W-:-:S02]  /*14fc0*/  ISETP.LT.AND P2, PT, R27, c[0x0][0x178], !P2 ;  /* 0x00005e001b007a0c */ /* 0x000fc40005741270 */
[----:B------:R-:W-:Y:S02]  /*14fd0*/  ISETP.LT.AND P6, PT, R7, c[0x0][0x178], !P3 ;  /* 0x00005e0007007a0c */ /* 0x000fe40005fc1270 */
[C---:B------:R-:W-:Y:S01]  /*14fe0*/  IADD3 R0, R18.reuse, c[0x0][0x198], RZ ;  /* 0x0000660012007a10 */ /* 0x040fe20007ffe0ff */
[----:B------:R-:W-:Y:S01]  /*14ff0*/  IMAD.WIDE R18, R18, 0x2, R24 ;  /* 0x0000000212127825 */ /* 0x000fe200078e0218 */
[----:B------:R-:W-:Y:S02]  /*15000*/  ISETP.LT.AND P3, PT, R27, c[0x0][0x178], !P3 ;  /* 0x00005e001b007a0c */ /* 0x000fe40005f61270 */
[----:B------:R-:W-:Y:S01]  /*15010*/  PRMT R12, R12, 0x7632, R12 ;  /* 0x000076320c0c7816 */ /* 0x000fe2000000000c */
[----:B------:R-:W-:-:S04]  /*15020*/  IMAD.WIDE R20, R0, 0x2, R2 ;  /* 0x0000000200147825 */ /* 0x000fc800078e0202 */
[----:B------:R0:W-:Y:S01]  /*15030*/  @P2 STG.E.U16 [R18.64], R12 ;  /* 0x0000000c12002986 */ /* 0x0001e2000c101504 */
[C---:B------:R-:W-:Y:S01]  /*15040*/  IMAD.WIDE R22, R0.reuse, 0x2, R24 ;  /* 0x0000000200167825 */ /* 0x040fe200078e0218 */
[----:B0-----:R-:W-:-:S04]  /*15050*/  IADD3 R18, R0, c[0x0][0x198], RZ ;  /* 0x0000660000127a10 */ /* 0x001fc80007ffe0ff */
[----:B------:R-:W-:Y:S01]  /*15060*/  IADD3 R0, R18, c[0x0][0x198], RZ ;  /* 0x0000660012007a10 */ /* 0x000fe20007ffe0ff */
[----:B--2---:R-:W-:Y:S01]  /*15070*/  @P6 STG.E.U16 [R20.64], R16 ;  /* 0x0000001014006986 */ /* 0x004fe2000c101504 */
[----:B------:R-:W-:Y:S02]  /*15080*/  ISETP.LT.AND P6, PT, R7, c[0x0][0x178], !P1 ;  /* 0x00005e0007007a0c */ /* 0x000fe40004fc1270 */
[----:B------:R-:W-:Y:S01]  /*15090*/  ISETP.LT.AND P1, PT, R27, c[0x0][0x178], !P1 ;  /* 0x00005e001b007a0c */ /* 0x000fe20004f21270 */
[----:B---3--:R0:W-:Y:S02]  /*150a0*/  @P3 STG.E.U16 [R22.64], R17 ;  /* 0x0000001116003986 */ /* 0x0081e4000c101504 */
[----:B0-----:R-:W-:Y:S02]  /*150b0*/  PRMT R23, R16, 0x7632, R23 ;  /* 0x0000763210177816 */ /* 0x001fe40000000017 */
[----:B------:R-:W-:Y:S01]  /*150c0*/  PRMT R22, R17, 0x7632, R22 ;  /* 0x0000763211167816 */ /* 0x000fe20000000016 */
[----:B------:R-:W-:Y:S01]  /*150d0*/  IMAD.WIDE R16, R18, 0x2, R2 ;  /* 0x0000000212107825 */ /* 0x000fe200078e0202 */
[----:B----4-:R-:W-:-:S03]  /*150e0*/  IADD3 R12, R26, 0xd, RZ ;  /* 0x0000000d1a0c7810 */ /* 0x010fc60007ffe0ff */
[----:B------:R-:W-:Y:S01]  /*150f0*/  IMAD.WIDE R18, R18, 0x2, R24 ;  /* 0x0000000212127825 */ /* 0x000fe200078e0218 */
[----:B------:R-:W-:Y:S01]  /*15100*/  ISETP.GE.AND P2, PT, R12, c[0x0][0x17c], PT ;  /* 0x00005f000c007a0c */ /* 0x000fe20003f46270 */
[----:B------:R0:W-:Y:S04]  /*15110*/  @P6 STG.E.U16 [R16.64], R23 ;  /* 0x0000001710006986 */ /* 0x0001e8000c101504 */
[----:B------:R-:W2:Y:S04]  /*15120*/  LDL.LU R12, [R1] ;  /* 0x00000000010c7983 */ /* 0x000ea80000300800 */
[----:B------:R1:W-:Y:S04]  /*15130*/  @P1 STG.E.U16 [R18.64], R22 ;  /* 0x0000001612001986 */ /* 0x0003e8000c101504 */
[----:B0-----:R-:W3:Y:S04]  /*15140*/  LDL.LU R23, [R1+0x100] ;  /* 0x0001000001177983 */ /* 0x001ee80000300800 */
[----:B-1----:R-:W4:Y:S01]  /*15150*/  LDL.LU R19, [R1+0x110] ;  /* 0x0001100001137983 */ /* 0x002f220000300800 */
[----:B------:R-:W-:-:S02]  /*15160*/  ISETP.LT.AND P3, PT, R7, c[0x0][0x178], !P0 ;  /* 0x00005e0007007a0c */ /* 0x000fc40004761270 */
[----:B------:R-:W-:Y:S01]  /*15170*/  ISETP.LT.AND P0, PT, R27, c[0x0][0x178], !P0 ;  /* 0x00005e001b007a0c */ /* 0x000fe20004701270 */
[----:B------:R-:W-:Y:S01]  /*15180*/  IMAD.WIDE R20, R0, 0x2, R2 ;  /* 0x0000000200147825 */ /* 0x000fe200078e0202 */
[----:B------:R-:W-:-:S03]  /*15190*/  ISETP.LT.AND P1, PT, R7, c[0x0][0x178], !P5 ;  /* 0x00005e0007007a0c */ /* 0x000fc60006f21270 */
[C---:B------:R-:W-:Y:S01]  /*151a0*/  IMAD.WIDE R16, R0.reuse, 0x2, R24 ;  /* 0x0000000200107825 */ /* 0x040fe200078e0218 */
[----:B------:R-:W-:Y:S02]  /*151b0*/  IADD3 R0, R0, c[0x0][0x198], RZ ;  /* 0x0000660000007a10 */ /* 0x000fe40007ffe0ff */
[----:B------:R-:W-:Y:S02]  /*151c0*/  ISETP.GE.AND P4, PT, R4, c[0x0][0x17c], PT ;  /* 0x00005f0004007a0c */ /* 0x000fe40003f86270 */
[----:B------:R-:W-:Y:S02]  /*151d0*/  IADD3 R4, R26, 0xe, RZ ;  /* 0x0000000e1a047810 */ /* 0x000fe40007ffe0ff */
[----:B------:R-:W-:Y:S02]  /*151e0*/  ISETP.LT.AND P5, PT, R27, c[0x0][0x178], !P5 ;  /* 0x00005e001b007a0c */ /* 0x000fe40006fa1270 */
[----:B------:R-:W-:Y:S02]  /*151f0*/  ISETP.GE.AND P6, PT, R4, c[0x0][0x17c], PT ;  /* 0x00005f0004007a0c */ /* 0x000fe40003fc6270 */
[----:B------:R-:W-:Y:S01]  /*15200*/  IADD3 R4, R26, 0xf, RZ ;  /* 0x0000000f1a047810 */ /* 0x000fe20007ffe0ff */
[----:B----4-:R0:W-:Y:S04]  /*15210*/  @P3 STG.E.U16 [R20.64], R19 ;  /* 0x0000001314003986 */ /* 0x0101e8000c101504 */
[----:B--2---:R1:W-:Y:S01]  /*15220*/  @P0 STG.E.U16 [R16.64], R12 ;  /* 0x0000000c10000986 */ /* 0x0043e2000c101504 */
[----:B0-----:R-:W-:-:S03]  /*15230*/  PRMT R20, R19, 0x7632, R20 ;  /* 0x0000763213147816 */ /* 0x001fc60000000014 */
[----:B------:R-:W2:Y:S01]  /*15240*/  LDL.LU R21, [R1+0x40] ;  /* 0x0000400001157983 */ /* 0x000ea20000300800 */
[----:B-1----:R-:W-:-:S05]  /*15250*/  IMAD.WIDE R16, R0, 0x2, R2 ;  /* 0x0000000200107825 */ /* 0x002fca00078e0202 */
[----:B------:R0:W-:Y:S01]  /*15260*/  @P1 STG.E.U16 [R16.64], R20 ;  /* 0x0000001410001986 */ /* 0x0001e2000c101504 */
[----:B------:R-:W-:Y:S01]  /*15270*/  ISETP.LT.AND P0, PT, R7, c[0x0][0x178], !P4 ;  /* 0x00005e0007007a0c */ /* 0x000fe20006701270 */
[----:B------:R-:W-:Y:S01]  /*15280*/  IMAD.WIDE R18, R0, 0x2, R24 ;  /* 0x0000000200127825 */ /* 0x000fe200078e0218 */
[----:B------:R-:W-:Y:S02]  /*15290*/  ISETP.LT.AND P4, PT, R27, c[0x0][0x178], !P4 ;  /* 0x00005e001b007a0c */ /* 0x000fe40006781270 */
[----:B------:R-:W-:Y:S01]  /*152a0*/  ISETP.GE.AND P3, PT, R4, c[0x0][0x17c], PT ;  /* 0x00005f0004007a0c */ /* 0x000fe20003f66270 */
[----:B0-----:R-:W4:Y:S01]  /*152b0*/  LDL.LU R20, [R1+0x130] ;  /* 0x0001300001147983 */ /* 0x001f220000300800 */
[----:B------:R-:W-:Y:S02]  /*152c0*/  PRMT R4, R12, 0x7632, R4 ;  /* 0x000076320c047816 */ /* 0x000fe40000000004 */
[----:B------:R-:W-:Y:S01]  /*152d0*/  IADD3 R0, R0, c[0x0][0x198], RZ ;  /* 0x0000660000007a10 */ /* 0x000fe20007ffe0ff */
[----:B------:R-:W4:Y:S04]  /*152e0*/  LDL.LU R22, [R1+0x94] ;  /* 0x0000940001167983 */ /* 0x000f280000300800 */
[----:B------:R0:W-:Y:S01]  /*152f0*/  @P5 STG.E.U16 [R18.64], R4 ;  /* 0x0000000412005986 */ /* 0x0001e2000c101504 */
[----:B------:R-:W-:-:S05]  /*15300*/  IMAD.WIDE R16, R0, 0x2, R2 ;  /* 0x0000000200107825 */ /* 0x000fca00078e0202 */
[----:B---3--:R-:W-:Y:S01]  /*15310*/  @P0 STG.E.U16 [R16.64], R23 ;  /* 0x0000001710000986 */ /* 0x008fe2000c101504 */
[----:B0-----:R-:W-:-:S05]  /*15320*/  IMAD.WIDE R18, R0, 0x2, R24 ;  /* 0x0000000200127825 */ /* 0x001fca00078e0218 */
[----:B------:R0:W-:Y:S02]  /*15330*/  @P4 STG.E.U16 [R18.64], R8 ;  /* 0x0000000812004986 */ /* 0x0001e4000c101504 */
[----:B0-----:R-:W-:Y:S02]  /*15340*/  PRMT R8, R23, 0x7632, R8 ;  /* 0x0000763217087816 */ /* 0x001fe40000000008 */
[----:B------:R-:W3:Y:S01]  /*15350*/  LDL.LU R23, [R1+0x34] ;  /* 0x0000340001177983 */ /* 0x000ee20000300800 */
[----:B------:R-:W-:Y:S02]  /*15360*/  ISETP.LT.AND P5, PT, R7, c[0x0][0x178], !P2 ;  /* 0x00005e0007007a0c */ /* 0x000fe400057a1270 */
[----:B------:R-:W-:Y:S02]  /*15370*/  ISETP.LT.AND P2, PT, R27, c[0x0][0x178], !P2 ;  /* 0x00005e001b007a0c */ /* 0x000fe40005741270 */
[----:B------:R-:W-:Y:S02]  /*15380*/  IADD3 R0, R0, c[0x0][0x198], RZ ;  /* 0x0000660000007a10 */ /* 0x000fe40007ffe0ff */
[----:B------:R-:W-:-:S02]  /*15390*/  IADD3 R4, R26, 0x11, RZ ;  /* 0x000000111a047810 */ /* 0x000fc40007ffe0ff */
[----:B------:R-:W-:Y:S01]  /*153a0*/  ISETP.LT.AND P4, PT, R7, c[0x0][0x178], !P6 ;  /* 0x00005e0007007a0c */ /* 0x000fe20007781270 */
[----:B------:R-:W-:Y:S01]  /*153b0*/  IMAD.WIDE R16, R0, 0x2, R2 ;  /* 0x0000000200107825 */ /* 0x000fe200078e0202 */
[----:B------:R-:W-:Y:S02]  /*153c0*/  ISETP.GE.AND P0, PT, R4, c[0x0][0x17c], PT ;  /* 0x00005f0004007a0c */ /* 0x000fe40003f06270 */
[----:B------:R-:W-:Y:S01]  /*153d0*/  PRMT R4, R8, 0x7632, R4 ;  /* 0x0000763208047816 */ /* 0x000fe20000000004 */
[C---:B------:R-:W-:Y:S01]  /*153e0*/  IMAD.WIDE R18, R0.reuse, 0x2, R24 ;  /* 0x0000000200127825 */ /* 0x040fe200078e0218 */
[----:B------:R-:W-:Y:S01]  /*153f0*/  IADD3 R0, R0, c[0x0][0x198], RZ ;  /* 0x0000660000007a10 */ /* 0x000fe20007ffe0ff */
[----:B------:R0:W-:Y:S01]  /*15400*/  @P5 STG.E.U16 [R16.64], R8 ;  /* 0x0000000810005986 */ /* 0x0001e2000c101504 */
[----:B------:R-:W-:-:S03]  /*15410*/  ISETP.LT.AND P6, PT, R27, c[0x0][0x178], !P6 ;  /* 0x00005e001b007a0c */ /* 0x000fc600077c1270 */
[----:B------:R1:W-:Y:S01]  /*15420*/  @P2 STG.E.U16 [R18.64], R4 ;  /* 0x0000000412002986 */ /* 0x0003e2000c101504 */
[----:B------:R-:W-:Y:S02]  /*15430*/  ISETP.LT.AND P2, PT, R7, c[0x0][0x178], !P3 ;  /* 0x00005e0007007a0c */ /* 0x000fe40005f41270 */
[C---:B------:R-:W-:Y:S02]  /*15440*/  IADD3 R12, R26.reuse, 0x10, RZ ;  /* 0x000000101a0c7810 */ /* 0x040fe40007ffe0ff */
[----:B0-----:R-:W-:Y:S01]  /*15450*/  IADD3 R8, R26, 0x12, RZ ;  /* 0x000000121a087810 */ /* 0x001fe20007ffe0ff */
[----:B------:R-:W-:-:S03]  /*15460*/  IMAD.WIDE R16, R0, 0x2, R2 ;  /* 0x0000000200107825 */ /* 0x000fc600078e0202 */
[----:B------:R-:W-:Y:S02]  /*15470*/  ISETP.GE.AND P5, PT, R8, c[0x0][0x17c], PT ;  /* 0x00005f0008007a0c */ /* 0x000fe40003fa6270 */
[----:B------:R-:W-:Y:S02]  /*15480*/  IADD3 R8, R0, c[0x0][0x198], RZ ;  /* 0x0000660000087a10 */ /* 0x000fe40007ffe0ff */
[----:B------:R-:W-:-:S03]  /*15490*/  ISETP.GE.AND P1, PT, R12, c[0x0][0x17c], PT ;  /* 0x00005f000c007a0c */ /* 0x000fc60003f26270 */
[----:B-1----:R-:W-:Y:S01]  /*154a0*/  IMAD.WIDE R18, R8, 0x2, R2 ;  /* 0x0000000208127825 */ /* 0x002fe200078e0202 */
[----:B------:R-:W-:Y:S02]  /*154b0*/  ISETP.LT.AND P3, PT, R27, c[0x0][0x178], !P3 ;  /* 0x00005e001b007a0c */ /* 0x000fe40005f61270 */
[----:B--2---:R-:W-:Y:S01]  /*154c0*/  PRMT R12, R21, 0x7632, R12 ;  /* 0x00007632150c7816 */ /* 0x004fe2000000000c */
[----:B----4-:R0:W-:Y:S02]  /*154d0*/  @P4 STG.E.U16 [R16.64], R20 ;  /* 0x0000001410004986 */ /* 0x0101e4000c101504 */
[----:B0-----:R-:W-:Y:S01]  /*154e0*/  IMAD.WIDE R16, R0, 0x2, R24 ;  /* 0x0000000200107825 */ /* 0x001fe200078e0218 */
[----:B------:R-:W-:-:S04]  /*154f0*/  PRMT R0, R20, 0x7632, R0 ;  /* 0x0000763214007816 */ /* 0x000fc80000000000 */
[----:B------:R0:W-:Y:S01]  /*15500*/  @P6 STG.E.U16 [R16.64], R21 ;  /* 0x0000001510006986 */ /* 0x0001e2000c101504 */
[----:B------:R-:W-:Y:S02]  /*15510*/  ISETP.LT.AND P6, PT, R7, c[0x0][0x178], !P1 ;  /* 0x00005e0007007a0c */ /* 0x000fe40004fc1270 */
[----:B------:R-:W-:Y:S01]  /*15520*/  ISETP.LT.AND P1, PT, R27, c[0x0][0x178], !P1 ;  /* 0x00005e001b007a0c */ /* 0x000fe20004f21270 */
[----:B------:R1:W-:Y:S01]  /*15530*/  @P2 STG.E.U16 [R18.64], R0 ;  /* 0x0000000012002986 */ /* 0x0003e2000c101504 */
[C---:B0-----:R-:W-:Y:S01]  /*15540*/  IMAD.WIDE R16, R8.reuse, 0x2, R24 ;  /* 0x0000000208107825 */ /* 0x041fe200078e0218 */
[----:B-1----:R-:W-:-:S04]  /*15550*/  IADD3 R0, R8, c[0x0][0x198], RZ ;  /* 0x0000660008007a10 */ /* 0x002fc80007ffe0ff */
[----:B------:R0:W-:Y:S01]  /*15560*/  @P3 STG.E.U16 [R16.64], R12 ;  /* 0x0000000c10003986 */ /* 0x0001e2000c101504 */
[----:B------:R-:W-:-:S04]  /*15570*/  IMAD.WIDE R18, R0, 0x2, R2 ;  /* 0x0000000200127825 */ /* 0x000fc800078e0202 */
[----:B------:R-:W-:Y:S01]  /*15580*/  IMAD.WIDE R20, R0, 0x2, R24 ;  /* 0x0000000200147825 */ /* 0x000fe200078e0218 */
[----:B------:R1:W-:Y:S04]  /*15590*/  @P6 STG.E.U16 [R18.64], R22 ;  /* 0x0000001612006986 */ /* 0x0003e8000c101504 */
[----:B---3--:R-:W-:Y:S01]  /*155a0*/  @P1 STG.E.U16 [R20.64], R23 ;  /* 0x0000001714001986 */ /* 0x008fe2000c101504 */
[----:B------:R-:W-:Y:S02]  /*155b0*/  ISETP.LT.AND P1, PT, R7, c[0x0][0x178], !P0 ;  /* 0x00005e0007007a0c */ /* 0x000fe40004721270 */
[----:B0-----:R-:W-:Y:S02]  /*155c0*/  PRMT R12, R22, 0x7632, R12 ;  /* 0x00007632160c7816 */ /* 0x001fe4000000000c */
[----:B-1----:R-:W-:-:S05]  /*155d0*/  IADD3 R18, R0, c[0x0][0x198], RZ ;  /* 0x0000660000127a10 */ /* 0x002fca0007ffe0ff */
[----:B------:R-:W-:-:S05]  /*155e0*/  IMAD.WIDE R16, R18, 0x2, R2 ;  /* 0x0000000212107825 */ /* 0x000fca00078e0202 */
[----:B------:R0:W-:Y:S04]  /*155f0*/  @P1 STG.E.U16 [R16.64], R12 ;  /* 0x0000000c10001986 */ /* 0x0001e8000c101504 */
[----:B0-----:R-:W2:Y:S04]  /*15600*/  LDL.LU R16, [R1+0xa4] ;  /* 0x0000a40001107983 */ /* 0x001ea80000300800 */
[----:B------:R-:W3:Y:S01]  /*15610*/  LDL.LU R17, [R1+0x14] ;  /* 0x0000140001117983 */ /* 0x000ee20000300800 */
[----:B------:R-:W-:Y:S02]  /*15620*/  ISETP.LT.AND P0, PT, R27, c[0x0][0x178], !P0 ;  /* 0x00005e001b007a0c */ /* 0x000fe40004701270 */
[----:B------:R-:W-:-:S02]  /*15630*/  ISETP.LT.AND P6, PT, R7, c[0x0][0x178], !P5 ;  /* 0x00005e0007007a0c */ /* 0x000fc40006fc1270 */
[----:B------:R-:W-:Y:S02]  /*15640*/  ISETP.LT.AND P5, PT, R27, c[0x0][0x178], !P5 ;  /* 0x00005e001b007a0c */ /* 0x000fe40006fa1270 */
[----:B------:R-:W-:Y:S02]  /*15650*/  IADD3 R8, R26, 0x15, RZ ;  /* 0x000000151a087810 */ /* 0x000fe40007ffe0ff */
[C---:B------:R-:W-:Y:S01]  /*15660*/  IADD3 R0, R18.reuse, c[0x0][0x198], RZ ;  /* 0x0000660012007a10 */ /* 0x040fe20007ffe0ff */
[----:B------:R-:W-:Y:S01]  /*15670*/  IMAD.WIDE R18, R18, 0x2, R24 ;  /* 0x0000000212127825 */ /* 0x000fe200078e0218 */
[----:B------:R-:W-:Y:S02]  /*15680*/  ISETP.GE.AND P3, PT, R8, c[0x0][0x17c], PT ;  /* 0x00005f0008007a0c */ /* 0x000fe40003f66270 */
[----:B------:R-:W-:Y:S01]  /*15690*/  PRMT R8, R23, 0x7632, R8 ;  /* 0x0000763217087816 */ /* 0x000fe20000000008 */
[----:B------:R-:W-:-:S04]  /*156a0*/  IMAD.WIDE R20, R0, 0x2, R2 ;  /* 0x0000000200147825 */ /* 0x000fc800078e0202 */
[----:B------:R-:W-:Y:S01]  /*156b0*/  IMAD.WIDE R22, R0, 0x2, R24 ;  /* 0x0000000200167825 */ /* 0x000fe200078e0218 */
[----:B------:R-:W-:Y:S01]  /*156c0*/  @P0 STG.E.U16 [R18.64], R8 ;  /* 0x0000000812000986 */ /* 0x000fe2000c101504 */
[----:B------:R-:W-:-:S03]  /*156d0*/  IADD3 R4, R26, 0x13, RZ ;  /* 0x000000131a047810 */ /* 0x000fc60007ffe0ff */
[----:B--2---:R-:W-:Y:S04]  /*156e0*/  @P6 STG.E.U16 [R20.64], R16 ;  /* 0x0000001014006986 */ /* 0x004fe8000c101504 */
[----:B---3--:R0:W-:Y:S04]  /*156f0*/  @P5 STG.E.U16 [R22.64], R17 ;  /* 0x0000001116005986 */ /* 0x0081e8000c101504 */
[----:B0-----:R-:W2:Y:S04]  /*15700*/  LDL.LU R23, [R1+0xd4] ;  /* 0x0000d40001177983 */ /* 0x001ea80000300800 */
[----:B------:R-:W3:Y:S01]  /*15710*/  LDL.LU R22, [R1+0xc4] ;  /* 0x0000c40001167983 */ /* 0x000ee20000300800 */
[----:B------:R-:W-:-:S02]  /*15720*/  ISETP.GE.AND P4, PT, R4, c[0x0][0x17c], PT ;  /* 0x00005f0004007a0c */ /* 0x000fc40003f86270 */
[----:B------:R-:W-:Y:S02]  /*15730*/  IADD3 R4, R26, 0x14, RZ ;  /* 0x000000141a047810 */ /* 0x000fe40007ffe0ff */
[----:B------:R-:W-:Y:S02]  /*15740*/  ISETP.LT.AND P6, PT, R7, c[0x0][0x178], !P4 ;  /* 0x00005e0007007a0c */ /* 0x000fe400067c1270 */
[----:B------:R-:W-:Y:S02]  /*15750*/  ISETP.GE.AND P2, PT, R4, c[0x0][0x17c], PT ;  /* 0x00005f0004007a0c */ /* 0x000fe40003f46270 */
[----:B------:R-:W-:Y:S02]  /*15760*/  ISETP.LT.AND P4, PT, R27, c[0x0][0x178], !P4 ;  /* 0x00005e001b007a0c */ /* 0x000fe40006781270 */
[----:B------:R-:W-:Y:S02]  /*15770*/  IADD3 R18, R0, c[0x0][0x198], RZ ;  /* 0x0000660000127a10 */ /* 0x000fe40007ffe0ff */
[----:B------:R-:W-:-:S02]  /*15780*/  IADD3 R4, R26, 0x16, RZ ;  /* 0x000000161a047810 */ /* 0x000fc40007ffe0ff */
[----:B------:R-:W-:Y:S02]  /*15790*/  ISETP.LT.AND P5, PT, R7, c[0x0][0x178], !P2 ;  /* 0x00005e0007007a0c */ /* 0x000fe400057a1270 */
[----:B------:R-:W-:Y:S02]  /*157a0*/  IADD3 R20, R26, 0x17, RZ ;  /* 0x000000171a147810 */ /* 0x000fe40007ffe0ff */
[----:B------:R-:W-:Y:S02]  /*157b0*/  IADD3 R0, R18, c[0x0][0x198], RZ ;  /* 0x0000660012007a10 */ /* 0x000fe40007ffe0ff */
[----:B------:R-:W-:Y:S02]  /*157c0*/  ISETP.GE.AND P1, PT, R4, c[0x0][0x17c], PT ;  /* 0x00005f0004007a0c */ /* 0x000fe40003f26270 */
[----:B------:R-:W-:Y:S02]  /*157d0*/  PRMT R12, R16, 0x7632, R12 ;  /* 0x00007632100c7816 */ /* 0x000fe4000000000c */
[----:B------:R-:W-:Y:S01]  /*157e0*/  PRMT R4, R17, 0x7632, R4 ;  /* 0x0000763211047816 */ /* 0x000fe20000000004 */
[----:B------:R-:W-:Y:S01]  /*157f0*/  IMAD.WIDE R16, R18, 0x2, R2 ;  /* 0x0000000212107825 */ /* 0x000fe200078e0202 */
[----:B------:R-:W-:-:S02]  /*15800*/  ISETP.LT.AND P2, PT, R27, c[0x0][0x178], !P2 ;  /* 0x00005e001b007a0c */ /* 0x000fc40005741270 */
[----:B------:R-:W-:Y:S01]  /*15810*/  ISETP.GE.AND P0, PT, R20, c[0x0][0x17c], PT ;  /* 0x00005f0014007a0c */ /* 0x000fe20003f06270 */
[----:B------:R-:W-:Y:S01]  /*15820*/  IMAD.WIDE R18, R18, 0x2, R24 ;  /* 0x0000000212127825 */ /* 0x000fe200078e0218 */
[----:B------:R-:W-:-:S03]  /*15830*/  IADD3 R8, R26, 0x18, RZ ;  /* 0x000000181a087810 */ /* 0x000fc60007ffe0ff */
[----:B------:R-:W-:Y:S01]  /*15840*/  IMAD.WIDE R20, R0, 0x2, R2 ;  /* 0x0000000200147825 */ /* 0x000fe200078e0202 */
[----:B------:R0:W-:Y:S01]  /*15850*/  @P6 STG.E.U16 [R16.64], R12 ;  /* 0x0000000c10006986 */ /* 0x0001e2000c101504 */
[----:B------:R-:W-:-:S03]  /*15860*/  ISETP.GE.AND P6, PT, R8, c[0x0][0x17c], PT ;  /* 0x00005f0008007a0c */ /* 0x000fc60003fc6270 */
[----:B------:R1:W-:Y:S01]  /*15870*/  @P4 STG.E.U16 [R18.64], R4 ;  /* 0x0000000412004986 */ /* 0x0003e2000c101504 */
[----:B------:R-:W-:Y:S02]  /*15880*/  ISETP.LT.AND P4, PT, R7, c[0x0][0x178], !P3 ;  /* 0x00005e0007007a0c */ /* 0x000fe40005f81270 */
[----:B------:R-:W-:Y:S01]  /*15890*/  ISETP.LT.AND P3, PT, R27, c[0x0][0x178], !P3 ;  /* 0x00005e001b007a0c */ /* 0x000fe20005f61270 */
[C---:B0-----:R-:W-:Y:S01]  /*158a0*/  IMAD.WIDE R16, R0.reuse, 0x2, R24 ;  /* 0x0000000200107825 */ /* 0x041fe200078e0218 */
[----:B------:R-:W-:Y:S02]  /*158b0*/  IADD3 R0, R0, c[0x0][0x198], RZ ;  /* 0x0000660000007a10 */ /* 0x000fe40007ffe0ff */
[----:B-1----:R-:W-:Y:S02]  /*158c0*/  IADD3 R4, R26, 0x19, RZ ;  /* 0x000000191a047810 */ /* 0x002fe40007ffe0ff */
[----:B------:R-:W-:Y:S01]  /*158d0*/  PRMT R12, R5, 0x7632, R12 ;  /* 0x00007632050c7816 */ /* 0x000fe2000000000c */
[----:B--2---:R0:W-:Y:S01]  /*158e0*/  @P5 STG.E.U16 [R20.64], R23 ;  /* 0x0000001714005986 */ /* 0x0041e2000c101504 */
[----:B------:R-:W-:-:S03]  /*158f0*/  PRMT R8, R23, 0x7632, R8 ;  /* 0x0000763217087816 */ /* 0x000fc60000000008 */
[----:B------:R1:W-:Y:S01]  /*15900*/  @P2 STG.E.U16 [R16.64], R5 ;  /* 0x0000000510002986 */ /* 0x0003e2000c101504 */
[----:B------:R-:W-:-:S03]  /*15910*/  ISETP.LT.AND P2, PT, R7, c[0x0][0x178], !P1 ;  /* 0x00005e0007007a0c */ /* 0x000fc60004f41270 */
[----:B0-----:R-:W2:Y:S01]  /*15920*/  LDL.LU R23, [R1+0x124] ;  /* 0x0001240001177983 */ /* 0x001ea20000300800 */
[----:B------:R-:W-:Y:S02]  /*15930*/  ISETP.GE.AND P5, PT, R4, c[0x0][0x17c], PT ;  /* 0x00005f0004007a0c */ /* 0x000fe40003fa6270 */
[----:B------:R-:W-:Y:S01]  /*15940*/  ISETP.LT.AND P1, PT, R27, c[0x0][0x178], !P1 ;  /* 0x00005e001b007a0c */ /* 0x000fe20004f21270 */
[----:B------:R-:W4:Y:S01]  /*15950*/  LDL.LU R19, [R1+0x24] ;  /* 0x0000240001137983 */ /* 0x000f220000300800 */
[----:B-1----:R-:W-:-:S03]  /*15960*/  IMAD.WIDE R4, R0, 0x2, R2 ;  /* 0x0000000200047825 */ /* 0x002fc600078e0202 */
[----:B------:R-:W4:Y:S01]  /*15970*/  LDL.LU R21, [R1+0x114] ;  /* 0x0001140001157983 */ /* 0x000f220000300800 */
[C---:B------:R-:W-:Y:S01]  /*15980*/  IMAD.WIDE R16, R0.reuse, 0x2, R24 ;  /* 0x0000000200107825 */ /* 0x040fe200078e0218 */
[----:B------:R-:W-:Y:S02]  /*15990*/  IADD3 R0, R0, c[0x0][0x198], RZ ;  /* 0x0000660000007a10 */ /* 0x000fe40007ffe0ff */
[----:B------:R0:W-:Y:S04]  /*159a0*/  @P4 STG.E.U16 [R4.64], R8 ;  /* 0x0000000804004986 */ /* 0x0001e8000c101504 */
[----:B------:R1:W-:Y:S01]  /*159b0*/  @P3 STG.E.U16 [R16.64], R12 ;  /* 0x0000000c10003986 */ /* 0x0003e2000c101504 */
[----:B0-----:R-:W-:-:S04]  /*159c0*/  IMAD.WIDE R4, R0, 0x2, R2 ;  /* 0x0000000200047825 */ /* 0x001fc800078e0202 */
[----:B-1----:R-:W-:Y:S01]  /*159d0*/  IMAD.WIDE R16, R0, 0x2, R24 ;  /* 0x0000000200107825 */ /* 0x002fe200078e0218 */
[----:B---3--:R-:W-:Y:S04]  /*159e0*/  @P2 STG.E.U16 [R4.64], R22 ;  /* 0x0000001604002986 */ /* 0x008fe8000c101504 */
[----:B------:R0:W-:Y:S02]  /*159f0*/  @P1 STG.E.U16 [R16.64], R13 ;  /* 0x0000000d10001986 */ /* 0x0001e4000c101504 */
[----:B0-----:R-:W-:Y:S02]  /*15a00*/  PRMT R16, R22, 0x7632, R16 ;  /* 0x0000763216107816 */ /* 0x001fe40000000010 */
[----:B------:R-:W3:Y:S01]  /*15a10*/  LDL.LU R22, [R1+0x4] ;  /* 0x0000040001167983 */ /* 0x000ee20000300800 */
[----:B------:R-:W-:-:S02]  /*15a20*/  ISETP.LT.AND P3, PT, R7, c[0x0][0x178], !P0 ;  /* 0x00005e0007007a0c */ /* 0x000fc40004761270 */
[----:B------:R-:W-:Y:S02]  /*15a30*/  ISETP.LT.AND P0, PT, R27, c[0x0][0x178], !P0 ;  /* 0x00005e001b007a0c */ /* 0x000fe40004701270 */
[----:B------:R-:W-:Y:S02]  /*15a40*/  IADD3 R8, R26, 0x1b, RZ ;  /* 0x0000001b1a087810 */ /* 0x000fe40007ffe0ff */
[----:B------:R-:W-:Y:S02]  /*15a50*/  IADD3 R0, R0, c[0x0][0x198], RZ ;  /* 0x0000660000007a10 */ /* 0x000fe40007ffe0ff */
[----:B------:R-:W-:Y:S02]  /*15a60*/  ISETP.GE.AND P2, PT, R8, c[0x0][0x17c], PT ;  /* 0x00005f0008007a0c */ /* 0x000fe40003f46270 */
[----:B------:R-:W-:Y:S01]  /*15a70*/  ISETP.LT.AND P1, PT, R7, c[0x0][0x178], !P6 ;  /* 0x00005e0007007a0c */ /* 0x000fe20007721270 */
[----:B------:R-:W-:Y:S01]  /*15a80*/  IMAD.WIDE R4, R0, 0x2, R2 ;  /* 0x0000000200047825 */ /* 0x000fe200078e0202 */
[----:B------:R-:W-:-:S03]  /*15a90*/  PRMT R8, R13, 0x7632, R8 ;  /* 0x000076320d087816 */ /* 0x000fc60000000008 */
        /* <DEDUP_REMOVED lines=14> */
[----:B------:R-:W-:Y:S01]  /*15b80*/  IADD3 R8, R26, 0x1d, RZ ;  /* 0x0000001d1a087810 */ /* 0x000fe20007ffe0ff */
[----:B--2---:R0:W-:Y:S02]  /*15b90*/  @P1 STG.E.U16 [R4.64], R23 ;  /* 0x0000001704001986 */ /* 0x0041e4000c101504 */
[----:B0-----:R-:W-:Y:S01]  /*15ba0*/  IMAD.WIDE R4, R0, 0x2, R24 ;  /* 0x0000000200047825 */ /* 0x001fe200078e0218 */
[----:B------:R-:W-:Y:S02]  /*15bb0*/  PRMT R0, R23, 0x7632, R0 ;  /* 0x0000763217007816 */ /* 0x000fe40000000000 */
[----:B------:R-:W2:Y:S04]  /*15bc0*/  LDL.LU R23, [R1+0x104] ;  /* 0x0001040001177983 */ /* 0x000ea80000300800 */
[----:B----4-:R0:W-:Y:S01]  /*15bd0*/  @P6 STG.E.U16 [R4.64], R19 ;  /* 0x0000001304006986 */ /* 0x0101e2000c101504 */
[----:B------:R-:W-:-:S02]  /*15be0*/  ISETP.LT.AND P6, PT, R7, c[0x0][0x178], !P4 ;  /* 0x00005e0007007a0c */ /* 0x000fc400067c1270 */
[----:B------:R-:W-:Y:S01]  /*15bf0*/  ISETP.LT.AND P4, PT, R27, c[0x0][0x178], !P4 ;  /* 0x00005e001b007a0c */ /* 0x000fe20006781270 */
[----:B------:R1:W-:Y:S01]  /*15c00*/  @P0 STG.E.U16 [R12.64], R0 ;  /* 0x000000000c000986 */ /* 0x0003e2000c101504 */
[----:B------:R-:W-:Y:S02]  /*15c10*/  ISETP.GE.AND P1, PT, R8, c[0x0][0x17c], PT ;  /* 0x00005f0008007a0c */ /* 0x000fe40003f26270 */
[----:B------:R-:W-:Y:S01]  /*15c20*/  PRMT R8, R19, 0x7632, R8 ;  /* 0x0000763213087816 */ /* 0x000fe20000000008 */
[C---:B0-----:R-:W-:Y:S01]  /*15c30*/  IMAD.WIDE R4, R16.reuse, 0x2, R24 ;  /* 0x0000000210047825 */ /* 0x041fe200078e0218 */
[----:B-1----:R-:W-:-:S04]  /*15c40*/  IADD3 R0, R16, c[0x0][0x198], RZ ;  /* 0x0000660010007a10 */ /* 0x002fc80007ffe0ff */
[----:B------:R-:W-:Y:S01]  /*15c50*/  @P5 STG.E.U16 [R4.64], R8 ;  /* 0x0000000804005986 */ /* 0x000fe2000c101504 */
[----:B------:R-:W-:-:S04]  /*15c60*/  IMAD.WIDE R12, R0, 0x2, R2 ;  /* 0x00000002000c7825 */ /* 0x000fc800078e0202 */
[C---:B------:R-:W-:Y:S01]  /*15c70*/  IMAD.WIDE R16, R0.reuse, 0x2, R24 ;  /* 0x0000000200107825 */ /* 0x040fe200078e0218 */
[----:B------:R0:W-:Y:S04]  /*15c80*/  @P6 STG.E.U16 [R12.64], R21 ;  /* 0x000000150c006986 */ /* 0x0001e8000c101504 */
[----:B---3--:R1:W-:Y:S01]  /*15c90*/  @P4 STG.E.U16 [R16.64], R22 ;  /* 0x0000001610004986 */ /* 0x0083e2000c101504 */
[----:B------:R-:W-:Y:S02]  /*15ca0*/  ISETP.LT.AND P4, PT, R7, c[0x0][0x178], !P2 ;  /* 0x00005e0007007a0c */ /* 0x000fe40005781270 */
[----:B------:R-:W-:Y:S02]  /*15cb0*/  ISETP.LT.AND P2, PT, R27, c[0x0][0x178], !P2 ;  /* 0x00005e001b007a0c */ /* 0x000fe40005741270 */
[----:B0-----:R-:W-:-:S02]  /*15cc0*/  IADD3 R12, R0, c[0x0][0x198], RZ ;  /* 0x00006600000c7a10 */ /* 0x001fc40007ffe0ff */
[----:B------:R-:W-:Y:S02]  /*15cd0*/  PRMT R8, R21, 0x7632, R8 ;  /* 0x0000763215087816 */ /* 0x000fe40000000008 */
[C---:B------:R-:W-:Y:S01]  /*15ce0*/  IADD3 R0, R12.reuse, c[0x0][0x198], RZ ;  /* 0x000066000c007a10 */ /* 0x040fe20007ffe0ff */
[----:B------:R-:W-:Y:S01]  /*15cf0*/  IMAD.WIDE R4, R12, 0x2, R2 ;  /* 0x000000020c047825 */ /* 0x000fe200078e0202 */
[----:B------:R-:W-:Y:S02]  /*15d00*/  PRMT R20, R22, 0x7632, R20 ;  /* 0x0000763216147816 */ /* 0x000fe40000000014 */
[----:B-1----:R-:W3:Y:S01]  /*15d10*/  LDL.LU R22, [R1+0x44] ;  /* 0x0000440001167983 */ /* 0x002ee20000300800 */
[----:B------:R-:W-:-:S03]  /*15d20*/  IMAD.WIDE R12, R12, 0x2, R24 ;  /* 0x000000020c0c7825 */ /* 0x000fc600078e0218 */
[----:B------:R-:W-:Y:S04]  /*15d30*/  @P4 STG.E.U16 [R4.64], R8 ;  /* 0x0000000804004986 */ /* 0x000fe8000c101504 */
[----:B------:R0:W-:Y:S04]  /*15d40*/  @P2 STG.E.U16 [R12.64], R20 ;  /* 0x000000140c002986 */ /* 0x0001e8000c101504 */
[----:B0-----:R-:W4:Y:S01]  /*15d50*/  LDL.LU R20, [R1+0x134] ;  /* 0x0001340001147983 */ /* 0x001f220000300800 */
[----:B------:R-:W-:Y:S02]  /*15d60*/  ISETP.LT.AND P6, PT, R7, c[0x0][0x178], !P3 ;  /* 0x00005e0007007a0c */ /* 0x000fe40005fc1270 */
[----:B------:R-:W-:-:S02]  /*15d70*/  ISETP.LT.AND P3, PT, R27, c[0x0][0x178], !P3 ;  /* 0x00005e001b007a0c */ /* 0x000fc40005f61270 */
[C---:B------:R-:W-:Y:S02]  /*15d80*/  IADD3 R18, R26.reuse, 0x1e, RZ ;  /* 0x0000001e1a127810 */ /* 0x040fe40007ffe0ff */
[----:B------:R-:W-:Y:S01]  /*15d90*/  IADD3 R19, R26, 0x1f, RZ ;  /* 0x0000001f1a137810 */ /* 0x000fe20007ffe0ff */
[----:B------:R-:W-:Y:S01]  /*15da0*/  IMAD.WIDE R16, R0, 0x2, R2 ;  /* 0x0000000200107825 */ /* 0x000fe200078e0202 */
[----:B------:R-:W-:Y:S02]  /*15db0*/  ISETP.GE.AND P0, PT, R18, c[0x0][0x17c], PT ;  /* 0x00005f0012007a0c */ /* 0x000fe40003f06270 */
[----:B------:R-:W-:Y:S01]  /*15dc0*/  ISETP.GE.AND P5, PT, R19, c[0x0][0x17c], PT ;  /* 0x00005f0013007a0c */ /* 0x000fe20003fa6270 */
[C---:B------:R-:W-:Y:S01]  /*15dd0*/  IMAD.WIDE R18, R0.reuse, 0x2, R24 ;  /* 0x0000000200127825 */ /* 0x040fe200078e0218 */
[----:B------:R-:W-:Y:S02]  /*15de0*/  IADD3 R8, R0, c[0x0][0x198], RZ ;  /* 0x0000660000087a10 */ /* 0x000fe40007ffe0ff */
[----:B------:R-:W-:-:S03]  /*15df0*/  IADD3 R12, R26, 0x21, RZ ;  /* 0x000000211a0c7810 */ /* 0x000fc60007ffe0ff */
[----:B------:R-:W-:Y:S01]  /*15e00*/  IMAD.WIDE R4, R8, 0x2, R2 ;  /* 0x0000000208047825 */ /* 0x000fe200078e0202 */
[----:B------:R-:W-:Y:S01]  /*15e10*/  ISETP.GE.AND P2, PT, R12, c[0x0][0x17c], PT ;  /* 0x00005f000c007a0c */ /* 0x000fe20003f46270 */
[----:B--2---:R0:W-:Y:S04]  /*15e20*/  @P6 STG.E.U16 [R16.64], R23 ;  /* 0x0000001710006986 */ /* 0x0041e8000c101504 */
[----:B------:R1:W-:Y:S01]  /*15e30*/  @P3 STG.E.U16 [R18.64], R9 ;  /* 0x0000000912003986 */ /* 0x0003e2000c101504 */
[----:B0-----:R-:W-:-:S03]  /*15e40*/  PRMT R16, R23, 0x7632, R16 ;  /* 0x0000763217107816 */ /* 0x001fc60000000010 */
[----:B-1----:R-:W2:Y:S04]  /*15e50*/  LDL.LU R19, [R1+0x98] ;  /* 0x0000980001137983 */ /* 0x002ea80000300800 */
[----:B------:R-:W2:Y:S01]  /*15e60*/  LDL.LU R23, [R1+0x38] ;  /* 0x0000380001177983 */ /* 0x000ea20000300800 */
[----:B------:R-:W-:Y:S02]  /*15e70*/  ISETP.LT.AND P6, PT, R7, c[0x0][0x178], !P1 ;  /* 0x00005e0007007a0c */ /* 0x000fe40004fc1270 */
[----:B------:R-:W-:Y:S02]  /*15e80*/  ISETP.LT.AND P1, PT, R27, c[0x0][0x178], !P1 ;  /* 0x00005e001b007a0c */ /* 0x000fe40004f21270 */
[----:B------:R-:W-:Y:S02]  /*15e90*/  ISETP.LT.AND P3, PT, R7, c[0x0][0x178], !P0 ;  /* 0x00005e0007007a0c */ /* 0x000fe40004761270 */
[----:B------:R-:W-:-:S02]  /*15ea0*/  ISETP.LT.AND P0, PT, R27, c[0x0][0x178], !P0 ;  /* 0x00005e001b007a0c */ /* 0x000fc40004701270 */
[C---:B------:R-:W-:Y:S02]  /*15eb0*/  IADD3 R18, R8.reuse, c[0x0][0x198], RZ ;  /* 0x0000660008127a10 */ /* 0x040fe40007ffe0ff */
[----:B------:R-:W-:Y:S01]  /*15ec0*/  PRMT R17, R9, 0x7632, R17 ;  /* 0x0000763209117816 */ /* 0x000fe20000000011 */
[----:B------:R-:W-:Y:S02]  /*15ed0*/  IMAD.WIDE R8, R8, 0x2, R24 ;  /* 0x0000000208087825 */ /* 0x000fe400078e0218 */
[----:B------:R0:W-:Y:S02]  /*15ee0*/  @P6 STG.E.U16 [R4.64], R16 ;  /* 0x0000001004006986 */ /* 0x0001e4000c101504 */
[C---:B------:R-:W-:Y:S02]  /*15ef0*/  IMAD.WIDE R12, R18.reuse, 0x2, R2 ;  /* 0x00000002120c7825 */ /* 0x040fe400078e0202 */
[----:B------:R-:W-:Y:S02]  /*15f00*/  @P1 STG.E.U16 [R8.64], R17 ;  /* 0x0000001108001986 */ /* 0x000fe4000c101504 */
[----:B0-----:R-:W-:-:S02]  /*15f10*/  IMAD.WIDE R4, R18, 0x2, R24 ;  /* 0x0000000212047825 */ /* 0x001fc400078e0218 */
[----:B----4-:R0:W-:Y:S04]  /*15f20*/  @P3 STG.E.U16 [R12.64], R20 ;  /* 0x000000140c003986 */ /* 0x0101e8000c101504 */
[----:B---3--:R1:W-:Y:S01]  /*15f30*/  @P0 STG.E.U16 [R4.64], R22 ;  /* 0x0000001604000986 */ /* 0x0083e2000c101504 */
[----:B0-----:R-:W-:-:S03]  /*15f40*/  PRMT R13, R22, 0x7632, R13 ;  /* 0x00007632160d7816 */ /* 0x001fc6000000000d */
[----:B-1----:R-:W3:Y:S01]  /*15f50*/  LDL.LU R22, [R1+0xa8] ;  /* 0x0000a80001167983 */ /* 0x002ee20000300800 */
[C---:B------:R-:W-:Y:S02]  /*15f60*/  IADD3 R0, R26.reuse, 0x22, RZ ;  /* 0x000000221a007810 */ /* 0x040fe40007ffe0ff */
[----:B------:R-:W-:Y:S02]  /*15f70*/  IADD3 R21, R26, 0x20, RZ ;  /* 0x000000201a157810 */ /* 0x000fe40007ffe0ff */
[----:B------:R-:W-:Y:S02]  /*15f80*/  ISETP.GE.AND P6, PT, R0, c[0x0][0x17c], PT ;  /* 0x00005f0000007a0c */ /* 0x000fe40003fc6270 */
[----:B------:R-:W-:Y:S02]  /*15f90*/  IADD3 R0, R26, 0x23, RZ ;  /* 0x000000231a007810 */ /* 0x000fe40007ffe0ff */
[----:B------:R-:W-:Y:S02]  /*15fa0*/  ISETP.LT.AND P1, PT, R7, c[0x0][0x178], !P5 ;  /* 0x00005e0007007a0c */ /* 0x000fe40006f21270 */
[----:B------:R-:W-:-:S02]  /*15fb0*/  ISETP.LT.AND P5, PT, R27, c[0x0][0x178], !P5 ;  /* 0x00005e001b007a0c */ /* 0x000fc40006fa1270 */
[----:B------:R-:W-:Y:S02]  /*15fc0*/  ISETP.GE.AND P3, PT, R0, c[0x0][0x17c], PT ;  /* 0x00005f0000007a0c */ /* 0x000fe40003f66270 */
[----:B------:R-:W-:Y:S02]  /*15fd0*/  ISETP.GE.AND P4, PT, R21, c[0x0][0x17c], PT ;  /* 0x00005f0015007a0c */ /* 0x000fe40003f86270 */
[----:B------:R-:W-:Y:S02]  /*15fe0*/  IADD3 R0, R18, c[0x0][0x198], RZ ;  /* 0x0000660012007a10 */ /* 0x000fe40007ffe0ff */
[----:B------:R-:W-:Y:S02]  /*15ff0*/  ISETP.LT.AND P0, PT, R7, c[0x0][0x178], !P4 ;  /* 0x00005e0007007a0c */ /* 0x000fe40006701270 */
[----:B------:R-:W-:Y:S01]  /*16000*/  PRMT R12, R20, 0x7632, R12 ;  /* 0x00007632140c7816 */ /* 0x000fe2000000000c */
[----:B------:R-:W-:Y:S01]  /*16010*/  IMAD.WIDE R8, R0, 0x2, R2 ;  /* 0x0000000200087825 */ /* 0x000fe200078e0202 */
[----:B------:R-:W4:Y:S01]  /*16020*/  LDL.LU R20, [R1+0x18] ;  /* 0x0000180001147983 */ /* 0x000f220000300800 */
[----:B------:R-:W-:-:S02]  /*16030*/  ISETP.LT.AND P4, PT, R27, c[0x0][0x178], !P4 ;  /* 0x00005e001b007a0c */ /* 0x000fc40006781270 */
[C-C-:B------:R-:W-:Y:S01]  /*16040*/  IMAD.WIDE R4, R0.reuse, 0x2, R24.reuse ;  /* 0x0000000200047825 */ /* 0x140fe200078e0218 */
[----:B------:R-:W-:Y:S01]  /*16050*/  IADD3 R0, R0, c[0x0][0x198], RZ ;  /* 0x0000660000007a10 */ /* 0x000fe20007ffe0ff */
[----:B------:R0:W-:Y:S04]  /*16060*/  @P1 STG.E.U16 [R8.64], R12 ;  /* 0x0000000c08001986 */ /* 0x0001e8000c101504 */
[----:B------:R1:W-:Y:S01]  /*16070*/  @P5 STG.E.U16 [R4.64], R13 ;  /* 0x0000000d04005986 */ /* 0x0003e2000c101504 */
[----:B0-----:R-:W-:Y:S01]  /*16080*/  IADD3 R12, R26, 0x25, RZ ;  /* 0x000000251a0c7810 */ /* 0x001fe20007ffe0ff */
[----:B------:R-:W-:-:S04]  /*16090*/  IMAD.WIDE R8, R0, 0x2, R24 ;  /* 0x0000000200087825 */ /* 0x000fc800078e0218 */
[C---:B-1----:R-:W-:Y:S01]  /*160a0*/  IMAD.WIDE R4, R0.reuse, 0x2, R2 ;  /* 0x0000000200047825 */ /* 0x042fe200078e0202 */
[----:B------:R-:W-:Y:S02]  /*160b0*/  ISETP.LT.AND P5, PT, R7, c[0x0][0x178], !P2 ;  /* 0x00005e0007007a0c */ /* 0x000fe400057a1270 */
[----:B------:R-:W-:Y:S02]  /*160c0*/  IADD3 R0, R0, c[0x0][0x198], RZ ;  /* 0x0000660000007a10 */ /* 0x000fe40007ffe0ff */
[----:B------:R-:W-:Y:S01]  /*160d0*/  ISETP.LT.AND P2, PT, R27, c[0x0][0x178], !P2 ;  /* 0x00005e001b007a0c */ /* 0x000fe20005741270 */
[----:B--2---:R-:W-:Y:S01]  /*160e0*/  @P0 STG.E.U16 [R4.64], R19 ;  /* 0x0000001304000986 */ /* 0x004fe2000c101504 */
[----:B------:R-:W-:-:S03]  /*160f0*/  ISETP.GE.AND P0, PT, R12, c[0x0][0x17c], PT ;  /* 0x00005f000c007a0c */ /* 0x000fc60003f06270 */
[----:B------:R0:W-:Y:S01]  /*16100*/  @P4 STG.E.U16 [R8.64], R23 ;  /* 0x0000001708004986 */ /* 0x0001e2000c101504 */
[----:B------:R-:W-:-:S03]  /*16110*/  PRMT R12, R23, 0x7632, R12 ;  /* 0x00007632170c7816 */ /* 0x000fc6000000000c */
[----:B0-----:R-:W2:Y:S01]  /*16120*/  LDL.LU R23, [R1+0xd8] ;  /* 0x0000d80001177983 */ /* 0x001ea20000300800 */
[----:B------:R-:W-:Y:S01]  /*16130*/  ISETP.LT.AND P4, PT, R7, c[0x0][0x178], !P6 ;  /* 0x00005e0007007a0c */ /* 0x000fe20007781270 */
[----:B------:R-:W-:Y:S01]  /*16140*/  IMAD.WIDE R4, R0, 0x2, R2 ;  /* 0x0000000200047825 */ /* 0x000fe200078e0202 */
[----:B------:R-:W-:-:S03]  /*16150*/  PRMT R13, R19, 0x7632, R13 ;  /* 0x00007632130d7816 */ /* 0x000fc6000000000d */
[C---:B------:R-:W-:Y:S01]  /*16160*/  IMAD.WIDE R8, R0.reuse, 0x2, R24 ;  /* 0x0000000200087825 */ /* 0x040fe200078e0218 */
[----:B------:R-:W-:Y:S01]  /*16170*/  IADD3 R0, R0, c[0x0][0x198], RZ ;  /* 0x0000660000007a10 */ /* 0x000fe20007ffe0ff */
[----:B------:R0:W-:Y:S04]  /*16180*/  @P5 STG.E.U16 [R4.64], R13 ;  /* 0x0000000d04005986 */ /* 0x0001e8000c101504 */
[----:B------:R1:W-:Y:S01]  /*16190*/  @P2 STG.E.U16 [R8.64], R12 ;  /* 0x0000000c08002986 */ /* 0x0003e2000c101504 */
[C---:B0-----:R-:W-:Y:S01]  /*161a0*/  IMAD.WIDE R4, R0.reuse, 0x2, R2 ;  /* 0x0000000200047825 */ /* 0x041fe200078e0202 */
[----:B-1----:R-:W-:-:S04]  /*161b0*/  IADD3 R12, R0, c[0x0][0x198], RZ ;  /* 0x00006600000c7a10 */ /* 0x002fc80007ffe0ff */
[----:B---3--:R0:W-:Y:S02]  /*161c0*/  @P4 STG.E.U16 [R4.64], R22 ;  /* 0x0000001604004986 */ /* 0x0081e4000c101504 */
[----:B0-----:R-:W-:Y:S01]  /*161d0*/  IMAD.WIDE R4, R0, 0x2, R24 ;  /* 0x0000000200047825 */ /* 0x001fe200078e0218 */
[----:B------:R-:W-:Y:S02]  /*161e0*/  PRMT R0, R22, 0x7632, R0 ;  /* 0x0000763216007816 */ /* 0x000fe40000000000 */
[----:B------:R-:W3:Y:S01]  /*161f0*/  LDL.LU R22, [R1+0xc8] ;  /* 0x0000c80001167983 */ /* 0x000ee20000300800 */
[----:B------:R-:W-:Y:S02]  /*16200*/  ISETP.LT.AND P6, PT, R27, c[0x0][0x178], !P6 ;  /* 0x00005e001b007a0c */ /* 0x000fe400077c1270 */
[----:B------:R-:W-:Y:S02]  /*16210*/  ISETP.LT.AND P2, PT, R7, c[0x0][0x178], !P3 ;  /* 0x00005e0007007a0c */ /* 0x000fe40005f41270 */
[----:B------:R-:W-:-:S02]  /*16220*/  IADD3 R16, R26, 0x24, RZ ;  /* 0x000000241a107810 */ /* 0x000fc40007ffe0ff */
[----:B------:R-:W-:Y:S02]  /*16230*/  IADD3 R8, R26, 0x27, RZ ;  /* 0x000000271a087810 */ /* 0x000fe40007ffe0ff */
[----:B------:R-:W-:Y:S02]  /*16240*/  ISETP.GE.AND P1, PT, R16, c[0x0][0x17c], PT ;  /* 0x00005f0010007a0c */ /* 0x000fe40003f26270 */
[----:B------:R-:W-:Y:S01]  /*16250*/  ISETP.GE.AND P4, PT, R8, c[0x0][0x17c], PT ;  /* 0x00005f0008007a0c */ /* 0x000fe20003f86270 */
[----:B------:R-:W-:Y:S01]  /*16260*/  IMAD.WIDE R8, R12, 0x2, R2 ;  /* 0x000000020c087825 */ /* 0x000fe200078e0202 */
[----:B------:R-:W-:Y:S01]  /*16270*/  ISETP.LT.AND P3, PT, R27, c[0x0][0x178], !P3 ;  /* 0x00005e001b007a0c */ /* 0x000fe20005f61270 */
[----:B----4-:R0:W-:Y:S01]  /*16280*/  @P6 STG.E.U16 [R4.64], R20 ;  /* 0x0000001404006986 */ /* 0x0101e2000c101504 */
[----:B------:R-:W-:Y:S02]  /*16290*/  ISETP.LT.AND P6, PT, R7, c[0x0][0x178], !P1 ;  /* 0x00005e0007007a0c */ /* 0x000fe40004fc1270 */
[----:B------:R-:W-:Y:S01]  /*162a0*/  ISETP.LT.AND P1, PT, R27, c[0x0][0x178], !P1 ;  /* 0x00005e001b007a0c */ /* 0x000fe20004f21270 */
[----:B------:R1:W-:Y:S01]  /*162b0*/  @P2 STG.E.U16 [R8.64], R0 ;  /* 0x0000000008002986 */ /* 0x0003e2000c101504 */
[----:B------:R-:W-:-:S02]  /*162c0*/  IADD3 R13, R26, 0x26, RZ ;  /* 0x000000261a0d7810 */ /* 0x000fc40007ffe0ff */
[----:B------:R-:W-:Y:S02]  /*162d0*/  PRMT R16, R20, 0x7632, R16 ;  /* 0x0000763214107816 */ /* 0x000fe40000000010 */
[----:B------:R-:W-:Y:S01]  /*162e0*/  ISETP.GE.AND P5, PT, R13, c[0x0][0x17c], PT ;  /* 0x00005f000d007a0c */ /* 0x000fe20003fa6270 */
[C---:B0-----:R-:W-:Y:S01]  /*162f0*/  IMAD.WIDE R4, R12.reuse, 0x2, R24 ;  /* 0x000000020c047825 */ /* 0x041fe200078e0218 */
[----:B-1----:R-:W-:-:S04]  /*16300*/  IADD3 R0, R12, c[0x0][0x198], RZ ;  /* 0x000066000c007a10 */ /* 0x002fc80007ffe0ff */
[----:B------:R-:W-:Y:S01]  /*16310*/  @P3 STG.E.U16 [R4.64], R16 ;  /* 0x0000001004003986 */ /* 0x000fe2000c101504 */
[----:B------:R-:W-:-:S04]  /*16320*/  IMAD.WIDE R8, R0, 0x2, R2 ;  /* 0x0000000200087825 */ /* 0x000fc800078e0202 */
[----:B------:R-:W-:Y:S01]  /*16330*/  IMAD.WIDE R12, R0, 0x2, R24 ;  /* 0x00000002000c7825 */ /* 0x000fe200078e0218 */
[C---:B------:R-:W-:Y:S02]  /*16340*/  IADD3 R19, R26.reuse, 0x2a, RZ ;  /* 0x0000002a1a137810 */ /* 0x040fe40007ffe0ff */
[C---:B------:R-:W-:Y:S02]  /*16350*/  IADD3 R18, R26.reuse, 0x29, RZ ;  /* 0x000000291a127810 */ /* 0x040fe40007ffe0ff */
[----:B------:R-:W-:Y:S02]  /*16360*/  IADD3 R17, R26, 0x28, RZ ;  /* 0x000000281a117810 */ /* 0x000fe40007ffe0ff */
[----:B------:R-:W-:Y:S02]  /*16370*/  ISETP.GE.AND P3, PT, R18, c[0x0][0x17c], PT ;  /* 0x00005f0012007a0c */ /* 0x000fe40003f66270 */
[----:B------:R-:W-:Y:S01]  /*16380*/  ISETP.GE.AND P2, PT, R17, c[0x0][0x17c], PT ;  /* 0x00005f0011007a0c */ /* 0x000fe20003f46270 */
[----:B--2---:R0:W-:Y:S04]  /*16390*/  @P6 STG.E.U16 [R8.64], R23 ;  /* 0x0000001708006986 */ /* 0x0041e8000c101504 */
[----:B------:R1:W-:Y:S01]  /*163a0*/  @P1 STG.E.U16 [R12.64], R6 ;  /* 0x000000060c001986 */ /* 0x0003e2000c101504 */
[----:B------:R-:W-:-:S02]  /*163b0*/  ISETP.LT.AND P1, PT, R7, c[0x0][0x178], !P0 ;  /* 0x00005e0007007a0c */ /* 0x000fc40004721270 */
[----:B0-----:R-:W-:Y:S02]  /*163c0*/  IADD3 R8, R0, c[0x0][0x198], RZ ;  /* 0x0000660000087a10 */ /* 0x001fe40007ffe0ff */
[----:B-1----:R-:W-:-:S03]  /*163d0*/  PRMT R6, R23, 0x7632, R6 ;  /* 0x0000763217067816 */ /* 0x002fc60000000006 */
[----:B------:R-:W-:Y:S01]  /*163e0*/  IMAD.WIDE R4, R8, 0x2, R2 ;  /* 0x0000000208047825 */ /* 0x000fe200078e0202 */
[----:B------:R-:W-:Y:S02]  /*163f0*/  ISETP.LT.AND P6, PT, R7, c[0x0][0x178], !P5 ;  /* 0x00005e0007007a0c */ /* 0x000fe40006fc1270 */
[----:B------:R-:W2:Y:S04]  /*16400*/  LDL.LU R7, [R1+0x8cc] ;  /* 0x0008cc0001077983 */ /* 0x000ea80000300800 */
[----:B------:R-:W-:Y:S01]  /*16410*/  @P1 STG.E.U16 [R4.64], R6 ;  /* 0x0000000604001986 */ /* 0x000fe2000c101504 */
[----:B------:R-:W-:-:S03]  /*16420*/  ISETP.GE.AND P1, PT, R19, c[0x0][0x17c], PT ;  /* 0x00005f0013007a0c */ /* 0x000fc60003f26270 */
[----:B------:R-:W4:Y:S01]  /*16430*/  LDL.LU R23, [R1+0x28] ;  /* 0x0000280001177983 */ /* 0x000f220000300800 */
[----:B------:R-:W-:-:S03]  /*16440*/  ISETP.LT.AND P0, PT, R27, c[0x0][0x178], !P0 ;  /* 0x00005e001b007a0c */ /* 0x000fc60004701270 */
[----:B------:R-:W2:Y:S01]  /*16450*/  LDL R19, [R1+0x47c] ;  /* 0x00047c0001137983 */ /* 0x000ea20000100800 */
[----:B------:R-:W-:Y:S02]  /*16460*/  ISETP.LT.AND P5, PT, R27, c[0x0][0x178], !P5 ;  /* 0x00005e001b007a0c */ /* 0x000fe40006fa1270 */
[C---:B------:R-:W-:Y:S01]  /*16470*/  IADD3 R0, R8.reuse, c[0x0][0x198], RZ ;  /* 0x0000660008007a10 */ /* 0x040fe20007ffe0ff */
[----:B------:R-:W-:Y:S01]  /*16480*/  IMAD.WIDE R8, R8, 0x2, R24 ;  /* 0x0000000208087825 */ /* 0x000fe200078e0218 */
[----:B------:R-:W-:-:S03]  /*16490*/  PRMT R18, R6, 0x7632, R18 ;  /* 0x0000763206127816 */ /* 0x000fc60000000012 */
[----:B------:R-:W-:-:S04]  /*164a0*/  IMAD.WIDE R12, R0, 0x2, R2 ;  /* 0x00000002000c7825 */ /* 0x000fc800078e0202 */
[----:B------:R-:W-:Y:S01]  /*164b0*/  IMAD.WIDE R16, R0, 0x2, R24 ;  /* 0x0000000200107825 */ /* 0x000fe200078e0218 */
[----:B------:R-:W-:Y:S04]  /*164c0*/  @P0 STG.E.U16 [R8.64], R18 ;  /* 0x0000001208000986 */ /* 0x000fe8000c101504 */
[----:B---3--:R-:W-:Y:S04]  /*164d0*/  @P6 STG.E.U16 [R12.64], R22 ;  /* 0x000000160c006986 */ /* 0x008fe8000c101504 */
[----:B------:R0:W-:Y:S04]  /*164e0*/  @P5 STG.E.U16 [R16.64], R14 ;  /* 0x0000000e10005986 */ /* 0x0001e8000c101504 */
[----:B0-----:R-:W3:Y:S01]  /*164f0*/  LDL.LU R17, [R1+0x128] ;  /* 0x0001280001117983 */ /* 0x001ee20000300800 */
[----:B------:R-:W-:-:S03]  /*16500*/  PRMT R6, R22, 0x7632, R6 ;  /* 0x0000763216067816 */ /* 0x000fc60000000006 */
[----:B------:R-:W4:Y:S04]  /*16510*/  LDL.LU R20, [R1+0x118] ;  /* 0x0001180001147983 */ /* 0x000f280000300800 */
[----:B------:R-:W4:Y:S01]  /*16520*/  LDL.LU R22, [R1+0x8] ;  /* 0x0000080001167983 */ /* 0x000f220000300800 */
[----:B------:R-:W-:Y:S02]  /*16530*/  IADD3 R8, R0, c[0x0][0x198], RZ ;  /* 0x0000660000087a10 */ /* 0x000fe40007ffe0ff */
[----:B------:R-:W-:Y:S02]  /*16540*/  IADD3 R12, R26, 0x2b, RZ ;  /* 0x0000002b1a0c7810 */ /* 0x000fe40007ffe0ff */
[C---:B------:R-:W-:Y:S01]  /*16550*/  IADD3 R0, R8.reuse, c[0x0][0x198], RZ ;  /* 0x0000660008007a10 */ /* 0x040fe20007ffe0ff */
[----:B------:R-:W-:Y:S01]  /*16560*/  IMAD.WIDE R4, R8, 0x2, R2 ;  /* 0x0000000208047825 */ /* 0x000fe200078e0202 */
[----:B------:R-:W-:-:S02]  /*16570*/  PRMT R14, R14, 0x7632, R14 ;  /* 0x000076320e0e7816 */ /* 0x000fc4000000000e */
[----:B------:R-:W-:Y:S01]  /*16580*/  ISETP.GE.AND P0, PT, R12, c[0x0][0x17c], PT ;  /* 0x00005f000c007a0c */ /* 0x000fe20003f06270 */
[----:B------:R-:W-:-:S04]  /*16590*/  IMAD.WIDE R8, R8, 0x2, R24 ;  /* 0x0000000208087825 */ /* 0x000fc800078e0218 */
[----:B------:R-:W-:Y:S01]  /*165a0*/  IMAD.WIDE R12, R0, 0x2, R2 ;  /* 0x00000002000c7825 */ /* 0x000fe200078e0202 */
[----:B--2---:R-:W-:Y:S02]  /*165b0*/  ISETP.LT.AND P6, PT, R19, c[0x0][0x178], !P4 ;  /* 0x00005e0013007a0c */ /* 0x004fe400067c1270 */
[----:B------:R-:W-:Y:S02]  /*165c0*/  ISETP.LT.AND P4, PT, R27, c[0x0][0x178], !P4 ;  /* 0x00005e001b007a0c */ /* 0x000fe40006781270 */
[----:B------:R-:W-:Y:S02]  /*165d0*/  ISETP.LT.AND P5, PT, R19, c[0x0][0x178], !P2 ;  /* 0x00005e0013007a0c */ /* 0x000fe400057a1270 */
[----:B------:R-:W-:-:S07]  /*165e0*/  ISETP.LT.AND P2, PT, R27, c[0x0][0x178], !P2 ;  /* 0x00005e001b007a0c */ /* 0x000fce0005741270 */
[----:B------:R0:W-:Y:S04]  /*165f0*/  @P6 STG.E.U16 [R4.64], R6 ;  /* 0x0000000604006986 */ /* 0x0001e8000c101504 */
[----:B------:R1:W-:Y:S01]  /*16600*/  @P4 STG.E.U16 [R8.64], R14 ;  /* 0x0000000e08004986 */ /* 0x0003e2000c101504 */
[----:B------:R-:W-:Y:S01]  /*16610*/  ISETP.LT.AND P4, PT, R19, c[0x0][0x178], !P3 ;  /* 0x00005e0013007a0c */ /* 0x000fe20005f81270 */
[----:B0-----:R-:W-:Y:S01]  /*16620*/  IMAD.WIDE R4, R0, 0x2, R24 ;  /* 0x0000000200047825 */ /* 0x001fe200078e0218 */
[----:B------:R-:W-:Y:S02]  /*16630*/  IADD3 R6, R26, 0x2d, RZ ;  /* 0x0000002d1a067810 */ /* 0x000fe40007ffe0ff */
[----:B------:R-:W-:Y:S02]  /*16640*/  ISETP.LT.AND P3, PT, R27, c[0x0][0x178], !P3 ;  /* 0x00005e001b007a0c */ /* 0x000fe40005f61270 */
[----:B------:R-:W-:-:S05]  /*16650*/  IADD3 R0, R0, c[0x0][0x198], RZ ;  /* 0x0000660000007a10 */ /* 0x000fca0007ffe0ff */
[----:B-1----:R-:W-:Y:S01]  /*16660*/  IMAD.WIDE R8, R0, 0x2, R24 ;  /* 0x0000000200087825 */ /* 0x002fe200078e0218 */
[----:B---3--:R0:W-:Y:S04]  /*16670*/  @P5 STG.E.U16 [R12.64], R17 ;  /* 0x000000110c005986 */ /* 0x0081e8000c101504 */
[----:B----4-:R1:W-:Y:S01]  /*16680*/  @P2 STG.E.U16 [R4.64], R23 ;  /* 0x0000001704002986 */ /* 0x0103e2000c101504 */
[----:B------:R-:W-:Y:S02]  /*16690*/  ISETP.LT.AND P2, PT, R19, c[0x0][0x178], !P1 ;  /* 0x00005e0013007a0c */ /* 0x000fe40004f41270 */
[----:B0-----:R-:W-:Y:S02]  /*166a0*/  PRMT R12, R23, 0x7632, R12 ;  /* 0x00007632170c7816 */ /* 0x001fe4000000000c */
[----:B-1----:R-:W2:Y:S01]  /*166b0*/  LDL.LU R23, [R1+0x108] ;  /* 0x0001080001177983 */ /* 0x002ea20000300800 */
[----:B------:R-:W-:Y:S01]  /*166c0*/  ISETP.GE.AND P5, PT, R6, c[0x0][0x17c], PT ;  /* 0x00005f0006007a0c */ /* 0x000fe20003fa6270 */
[----:B------:R-:W-:Y:S01]  /*166d0*/  IMAD.WIDE R4, R0, 0x2, R2 ;  /* 0x0000000200047825 */ /* 0x000fe200078e0202 */
[----:B------:R-:W-:-:S02]  /*166e0*/  PRMT R6, R17, 0x7632, R6 ;  /* 0x0000763211067816 */ /* 0x000fc40000000006 */
[----:B------:R-:W-:Y:S02]  /*166f0*/  ISETP.LT.AND P1, PT, R27, c[0x0][0x178], !P1 ;  /* 0x00005e001b007a0c */ /* 0x000fe40004f21270 */
[----:B------:R-:W-:Y:S01]  /*16700*/  IADD3 R0, R0, c[0x0][0x198], RZ ;  /* 0x0000660000007a10 */ /* 0x000fe20007ffe0ff */
[----:B------:R0:W-:Y:S04]  /*16710*/  @P4 STG.E.U16 [R4.64], R6 ;  /* 0x0000000604004986 */ /* 0x0001e8000c101504 */
[----:B------:R1:W-:Y:S01]  /*16720*/  @P3 STG.E.U16 [R8.64], R12 ;  /* 0x0000000c08003986 */ /* 0x0003e2000c101504 */
[----:B0-----:R-:W-:Y:S01]  /*16730*/  IMAD.WIDE R4, R0, 0x2, R2 ;  /* 0x0000000200047825 */ /* 0x001fe200078e0202 */
[----:B------:R-:W-:-:S03]  /*16740*/  IADD3 R6, R26, 0x2f, RZ ;  /* 0x0000002f1a067810 */ /* 0x000fc60007ffe0ff */
[----:B-1----:R-:W-:Y:S01]  /*16750*/  IMAD.WIDE R8, R0, 0x2, R24 ;  /* 0x0000000200087825 */ /* 0x002fe200078e0218 */
[----:B------:R0:W-:Y:S01]  /*16760*/  @P2 STG.E.U16 [R4.64], R20 ;  /* 0x0000001404002986 */ /* 0x0001e2000c101504 */
[----:B------:R-:W-:Y:S02]  /*16770*/  ISETP.GE.AND P2, PT, R6, c[0x0][0x17c], PT ;  /* 0x00005f0006007a0c */ /* 0x000fe40003f46270 */
[----:B------:R-:W-:Y:S01]  /*16780*/  PRMT R6, R20, 0x7632, R6 ;  /* 0x0000763214067816 */ /* 0x000fe20000000006 */
[----:B------:R1:W-:Y:S01]  /*16790*/  @P1 STG.E.U16 [R8.64], R22 ;  /* 0x0000001608001986 */ /* 0x0003e2000c101504 */
[----:B------:R-:W-:-:S03]  /*167a0*/  PRMT R12, R22, 0x7632, R12 ;  /* 0x00007632160c7816 */ /* 0x000fc6000000000c */
[----:B0-----:R-:W3:Y:S04]  /*167b0*/  LDL.LU R20, [R1+0x138] ;  /* 0x0001380001147983 */ /* 0x001ee80000300800 */
[----:B-1----:R-:W4:Y:S01]  /*167c0*/  LDL.LU R22, [R1+0x48] ;  /* 0x0000480001167983 */ /* 0x002f220000300800 */
[----:B------:R-:W-:Y:S02]  /*167d0*/  IADD3 R16, R26, 0x2c, RZ ;  /* 0x0000002c1a107810 */ /* 0x000fe40007ffe0ff */
[----:B------:R-:W-:Y:S01]  /*167e0*/  ISETP.LT.AND P3, PT, R19, c[0x0][0x178], !P0 ;  /* 0x00005e0013007a0c */ /* 0x000fe20004761270 */
[----:B------:R-:W3:Y:S01]  /*167f0*/  LDL.LU R17, [R1+0x9c] ;  /* 0x00009c0001117983 */ /* 0x000ee20000300800 */
[----:B------:R-:W-:Y:S02]  /*16800*/  ISETP.GE.AND P6, PT, R16, c[0x0][0x17c], PT ;  /* 0x00005f0010007a0c */ /* 0x000fe40003fc6270 */
[----:B------:R-:W-:-:S02]  /*16810*/  ISETP.LT.AND P0, PT, R27, c[0x0][0x178], !P0 ;  /* 0x00005e001b007a0c */ /* 0x000fc40004701270 */
[----:B------:R-:W-:Y:S02]  /*16820*/  IADD3 R0, R0, c[0x0][0x198], RZ ;  /* 0x0000660000007a10 */ /* 0x000fe40007ffe0ff */
[----:B------:R-:W-:-:S03]  /*16830*/  ISETP.LT.AND P1, PT, R19, c[0x0][0x178], !P6 ;  /* 0x00005e0013007a0c */ /* 0x000fc60007721270 */
[----:B------:R-:W-:-:S04]  /*16840*/  IMAD.WIDE R4, R0, 0x2, R2 ;  /* 0x0000000200047825 */ /* 0x000fc800078e0202 */
        /* <DEDUP_REMOVED lines=10> */
[----:B-1----:R-:W-:Y:S02]  /*168f0*/  IADD3 R8, R26, 0x31, RZ ;  /* 0x000000311a087810 */ /* 0x002fe40007ffe0ff */
[----:B------:R-:W-:Y:S02]  /*16900*/  IADD3 R6, R0, c[0x0][0x198], RZ ;  /* 0x0000660000067a10 */ /* 0x000fe40007ffe0ff */
[----:B------:R-:W-:Y:S02]  /*16910*/  ISETP.GE.AND P4, PT, R13, c[0x0][0x17c], PT ;  /* 0x00005f000d007a0c */ /* 0x000fe40003f86270 */
[----:B------:R-:W-:Y:S02]  /*16920*/  ISETP.LT.AND P5, PT, R27, c[0x0][0x178], !P5 ;  /* 0x00005e001b007a0c */ /* 0x000fe40006fa1270 */
[----:B------:R-:W-:Y:S01]  /*16930*/  PRMT R14, R10, 0x7632, R14 ;  /* 0x000076320a0e7816 */ /* 0x000fe2000000000e */
[----:B--2---:R0:W-:Y:S01]  /*16940*/  @P1 STG.E.U16 [R4.64], R23 ;  /* 0x0000001704001986 */ /* 0x0041e2000c101504 */
[----:B------:R-:W-:Y:S01]  /*16950*/  ISETP.GE.AND P1, PT, R8, c[0x0][0x17c], PT ;  /* 0x00005f0008007a0c */ /* 0x000fe20003f26270 */
[----:B------:R-:W-:-:S04]  /*16960*/  IMAD.WIDE R8, R6, 0x2, R2 ;  /* 0x0000000206087825 */ /* 0x000fc800078e0202 */
[----:B0-----:R-:W-:Y:S01]  /*16970*/  IMAD.WIDE R4, R0, 0x2, R24 ;  /* 0x0000000200047825 */ /* 0x001fe200078e0218 */
[----:B------:R-:W-:Y:S02]  /*16980*/  PRMT R0, R23, 0x7632, R0 ;  /* 0x0000763217007816 */ /* 0x000fe40000000000 */
[----:B------:R-:W2:Y:S04]  /*16990*/  LDL.LU R23, [R1+0x3c] ;  /* 0x00003c0001177983 */ /* 0x000ea80000300800 */
[----:B------:R0:W-:Y:S01]  /*169a0*/  @P6 STG.E.U16 [R4.64], R10 ;  /* 0x0000000a04006986 */ /* 0x0001e2000c101504 */
[----:B------:R-:W-:Y:S02]  /*169b0*/  ISETP.LT.AND P6, PT, R19, c[0x0][0x178], !P4 ;  /* 0x00005e0013007a0c */ /* 0x000fe400067c1270 */
[----:B------:R-:W-:Y:S01]  /*169c0*/  ISETP.LT.AND P4, PT, R27, c[0x0][0x178], !P4 ;  /* 0x00005e001b007a0c */ /* 0x000fe20006781270 */
[----:B------:R1:W-:Y:S01]  /*169d0*/  @P0 STG.E.U16 [R8.64], R0 ;  /* 0x0000000008000986 */ /* 0x0003e2000c101504 */
[C---:B0-----:R-:W-:Y:S01]  /*169e0*/  IMAD.WIDE R4, R6.reuse, 0x2, R24 ;  /* 0x0000000206047825 */ /* 0x041fe200078e0218 */
[----:B-1----:R-:W-:-:S02]  /*169f0*/  IADD3 R0, R6, c[0x0][0x198], RZ ;  /* 0x0000660006007a10 */ /* 0x002fc40007ffe0ff */
[C---:B------:R-:W-:Y:S02]  /*16a00*/  IADD3 R6, R26.reuse, 0x33, RZ ;  /* 0x000000331a067810 */ /* 0x040fe40007ffe0ff */
[----:B------:R-:W-:Y:S01]  /*16a10*/  IADD3 R10, R26, 0x32, RZ ;  /* 0x000000321a0a7810 */ /* 0x000fe20007ffe0ff */
[C---:B------:R-:W-:Y:S01]  /*16a20*/  IMAD.WIDE R8, R0.reuse, 0x2, R2 ;  /* 0x0000000200087825 */ /* 0x040fe200078e0202 */
[----:B------:R-:W-:Y:S03]  /*16a30*/  @P5 STG.E.U16 [R4.64], R14 ;  /* 0x0000000e04005986 */ /* 0x000fe6000c101504 */
[----:B------:R-:W-:Y:S01]  /*16a40*/  IMAD.WIDE R12, R0, 0x2, R24 ;  /* 0x00000002000c7825 */ /* 0x000fe200078e0218 */
[----:B------:R-:W-:Y:S01]  /*16a50*/  ISETP.GE.AND P5, PT, R6, c[0x0][0x17c], PT ;  /* 0x00005f0006007a0c */ /* 0x000fe20003fa6270 */
[----:B---3--:R0:W-:Y:S01]  /*16a60*/  @P6 STG.E.U16 [R8.64], R20 ;  /* 0x0000001408006986 */ /* 0x0081e2000c101504 */
[----:B------:R-:W-:-:S02]  /*16a70*/  ISETP.GE.AND P0, PT, R10, c[0x0][0x17c], PT ;  /* 0x00005f000a007a0c */ /* 0x000fc40003f06270 */
[----:B------:R-:W-:Y:S01]  /*16a80*/  PRMT R6, R20, 0x7632, R6 ;  /* 0x0000763214067816 */ /* 0x000fe20000000006 */
[----:B----4-:R1:W-:Y:S01]  /*16a90*/  @P4 STG.E.U16 [R12.64], R22 ;  /* 0x000000160c004986 */ /* 0x0103e2000c101504 */
[----:B------:R-:W-:-:S03]  /*16aa0*/  PRMT R10, R22, 0x7632, R10 ;  /* 0x00007632160a7816 */ /* 0x000fc6000000000a */
[----:B0-----:R-:W3:Y:S04]  /*16ab0*/  LDL.LU R20, [R1+0xac] ;  /* 0x0000ac0001147983 */ /* 0x001ee80000300800 */
[----:B-1----:R-:W4:Y:S01]  /*16ac0*/  LDL.LU R22, [R1+0x1c] ;  /* 0x00001c0001167983 */ /* 0x002f220000300800 */
[----:B------:R-:W-:Y:S02]  /*16ad0*/  ISETP.LT.AND P4, PT, R19, c[0x0][0x178], !P2 ;  /* 0x00005e0013007a0c */ /* 0x000fe40005781270 */
[----:B------:R-:W-:Y:S02]  /*16ae0*/  ISETP.LT.AND P2, PT, R27, c[0x0][0x178], !P2 ;  /* 0x00005e001b007a0c */ /* 0x000fe40005741270 */
[----:B------:R-:W-:Y:S02]  /*16af0*/  IADD3 R8, R0, c[0x0][0x198], RZ ;  /* 0x0000660000087a10 */ /* 0x000fe40007ffe0ff */
[----:B------:R-:W-:-:S02]  /*16b00*/  ISETP.LT.AND P6, PT, R19, c[0x0][0x178], !P3 ;  /* 0x00005e0013007a0c */ /* 0x000fc40005fc1270 */
[----:B------:R-:W-:Y:S01]  /*16b10*/  ISETP.LT.AND P3, PT, R27, c[0x0][0x178], !P3 ;  /* 0x00005e001b007a0c */ /* 0x000fe20005f61270 */
[C---:B------:R-:W-:Y:S01]  /*16b20*/  IMAD.WIDE R4, R8.reuse, 0x2, R2 ;  /* 0x0000000208047825 */ /* 0x040fe200078e0202 */
[----:B------:R-:W-:-:S03]  /*16b30*/  IADD3 R0, R8, c[0x0][0x198], RZ ;  /* 0x0000660008007a10 */ /* 0x000fc60007ffe0ff */
[----:B------:R-:W-:Y:S01]  /*16b40*/  IMAD.WIDE R8, R8, 0x2, R24 ;  /* 0x0000000208087825 */ /* 0x000fe200078e0218 */
[----:B------:R0:W-:Y:S03]  /*16b50*/  @P4 STG.E.U16 [R4.64], R6 ;  /* 0x0000000604004986 */ /* 0x0001e6000c101504 */
[C---:B------:R-:W-:Y:S01]  /*16b60*/  IMAD.WIDE R12, R0.reuse, 0x2, R2 ;  /* 0x00000002000c7825 */ /* 0x040fe200078e0202 */
[----:B------:R-:W-:Y:S04]  /*16b70*/  @P2 STG.E.U16 [R8.64], R10 ;  /* 0x0000000a08002986 */ /* 0x000fe8000c101504 */
[----:B------:R1:W-:Y:S01]  /*16b80*/  @P6 STG.E.U16 [R12.64], R17 ;  /* 0x000000110c006986 */ /* 0x0003e2000c101504 */
[----:B0-----:R-:W-:Y:S01]  /*16b90*/  IMAD.WIDE R4, R0, 0x2, R24 ;  /* 0x0000000200047825 */ /* 0x001fe200078e0218 */
[----:B------:R-:W-:-:S02]  /*16ba0*/  ISETP.LT.AND P6, PT, R19, c[0x0][0x178], !P1 ;  /* 0x00005e0013007a0c */ /* 0x000fc40004fc1270 */
[----:B------:R-:W-:Y:S02]  /*16bb0*/  ISETP.LT.AND P1, PT, R27, c[0x0][0x178], !P1 ;  /* 0x00005e001b007a0c */ /* 0x000fe40004f21270 */
[----:B-1----:R-:W-:Y:S02]  /*16bc0*/  IADD3 R12, R0, c[0x0][0x198], RZ ;  /* 0x00006600000c7a10 */ /* 0x002fe40007ffe0ff */
[----:B------:R-:W-:Y:S02]  /*16bd0*/  PRMT R10, R17, 0x7632, R10 ;  /* 0x00007632110a7816 */ /* 0x000fe4000000000a */
[C---:B------:R-:W-:Y:S01]  /*16be0*/  IADD3 R6, R12.reuse, c[0x0][0x198], RZ ;  /* 0x000066000c067a10 */ /* 0x040fe20007ffe0ff */
[----:B------:R-:W-:Y:S01]  /*16bf0*/  IMAD.WIDE R8, R12, 0x2, R2 ;  /* 0x000000020c087825 */ /* 0x000fe200078e0202 */
[----:B--2---:R-:W-:Y:S01]  /*16c00*/  PRMT R0, R23, 0x7632, R0 ;  /* 0x0000763217007816 */ /* 0x004fe20000000000 */
[----:B------:R0:W-:Y:S01]  /*16c10*/  @P3 STG.E.U16 [R4.64], R23 ;  /* 0x0000001704003986 */ /* 0x0001e2000c101504 */
[----:B------:R-:W-:-:S02]  /*16c20*/  ISETP.LT.AND P3, PT, R19, c[0x0][0x178], !P0 ;  /* 0x00005e0013007a0c */ /* 0x000fc40004761270 */
[----:B------:R-:W-:Y:S01]  /*16c30*/  ISETP.LT.AND P0, PT, R27, c[0x0][0x178], !P0 ;  /* 0x00005e001b007a0c */ /* 0x000fe20004701270 */
[----:B0-----:R-:W2:Y:S01]  /*16c40*/  LDL.LU R23, [R1+0xdc] ;  /* 0x0000dc0001177983 */ /* 0x001ea20000300800 */
[----:B------:R-:W-:-:S03]  /*16c50*/  IMAD.WIDE R4, R12, 0x2, R24 ;  /* 0x000000020c047825 */ /* 0x000fc600078e0218 */
[----:B------:R0:W-:Y:S04]  /*16c60*/  @P6 STG.E.U16 [R8.64], R10 ;  /* 0x0000000a08006986 */ /* 0x0001e8000c101504 */
[----:B------:R1:W-:Y:S01]  /*16c70*/  @P1 STG.E.U16 [R4.64], R0 ;  /* 0x0000000004001986 */ /* 0x0003e2000c101504 */
[----:B0-----:R-:W-:Y:S01]  /*16c80*/  IMAD.WIDE R8, R6, 0x2, R2 ;  /* 0x0000000206087825 */ /* 0x001fe200078e0202 */
[----:B------:R-:W-:-:S03]  /*16c90*/  IADD3 R10, R26, 0x37, RZ ;  /* 0x000000371a0a7810 */ /* 0x000fc60007ffe0ff */
[----:B-1----:R-:W-:Y:S01]  /*16ca0*/  IMAD.WIDE R4, R6, 0x2, R24 ;  /* 0x0000000206047825 */ /* 0x002fe200078e0218 */
[----:B------:R-:W-:Y:S01]  /*16cb0*/  ISETP.GE.AND P1, PT, R10, c[0x0][0x17c], PT ;  /* 0x00005f000a007a0c */ /* 0x000fe20003f26270 */
[----:B---3--:R-:W-:Y:S04]  /*16cc0*/  @P3 STG.E.U16 [R8.64], R20 ;  /* 0x0000001408003986 */ /* 0x008fe8000c101504 */
[----:B----4-:R0:W-:Y:S01]  /*16cd0*/  @P0 STG.E.U16 [R4.64], R22 ;  /* 0x0000001604000986 */ /* 0x0101e2000c101504 */
[----:B------:R-:W-:-:S03]  /*16ce0*/  PRMT R10, R22, 0x7632, R10 ;  /* 0x00007632160a7816 */ /* 0x000fc6000000000a */
[----:B0-----:R-:W3:Y:S01]  /*16cf0*/  LDL.LU R22, [R1+0xcc] ;  /* 0x0000cc0001167983 */ /* 0x001ee20000300800 */
[----:B------:R-:W-:Y:S02]  /*16d00*/  IADD3 R14, R26, 0x34, RZ ;  /* 0x000000341a0e7810 */ /* 0x000fe40007ffe0ff */
[----:B------:R-:W-:Y:S01]  /*16d10*/  ISETP.LT.AND P3, PT, R19, c[0x0][0x178], !P5 ;  /* 0x00005e0013007a0c */ /* 0x000fe20006f61270 */
[----:B------:R-:W4:Y:S01]  /*16d20*/  LDL.LU R17, [R1+0x12c] ;  /* 0x00012c0001117983 */ /* 0x000f220000300800 */
[----:B------:R-:W-:Y:S02]  /*16d30*/  ISETP.GE.AND P4, PT, R14, c[0x0][0x17c], PT ;  /* 0x00005f000e007a0c */ /* 0x000fe40003f86270 */
[----:B------:R-:W-:Y:S02]  /*16d40*/  ISETP.LT.AND P5, PT, R27, c[0x0][0x178], !P5 ;  /* 0x00005e001b007a0c */ /* 0x000fe40006fa1270 */
[----:B------:R-:W-:Y:S02]  /*16d50*/  IADD3 R8, R6, c[0x0][0x198], RZ ;  /* 0x0000660006087a10 */ /* 0x000fe40007ffe0ff */
[----:B------:R-:W-:-:S02]  /*16d60*/  ISETP.LT.AND P0, PT, R19, c[0x0][0x178], !P4 ;  /* 0x00005e0013007a0c */ /* 0x000fc40006701270 */
[----:B------:R-:W-:Y:S02]  /*16d70*/  IADD3 R13, R26, 0x36, RZ ;  /* 0x000000361a0d7810 */ /* 0x000fe40007ffe0ff */
[C---:B------:R-:W-:Y:S01]  /*16d80*/  IADD3 R6, R8.reuse, c[0x0][0x198], RZ ;  /* 0x0000660008067a10 */ /* 0x040fe20007ffe0ff */
[----:B------:R-:W-:Y:S01]  /*16d90*/  IMAD.WIDE R4, R8, 0x2, R2 ;  /* 0x0000000208047825 */ /* 0x000fe200078e0202 */
[----:B------:R-:W-:Y:S02]  /*16da0*/  IADD3 R16, R26, 0x35, RZ ;  /* 0x000000351a107810 */ /* 0x000fe40007ffe0ff */
[----:B------:R-:W-:Y:S01]  /*16db0*/  PRMT R0, R20, 0x7632, R0 ;  /* 0x0000763214007816 */ /* 0x000fe20000000000 */
[----:B------:R-:W-:Y:S01]  /*16dc0*/  IMAD.WIDE R8, R8, 0x2, R24 ;  /* 0x0000000208087825 */ /* 0x000fe200078e0218 */
[----:B------:R-:W-:Y:S02]  /*16dd0*/  ISETP.LT.AND P4, PT, R27, c[0x0][0x178], !P4 ;  /* 0x00005e001b007a0c */ /* 0x000fe40006781270 */
[----:B------:R-:W-:Y:S01]  /*16de0*/  ISETP.GE.AND P6, PT, R13, c[0x0][0x17c], PT ;  /* 0x00005f000d007a0c */ /* 0x000fe20003fc6270 */
[----:B------:R-:W-:Y:S01]  /*16df0*/  IMAD.WIDE R12, R6, 0x2, R2 ;  /* 0x00000002060c7825 */ /* 0x000fe200078e0202 */
[----:B------:R-:W-:Y:S01]  /*16e00*/  ISETP.GE.AND P2, PT, R16, c[0x0][0x17c], PT ;  /* 0x00005f0010007a0c */ /* 0x000fe20003f46270 */
[----:B------:R0:W-:Y:S04]  /*16e10*/  @P3 STG.E.U16 [R4.64], R0 ;  /* 0x0000000004003986 */ /* 0x0001e8000c101504 */
[----:B------:R1:W-:Y:S01]  /*16e20*/  @P5 STG.E.U16 [R8.64], R10 ;  /* 0x0000000a08005986 */ /* 0x0003e2000c101504 */
[C---:B0-----:R-:W-:Y:S01]  /*16e30*/  IMAD.WIDE R4, R6.reuse, 0x2, R24 ;  /* 0x0000000206047825 */ /* 0x041fe200078e0218 */
[----:B-1----:R-:W-:-:S02]  /*16e40*/  IADD3 R10, R6, c[0x0][0x198], RZ ;  /* 0x00006600060a7a10 */ /* 0x002fc40007ffe0ff */
[----:B------:R-:W-:Y:S02]  /*16e50*/  PRMT R0, R7, 0x7632, R0 ;  /* 0x0000763207007816 */ /* 0x000fe40000000000 */
[C---:B------:R-:W-:Y:S01]  /*16e60*/  IADD3 R8, R10.reuse, c[0x0][0x198], RZ ;  /* 0x000066000a087a10 */ /* 0x040fe20007ffe0ff */
[----:B--2---:R0:W-:Y:S01]  /*16e70*/  @P0 STG.E.U16 [R12.64], R23 ;  /* 0x000000170c000986 */ /* 0x0041e2000c101504 */
[----:B------:R-:W-:Y:S02]  /*16e80*/  ISETP.LT.AND P0, PT, R19, c[0x0][0x178], !P2 ;  /* 0x00005e0013007a0c */ /* 0x000fe40005701270 */
[----:B------:R-:W-:Y:S01]  /*16e90*/  PRMT R9, R23, 0x7632, R9 ;  /* 0x0000763217097816 */ /* 0x000fe20000000009 */
[----:B------:R1:W-:Y:S01]  /*16ea0*/  @P4 STG.E.U16 [R4.64], R7 ;  /* 0x0000000704004986 */ /* 0x0003e2000c101504 */
[----:B------:R-:W-:Y:S02]  /*16eb0*/  ISETP.LT.AND P2, PT, R27, c[0x0][0x178], !P2 ;  /* 0x00005e001b007a0c */ /* 0x000fe40005741270 */
[----:B------:R-:W-:Y:S01]  /*16ec0*/  ISETP.LT.AND P4, PT, R19, c[0x0][0x178], !P6 ;  /* 0x00005e0013007a0c */ /* 0x000fe20007781270 */
[----:B0-----:R-:W2:Y:S01]  /*16ed0*/  LDL.LU R23, [R1+0x2c] ;  /* 0x00002c0001177983 */ /* 0x001ea20000300800 */
[----:B-1----:R-:W-:-:S03]  /*16ee0*/  IMAD.WIDE R6, R10, 0x2, R2 ;  /* 0x000000020a067825 */ /* 0x002fc600078e0202 */
[----:B------:R-:W2:Y:S01]  /*16ef0*/  LDL.LU R20, [R1+0x11c] ;  /* 0x00011c0001147983 */ /* 0x000ea20000300800 */
[----:B------:R-:W-:-:S03]  /*16f00*/  IMAD.WIDE R4, R10, 0x2, R24 ;  /* 0x000000020a047825 */ /* 0x000fc600078e0218 */
[----:B------:R0:W-:Y:S04]  /*16f10*/  @P0 STG.E.U16 [R6.64], R9 ;  /* 0x0000000906000986 */ /* 0x0001e8000c101504 */
[----:B------:R3:W-:Y:S01]  /*16f20*/  @P2 STG.E.U16 [R4.64], R0 ;  /* 0x0000000004002986 */ /* 0x0007e2000c101504 */
[----:B0-----:R-:W-:Y:S01]  /*16f30*/  IMAD.WIDE R6, R8, 0x2, R2 ;  /* 0x0000000208067825 */ /* 0x001fe200078e0202 */
[----:B---3--:R-:W-:-:S04]  /*16f40*/  PRMT R0, R22, 0x7632, R0 ;  /* 0x0000763216007816 */ /* 0x008fc80000000000 */
[----:B------:R0:W-:Y:S04]  /*16f50*/  @P4 STG.E.U16 [R6.64], R22 ;  /* 0x0000001606004986 */ /* 0x0001e8000c101504 */
[----:B0-----:R-:W3:Y:S01]  /*16f60*/  LDL.LU R22, [R1+0xc] ;  /* 0x00000c0001167983 */ /* 0x001ee20000300800 */
[----:B------:R-:W-:Y:S02]  /*16f70*/  ISETP.LT.AND P6, PT, R27, c[0x0][0x178], !P6 ;  /* 0x00005e001b007a0c */ /* 0x000fe400077c1270 */
[----:B------:R-:W-:Y:S01]  /*16f80*/  IADD3 R14, R26, 0x38, RZ ;  /* 0x000000381a0e7810 */ /* 0x000fe20007ffe0ff */
[----:B------:R-:W-:Y:S01]  /*16f90*/  IMAD.WIDE R4, R8, 0x2, R24 ;  /* 0x0000000208047825 */ /* 0x000fe200078e0218 */
[----:B------:R-:W-:Y:S02]  /*16fa0*/  ISETP.LT.AND P4, PT, R19, c[0x0][0x178], !P1 ;  /* 0x00005e0013007a0c */ /* 0x000fe40004f81270 */
[----:B------:R-:W-:-:S02]  /*16fb0*/  ISETP.GE.AND P3, PT, R14, c[0x0][0x17c], PT ;  /* 0x00005f000e007a0c */ /* 0x000fc40003f66270 */
[----:B------:R-:W-:Y:S02]  /*16fc0*/  ISETP.LT.AND P1, PT, R27, c[0x0][0x178], !P1 ;  /* 0x00005e001b007a0c */ /* 0x000fe40004f21270 */
[----:B------:R-:W-:-:S03]  /*16fd0*/  IADD3 R6, R8, c[0x0][0x198], RZ ;  /* 0x0000660008067a10 */ /* 0x000fc60007ffe0ff */
[----:B------:R0:W-:Y:S01]  /*16fe0*/  @P6 STG.E.U16 [R4.64], R15 ;  /* 0x0000000f04006986 */ /* 0x0001e2000c101504 */
[----:B------:R-:W-:Y:S02]  /*16ff0*/  ISETP.LT.AND P6, PT, R19, c[0x0][0x178], !P3 ;  /* 0x00005e0013007a0c */ /* 0x000fe40005fc1270 */
[----:B------:R-:W-:Y:S02]  /*17000*/  IADD3 R9, R26, 0x3b, RZ ;  /* 0x0000003b1a097810 */ /* 0x000fe40007ffe0ff */
[----:B------:R-:W-:Y:S02]  /*17010*/  IADD3 R10, R6, c[0x0][0x198], RZ ;  /* 0x00006600060a7a10 */ /* 0x000fe40007ffe0ff */
[----:B------:R-:W-:Y:S02]  /*17020*/  IADD3 R16, R26, 0x39, RZ ;  /* 0x000000391a107810 */ /* 0x000fe40007ffe0ff */
[----:B------:R-:W-:Y:S02]  /*17030*/  ISETP.LT.AND P3, PT, R27, c[0x0][0x178], !P3 ;  /* 0x00005e001b007a0c */ /* 0x000fe40005f61270 */
[----:B------:R-:W-:Y:S01]  /*17040*/  ISETP.GE.AND P2, PT, R9, c[0x0][0x17c], PT ;  /* 0x00005f0009007a0c */ /* 0x000fe20003f46270 */
[----:B0-----:R-:W-:Y:S01]  /*17050*/  IMAD.WIDE R4, R6, 0x2, R2 ;  /* 0x0000000206047825 */ /* 0x001fe200078e0202 */
[----:B------:R-:W-:-:S03]  /*17060*/  PRMT R15, R15, 0x7632, R15 ;  /* 0x000076320f0f7816 */ /* 0x000fc6000000000f */
[----:B------:R-:W-:Y:S01]  /*17070*/  IMAD.WIDE R6, R6, 0x2, R24 ;  /* 0x0000000206067825 */ /* 0x000fe200078e0218 */
[----:B------:R-:W-:-:S03]  /*17080*/  ISETP.GE.AND P5, PT, R16, c[0x0][0x17c], PT ;  /* 0x00005f0010007a0c */ /* 0x000fc60003fa6270 */
[----:B------:R-:W-:Y:S01]  /*17090*/  IMAD.WIDE R8, R10, 0x2, R2 ;  /* 0x000000020a087825 */ /* 0x000fe200078e0202 */
[----:B------:R0:W-:Y:S01]  /*170a0*/  @P4 STG.E.U16 [R4.64], R0 ;  /* 0x0000000004004986 */ /* 0x0001e2000c101504 */
[----:B------:R-:W-:-:S03]  /*170b0*/  IADD3 R12, R26, 0x3a, RZ ;  /* 0x0000003a1a0c7810 */ /* 0x000fc60007ffe0ff */
[----:B------:R1:W-:Y:S01]  /*170c0*/  @P1 STG.E.U16 [R6.64], R15 ;  /* 0x0000000f06001986 */ /* 0x0003e2000c101504 */
[----:B------:R-:W-:-:S03]  /*170d0*/  ISETP.GE.AND P0, PT, R12, c[0x0][0x17c], PT ;  /* 0x00005f000c007a0c */ /* 0x000fc60003f06270 */
[----:B----4-:R4:W-:Y:S01]  /*170e0*/  @P6 STG.E.U16 [R8.64], R17 ;  /* 0x0000001108006986 */ /* 0x0109e2000c101504 */
[----:B------:R-:W-:Y:S02]  /*170f0*/  ISETP.LT.AND P6, PT, R19, c[0x0][0x178], !P5 ;  /* 0x00005e0013007a0c */ /* 0x000fe40006fc1270 */
[----:B------:R-:W-:Y:S01]  /*17100*/  ISETP.LT.AND P5, PT, R27, c[0x0][0x178], !P5 ;  /* 0x00005e001b007a0c */ /* 0x000fe20006fa1270 */
[C---:B0-----:R-:W-:Y:S01]  /*17110*/  IMAD.WIDE R4, R10.reuse, 0x2, R24 ;  /* 0x000000020a047825 */ /* 0x041fe200078e0218 */
[----:B------:R-:W-:Y:S02]  /*17120*/  IADD3 R10, R10, c[0x0][0x198], RZ ;  /* 0x000066000a0a7a10 */ /* 0x000fe40007ffe0ff */
[----:B------:R-:W-:-:S03]  /*17130*/  IADD3 R12, R26, 0x3c, RZ ;  /* 0x0000003c1a0c7810 */ /* 0x000fc60007ffe0ff */
[C---:B-1----:R-:W-:Y:S01]  /*17140*/  IMAD.WIDE R6, R10.reuse, 0x2, R2 ;  /* 0x000000020a067825 */ /* 0x042fe200078e0202 */
[----:B----4-:R-:W-:Y:S02]  /*17150*/  PRMT R9, R17, 0x7632, R9 ;  /* 0x0000763211097816 */ /* 0x010fe40000000009 */
[----:B------:R-:W-:Y:S02]  /*17160*/  IADD3 R8, R10, c[0x0][0x198], RZ ;  /* 0x000066000a087a10 */ /* 0x000fe40007ffe0ff */
[----:B------:R-:W-:Y:S02]  /*17170*/  ISETP.GE.AND P4, PT, R12, c[0x0][0x17c], PT ;  /* 0x00005f000c007a0c */ /* 0x000fe40003f86270 */
[----:B------:R-:W-:Y:S01]  /*17180*/  IADD3 R12, R26, 0x3e, RZ ;  /* 0x0000003e1a0c7810 */ /* 0x000fe20007ffe0ff */
[----:B--2---:R0:W-:Y:S01]  /*17190*/  @P3 STG.E.U16 [R4.64], R23 ;  /* 0x0000001704003986 */ /* 0x0041e2000c101504 */
[----:B------:R-:W-:Y:S02]  /*171a0*/  ISETP.LT.AND P3, PT, R19, c[0x0][0x178], !P0 ;  /* 0x00005e0013007a0c */ /* 0x000fe40004761270 */
[----:B------:R-:W-:-:S02]  /*171b0*/  ISETP.LT.AND P0, PT, R27, c[0x0][0x178], !P0 ;  /* 0x00005e001b007a0c */ /* 0x000fc40004701270 */
[----:B------:R-:W-:Y:S01]  /*171c0*/  PRMT R0, R23, 0x7632, R0 ;  /* 0x0000763217007816 */ /* 0x000fe20000000000 */
[----:B------:R1:W-:Y:S01]  /*171d0*/  @P6 STG.E.U16 [R6.64], R9 ;  /* 0x0000000906006986 */ /* 0x0003e2000c101504 */
[----:B0-----:R-:W-:-:S03]  /*171e0*/  IMAD.WIDE R4, R10, 0x2, R24 ;  /* 0x000000020a047825 */ /* 0x001fc600078e0218 */
[----:B------:R-:W2:Y:S04]  /*171f0*/  LDL.LU R23, [R1+0x10c] ;  /* 0x00010c0001177983 */ /* 0x000ea80000300800 */
[----:B------:R0:W-:Y:S01]  /*17200*/  @P5 STG.E.U16 [R4.64], R0 ;  /* 0x0000000004005986 */ /* 0x0001e2000c101504 */
[----:B-1----:R-:W-:Y:S01]  /*17210*/  IMAD.WIDE R6, R8, 0x2, R2 ;  /* 0x0000000208067825 */ /* 0x002fe200078e0202 */
[----:B------:R-:W-:-:S04]  /*17220*/  ISETP.GE.AND P6, PT, R12, c[0x0][0x17c], PT ;  /* 0x00005f000c007a0c */ /* 0x000fc80003fc6270 */
[----:B------:R1:W-:Y:S01]  /*17230*/  @P3 STG.E.U16 [R6.64], R20 ;  /* 0x0000001406003986 */ /* 0x0003e2000c101504 */
[----:B0-----:R-:W-:Y:S01]  /*17240*/  IMAD.WIDE R4, R8, 0x2, R24 ;  /* 0x0000000208047825 */ /* 0x001fe200078e0218 */
[----:B------:R-:W-:Y:S02]  /*17250*/  PRMT R0, R20, 0x7632, R0 ;  /* 0x0000763214007816 */ /* 0x000fe40000000000 */
[----:B-1----:R-:W4:Y:S04]  /*17260*/  LDL.LU R20, [R1+0x13c] ;  /* 0x00013c0001147983 */ /* 0x002f280000300800 */
[----:B---3--:R0:W-:Y:S01]  /*17270*/  @P0 STG.E.U16 [R4.64], R22 ;  /* 0x0000001604000986 */ /* 0x0081e2000c101504 */
[----:B------:R-:W-:-:S03]  /*17280*/  PRMT R12, R22, 0x7632, R12 ;  /* 0x00007632160c7816 */ /* 0x000fc6000000000c */
[----:B0-----:R-:W3:Y:S01]  /*17290*/  LDL.LU R22, [R1+0x4c] ;  /* 0x00004c0001167983 */ /* 0x001ee20000300800 */
[----:B------:R-:W-:Y:S02]  /*172a0*/  ISETP.LT.AND P3, PT, R19, c[0x0][0x178], !P2 ;  /* 0x00005e0013007a0c */ /* 0x000fe40005761270 */
[----:B------:R-:W-:Y:S02]  /*172b0*/  ISETP.LT.AND P2, PT, R27, c[0x0][0x178], !P2 ;  /* 0x00005e001b007a0c */ /* 0x000fe40005741270 */
[----:B------:R-:W-:Y:S02]  /*172c0*/  IADD3 R6, R8, c[0x0][0x198], RZ ;  /* 0x0000660008067a10 */ /* 0x000fe40007ffe0ff */
[----:B------:R-:W-:Y:S02]  /*172d0*/  ISETP.LT.AND P0, PT, R19, c[0x0][0x178], !P4 ;  /* 0x00005e0013007a0c */ /* 0x000fe40006701270 */
[----:B------:R-:W-:Y:S02]  /*172e0*/  IADD3 R9, R26, 0x3f, RZ ;  /* 0x0000003f1a097810 */ /* 0x000fe40007ffe0ff */
[C---:B------:R-:W-:Y:S01]  /*172f0*/  IADD3 R10, R6.reuse, c[0x0][0x198], RZ ;  /* 0x00006600060a7a10 */ /* 0x040fe20007ffe0ff */
[----:B------:R-:W-:Y:S01]  /*17300*/  IMAD.WIDE R4, R6, 0x2, R2 ;  /* 0x0000000206047825 */ /* 0x000fe200078e0202 */
[----:B------:R-:W-:-:S03]  /*17310*/  ISETP.GE.AND P5, PT, R9, c[0x0][0x17c], PT ;  /* 0x00005f0009007a0c */ /* 0x000fc60003fa6270 */
[----:B------:R-:W-:Y:S01]  /*17320*/  IMAD.WIDE R6, R6, 0x2, R24 ;  /* 0x0000000206067825 */ /* 0x000fe200078e0218 */
[----:B------:R-:W-:Y:S03]  /*17330*/  @P3 STG.E.U16 [R4.64], R0 ;  /* 0x0000000004003986 */ /* 0x000fe6000c101504 */
[----:B------:R-:W-:Y:S01]  /*17340*/  IMAD.WIDE R8, R10, 0x2, R2 ;  /* 0x000000020a087825 */ /* 0x000fe200078e0202 */
[----:B------:R-:W-:Y:S01]  /*17350*/  @P2 STG.E.U16 [R6.64], R12 ;  /* 0x0000000c06002986 */ /* 0x000fe2000c101504 */
[----:B------:R-:W-:-:S04]  /*17360*/  IADD3 R13, R26, 0x3d, RZ ;  /* 0x0000003d1a0d7810 */ /* 0x000fc80007ffe0ff */
[----:B------:R-:W-:Y:S02]  /*17370*/  ISETP.GE.AND P1, PT, R13, c[0x0][0x17c], PT ;  /* 0x00005f000d007a0c */ /* 0x000fe40003f26270 */
[----:B------:R-:W-:-:S04]  /*17380*/  IADD3 R13, R26, 0x40, RZ ;  /* 0x000000401a0d7810 */ /* 0x000fc80007ffe0ff */
[----:B------:R-:W-:Y:S02]  /*17390*/  ISETP.GE.AND P3, PT, R13, c[0x0][0x17c], PT ;  /* 0x00005f000d007a0c */ /* 0x000fe40003f66270 */
[----:B------:R-:W-:-:S04]  /*173a0*/  IADD3 R14, R26, 0x41, RZ ;  /* 0x000000411a0e7810 */ /* 0x000fc80007ffe0ff */
[----:B------:R-:W-:Y:S01]  /*173b0*/  ISETP.GE.AND P2, PT, R14, c[0x0][0x17c], PT ;  /* 0x00005f000e007a0c */ /* 0x000fe20003f46270 */
[----:B--2---:R0:W-:Y:S02]  /*173c0*/  @P0 STG.E.U16 [R8.64], R23 ;  /* 0x0000001708000986 */ /* 0x0041e4000c101504 */
[----:B0-----:R-:W-:Y:S02]  /*173d0*/  PRMT R9, R23, 0x7632, R9 ;  /* 0x0000763217097816 */ /* 0x001fe40000000009 */
[----:B---3--:R-:W-:Y:S04]  /*173e0*/  STL [R1+0x8c8], R22 ;  /* 0x0008c81601007387 */ /* 0x008fe80000100800 */
[----:B----4-:R-:W-:Y:S04]  /*173f0*/  STL.64 [R1+0x8c0], R20 ;  /* 0x0008c01401007387 */ /* 0x010fe80000100a00 */
[----:B------:R-:W0:Y:S04]  /*17400*/  LDS.128 R20, [R28] ;  /* 0x000000001c147984 */ /* 0x000e280000000c00 */
[----:B0-----:R-:W-:Y:S01]  /*17410*/  STL [R1+0x24], R21 ;  /* 0x0000241501007387 */ /* 0x001fe20000100800 */
[----:B------:R-:W-:-:S03]  /*17420*/  IMAD.MOV.U32 R13, RZ, RZ, R20 ;  /* 0x000000ffff0d7224 */ /* 0x000fc600078e0014 */
[----:B------:R0:W-:Y:S04]  /*17430*/  STL.64 [R1+0x28], R22 ;  /* 0x0000281601007387 */ /* 0x0001e80000100a00 */
[----:B0-----:R-:W2:Y:S04]  /*17440*/  LDL.LU R22, [R1+0x8c8] ;  /* 0x0008c80001167983 */ /* 0x001ea80000300800 */
[----:B------:R-:W3:Y:S04]  /*17450*/  LDL.LU.64 R20, [R1+0x8c0] ;  /* 0x0008c00001147983 */ /* 0x000ee80000300a00 */
[----:B------:R-:W-:Y:S04]  /*17460*/  STL [R1+0x8b8], R14 ;  /* 0x0008b80e01007387 */ /* 0x000fe80000100800 */
[----:B------:R-:W-:Y:S04]  /*17470*/  STL [R1+0x8b4], R13 ;  /* 0x0008b40d01007387 */ /* 0x000fe80000100800 */
[----:B------:R-:W0:Y:S04]  /*17480*/  LDS.128 R12, [R29] ;  /* 0x000000001d0c7984 */ /* 0x000e280000000c00 */
[----:B------:R-:W4:Y:S04]  /*17490*/  LDL.LU R23, [R1+0x50] ;  /* 0x0000500001177983 */ /* 0x000f280000300800 */
[----:B0-----:R-:W-:Y:S04]  /*174a0*/  STL [R1+0x34], R13 ;  /* 0x0000340d01007387 */ /* 0x001fe80000100800 */
[----:B------:R0:W-:Y:S04]  /*174b0*/  STL.64 [R1+0x38], R14 ;  /* 0x0000380e01007387 */ /* 0x0001e80000100a00 */
[----:B0-----:R-:W4:Y:S01]  /*174c0*/  LDL.LU R14, [R1+0x8b8] ;  /* 0x0008b800010e7983 */ /* 0x001f220000300800 */
[----:B------:R-:W-:Y:S01]  /*174d0*/  ISETP.LT.AND P4, PT, R27, c[0x0][0x178], !P4 ;  /* 0x00005e001b007a0c */ /* 0x000fe20006781270 */
[----:B------:R-:W-:Y:S01]  /*174e0*/  IMAD.WIDE R4, R10, 0x2, R24 ;  /* 0x000000020a047825 */ /* 0x000fe200078e0218 */
[----:B------:R-:W-:Y:S01]  /*174f0*/  ISETP.LT.AND P0, PT, R19, c[0x0][0x178], !P1 ;  /* 0x00005e0013007a0c */ /* 0x000fe20004f01270 */
[----:B------:R-:W4:Y:S01]  /*17500*/  LDL.LU R13, [R1+0x8b4] ;  /* 0x0008b400010d7983 */ /* 0x000f220000300800 */
[----:B------:R-:W-:-:S02]  /*17510*/  ISETP.LT.AND P1, PT, R27, c[0x0][0x178], !P1 ;  /* 0x00005e001b007a0c */ /* 0x000fc40004f21270 */
[----:B------:R-:W-:-:S07]  /*17520*/  IADD3 R6, R10, c[0x0][0x198], RZ ;  /* 0x000066000a067a10 */ /* 0x000fce0007ffe0ff */
[----:B------:R0:W-:Y:S01]  /*17530*/  @P4 STG.E.U16 [R4.64], R11 ;  /* 0x0000000b04004986 */ /* 0x0001e2000c101504 */
[----:B------:R-:W-:Y:S02]  /*17540*/  ISETP.LT.AND P4, PT, R19, c[0x0][0x178], !P6 ;  /* 0x00005e0013007a0c */ /* 0x000fe40007781270 */
[----:B------:R-:W-:Y:S02]  /*17550*/  ISETP.LT.AND P6, PT, R27, c[0x0][0x178], !P6 ;  /* 0x00005e001b007a0c */ /* 0x000fe400077c1270 */
[C---:B------:R-:W-:Y:S02]  /*17560*/  IADD3 R0, R6.reuse, c[0x0][0x198], RZ ;  /* 0x0000660006007a10 */ /* 0x040fe40007ffe0ff */
[----:B------:R-:W-:Y:S01]  /*17570*/  PRMT R8, R11, 0x7632, R8 ;  /* 0x000076320b087816 */ /* 0x000fe20000000008 */
[----:B0-----:R-:W-:-:S04]  /*17580*/  IMAD.WIDE R4, R6, 0x2, R2 ;  /* 0x0000000206047825 */ /* 0x001fc800078e0202 */
[----:B------:R-:W-:Y:S01]  /*17590*/  IMAD.WIDE R6, R6, 0x2, R24 ;  /* 0x0000000206067825 */ /* 0x000fe200078e0218 */
[----:B------:R0:W-:Y:S04]  /*175a0*/  @P0 STG.E.U16 [R4.64], R9 ;  /* 0x0000000904000986 */ /* 0x0001e8000c101504 */
[----:B------:R1:W-:Y:S01]  /*175b0*/  @P1 STG.E.U16 [R6.64], R8 ;  /* 0x0000000806001986 */ /* 0x0003e2000c101504 */
[----:B0-----:R-:W-:-:S04]  /*175c0*/  IMAD.WIDE R4, R0, 0x2, R2 ;  /* 0x0000000200047825 */ /* 0x001fc800078e0202 */
[----:B-1----:R-:W-:Y:S01]  /*175d0*/  IMAD.WIDE R6, R0, 0x2, R24 ;  /* 0x0000000200067825 */ /* 0x002fe200078e0218 */
[----:B------:R-:W-:-:S04]  /*175e0*/  IADD3 R10, R26, 0x42, RZ ;  /* 0x000000421a0a7810 */ /* 0x000fc80007ffe0ff */
[----:B------:R-:W-:Y:S02]  /*175f0*/  ISETP.GE.AND P0, PT, R10, c[0x0][0x17c], PT ;  /* 0x00005f000a007a0c */ /* 0x000fe40003f06270 */
[----:B------:R-:W-:-:S04]  /*17600*/  IADD3 R9, R26, 0x43, RZ ;  /* 0x000000431a097810 */ /* 0x000fc80007ffe0ff */
[----:B------:R-:W-:Y:S01]  /*17610*/  ISETP.GE.AND P1, PT, R9, c[0x0][0x17c], PT ;  /* 0x00005f0009007a0c */ /* 0x000fe20003f26270 */
[----:B---3--:R-:W-:Y:S01]  /*17620*/  @P4 STG.E.U16 [R4.64], R20 ;  /* 0x0000001404004986 */ /* 0x008fe2000c101504 */
[----:B------:R-:W-:-:S03]  /*17630*/  ISETP.LT.AND P4, PT, R19, c[0x0][0x178], !P5 ;  /* 0x00005e0013007a0c */ /* 0x000fc60006f81270 */
[----:B--2---:R0:W-:Y:S01]  /*17640*/  @P6 STG.E.U16 [R6.64], R22 ;  /* 0x0000001606006986 */ /* 0x0041e2000c101504 */
[----:B------:R-:W-:Y:S02]  /*17650*/  ISETP.LT.AND P5, PT, R27, c[0x0][0x178], !P5 ;  /* 0x00005e001b007a0c */ /* 0x000fe40006fa1270 */
[----:B------:R-:W-:Y:S02]  /*17660*/  PRMT R10, R20, 0x7632, R10 ;  /* 0x00007632140a7816 */ /* 0x000fe4000000000a */
[----:B0-----:R-:W-:-:S05]  /*17670*/  IADD3 R6, R0, c[0x0][0x198], RZ ;  /* 0x0000660000067a10 */ /* 0x001fca0007ffe0ff */
[C---:B------:R-:W-:Y:S01]  /*17680*/  IMAD.WIDE R4, R6.reuse, 0x2, R2 ;  /* 0x0000000206047825 */ /* 0x040fe200078e0202 */
[----:B------:R-:W-:Y:S02]  /*17690*/  IADD3 R0, R6, c[0x0][0x198], RZ ;  /* 0x0000660006007a10 */ /* 0x000fe40007ffe0ff */
[----:B------:R-:W-:Y:S01]  /*176a0*/  PRMT R11, R22, 0x7632, R11 ;  /* 0x00007632160b7816 */ /* 0x000fe2000000000b */
[----:B------:R-:W-:Y:S01]  /*176b0*/  IMAD.WIDE R6, R6, 0x2, R24 ;  /* 0x0000000206067825 */ /* 0x000fe200078e0218 */
[----:B------:R0:W-:Y:S01]  /*176c0*/  @P4 STG.E.U16 [R4.64], R10 ;  /* 0x0000000a04004986 */ /* 0x0001e2000c101504 */
[----:B------:R-:W-:-:S03]  /*176d0*/  LOP3.LUT R20, R28, 0x40, RZ, 0x3c, !PT ;  /* 0x000000401c147812 */ /* 0x000fc600078e3cff */
[----:B------:R-:W-:Y:S04]  /*176e0*/  @P5 STG.E.U16 [R6.64], R11 ;  /* 0x0000000b06005986 */ /* 0x000fe8000c101504 */
[----:B------:R-:W2:Y:S01]  /*176f0*/  LDL.LU R22, [R1+0x70] ;  /* 0x0000700001167983 */ /* 0x000ea20000300800 */
[----:B0-----:R-:W-:-:S04]  /*17700*/  IADD3 R4, R26, 0x45, RZ ;  /* 0x000000451a047810 */ /* 0x001fc80007ffe0ff */
[----:B------:R-:W-:Y:S02]  /*17710*/  ISETP.GE.AND P5, PT, R4, c[0x0][0x17c], PT ;  /* 0x00005f0004007a0c */ /* 0x000fe40003fa6270 */
[----:B------:R-:W0:Y:S04]  /*17720*/  LDS.128 R4, [R20] ;  /* 0x0000000014047984 */ /* 0x000e280000000c00 */
[----:B0-----:R0:W-:Y:S04]  /*17730*/  STL [R1+0x890], R7 ;  /* 0x0008900701007387 */ /* 0x0011e80000100800 */
[----:B0-----:R-:W3:Y:S01]  /*17740*/  LDL R7, [R1+0x47c] ;  /* 0x00047c0001077983 */ /* 0x001ee20000100800 */
[----:B------:R-:W-:Y:S01]  /*17750*/  ISETP.LT.AND P6, PT, R19, c[0x0][0x178], !P3 ;  /* 0x00005e0013007a0c */ /* 0x000fe20005fc1270 */
[----:B------:R-:W-:Y:S01]  /*17760*/  IMAD.WIDE R8, R0, 0x2, R2 ;  /* 0x0000000200087825 */ /* 0x000fe200078e0202 */
[----:B----4-:R-:W-:-:S11]  /*17770*/  PRMT R14, R23, 0x7632, R14 ;  /* 0x00007632170e7816 */ /* 0x010fd6000000000e */
[----:B------:R0:W-:Y:S04]  /*17780*/  @P6 STG.E.U16 [R8.64], R23 ;  /* 0x0000001708006986 */ /* 0x0001e8000c101504 */
[----:B0-----:R-:W4:Y:S01]  /*17790*/  LDL.LU R23, [R1+0x80] ;  /* 0x0000800001177983 */ /* 0x001f220000300800 */
[----:B------:R-:W-:Y:S01]  /*177a0*/  ISETP.LT.AND P3, PT, R27, c[0x0][0x178], !P3 ;  /* 0x00005e001b007a0c */ /* 0x000fe20005f61270 */
[C---:B------:R-:W-:Y:S01]  /*177b0*/  IMAD.WIDE R10, R0.reuse, 0x2, R24 ;  /* 0x00000002000a7825 */ /* 0x040fe200078e0218 */
[----:B------:R-:W-:Y:S02]  /*177c0*/  ISETP.LT.AND P6, PT, R19, c[0x0][0x178], !P2 ;  /* 0x00005e0013007a0c */ /* 0x000fe400057c1270 */
[----:B------:R-:W-:Y:S02]  /*177d0*/  IADD3 R8, R0, c[0x0][0x198], RZ ;  /* 0x0000660000087a10 */ /* 0x000fe40007ffe0ff */
[----:B------:R-:W-:Y:S01]  /*177e0*/  ISETP.LT.AND P2, PT, R27, c[0x0][0x178], !P2 ;  /* 0x00005e001b007a0c */ /* 0x000fe20005741270 */
[----:B------:R-:W-:Y:S01]  /*177f0*/  IMAD.MOV.U32 R17, RZ, RZ, R12 ;  /* 0x000000ffff117224 */ /* 0x000fe200078e000c */
[----:B------:R-:W-:-:S05]  /*17800*/  IADD3 R12, R26, 0x44, RZ ;  /* 0x000000441a0c7810 */ /* 0x000fca0007ffe0ff */
[----:B------:R0:W-:Y:S01]  /*17810*/  @P3 STG.E.U16 [R10.64], R13 ;  /* 0x0000000d0a003986 */ /* 0x0001e2000c101504 */
[----:B------:R-:W-:Y:S02]  /*17820*/  IADD3 R0, R8, c[0x0][0x198], RZ ;  /* 0x0000660008007a10 */ /* 0x000fe40007ffe0ff */
[----:B------:R-:W-:Y:S02]  /*17830*/  ISETP.GE.AND P4, PT, R12, c[0x0][0x17c], PT ;  /* 0x00005f000c007a0c */ /* 0x000fe40003f86270 */
[----:B------:R-:W-:Y:S01]  /*17840*/  PRMT R12, R13, 0x7632, R12 ;  /* 0x000076320d0c7816 */ /* 0x000fe2000000000c */
[----:B0-----:R-:W-:Y:S01]  /*17850*/  IMAD.WIDE R10, R8, 0x2, R2 ;  /* 0x00000002080a7825 */ /* 0x001fe200078e0202 */
[----:B------:R-:W-:-:S03]  /*17860*/  LOP3.LUT R20, R28, 0x60, RZ, 0x3c, !PT ;  /* 0x000000601c147812 */ /* 0x000fc600078e3cff */
[----:B------:R-:W-:Y:S01]  /*17870*/  IMAD.WIDE R8, R8, 0x2, R24 ;  /* 0x0000000208087825 */ /* 0x000fe200078e0218 */
[----:B------:R0:W-:Y:S04]  /*17880*/  @P6 STG.E.U16 [R10.64], R14 ;  /* 0x0000000e0a006986 */ /* 0x0001e8000c101504 */
[----:B------:R1:W-:Y:S01]  /*17890*/  @P2 STG.E.U16 [R8.64], R12 ;  /* 0x0000000c08002986 */ /* 0x0003e2000c101504 */
[----:B0-----:R-:W-:Y:S01]  /*178a0*/  IMAD.WIDE R10, R0, 0x2, R2 ;  /* 0x00000002000a7825 */ /* 0x001fe200078e0202 */
[----:B------:R-:W-:Y:S02]  /*178b0*/  ISETP.LT.AND P6, PT, R27, c[0x0][0x178], !P0 ;  /* 0x00005e001b007a0c */ /* 0x000fe400047c1270 */
[C---:B------:R-:W-:Y:S02]  /*178c0*/  IADD3 R13, R26.reuse, 0x46, RZ ;  /* 0x000000461a0d7810 */ /* 0x040fe40007ffe0ff */
[----:B------:R-:W-:-:S02]  /*178d0*/  IADD3 R14, R26, 0x47, RZ ;  /* 0x000000471a0e7810 */ /* 0x000fc40007ffe0ff */
[----:B------:R-:W-:Y:S02]  /*178e0*/  IADD3 R16, R0, c[0x0][0x198], RZ ;  /* 0x0000660000107a10 */ /* 0x000fe40007ffe0ff */
[----:B------:R-:W-:Y:S02]  /*178f0*/  PRMT R18, R17, 0x7632, R18 ;  /* 0x0000763211127816 */ /* 0x000fe40000000012 */
[----:B------:R-:W-:Y:S02]  /*17900*/  IADD3 R19, R26, 0x48, RZ ;  /* 0x000000481a137810 */ /* 0x000fe40007ffe0ff */
[----:B---3--:R-:W-:-:S13]  /*17910*/  ISETP.LT.AND P3, PT, R7, c[0x0][0x178], !P0 ;  /* 0x00005e0007007a0c */ /* 0x008fda0004761270 */
[----:B--2---:R-:W-:Y:S04]  /*17920*/  @P3 STG.E.U16 [R10.64], R22 ;  /* 0x000000160a003986 */ /* 0x004fe8000c101504 */
[----:B------:R-:W0:Y:S01]  /*17930*/  LDS.128 R8, [R20] ;  /* 0x0000000014087984 */ /* 0x000e220000000c00 */
[----:B------:R-:W-:Y:S02]  /*17940*/  ISETP.LT.AND P2, PT, R7, c[0x0][0x178], !P1 ;  /* 0x00005e0007007a0c */ /* 0x000fe40004f41270 */
[----:B------:R-:W-:Y:S01]  /*17950*/  ISETP.GE.AND P0, PT, R13, c[0x0][0x17c], PT ;  /* 0x00005f000d007a0c */ /* 0x000fe20003f06270 */
[----:B-1----:R-:W-:Y:S01]  /*17960*/  IMAD.WIDE R12, R0, 0x2, R24 ;  /* 0x00000002000c7825 */ /* 0x002fe200078e0218 */
[----:B------:R-:W-:Y:S02]  /*17970*/  ISETP.GE.AND P3, PT, R14, c[0x0][0x17c], PT ;  /* 0x00005f000e007a0c */ /* 0x000fe40003f66270 */
[----:B------:R-:W-:Y:S01]  /*17980*/  PRMT R0, R22, 0x7632, R0 ;  /* 0x0000763216007816 */ /* 0x000fe20000000000 */
[----:B------:R-:W-:Y:S01]  /*17990*/  IMAD.WIDE R14, R16, 0x2, R2 ;  /* 0x00000002100e7825 */ /* 0x000fe200078e0202 */
[----:B------:R-:W-:Y:S01]  /*179a0*/  ISETP.LT.AND P1, PT, R27, c[0x0][0x178], !P1 ;  /* 0x00005e001b007a0c */ /* 0x000fe20004f21270 */
[----:B------:R1:W-:Y:S01]  /*179b0*/  @P6 STG.E.U16 [R12.64], R17 ;  /* 0x000000110c006986 */ /* 0x0003e2000c101504 */
[----:B------:R-:W-:-:S02]  /*179c0*/  ISETP.LT.AND P6, PT, R7, c[0x0][0x178], !P4 ;  /* 0x00005e0007007a0c */ /* 0x000fc400067c1270 */
[----:B------:R-:W-:Y:S01]  /*179d0*/  ISETP.LT.AND P4, PT, R27, c[0x0][0x178], !P4 ;  /* 0x00005e001b007a0c */ /* 0x000fe20006781270 */
[----:B------:R2:W-:Y:S01]  /*179e0*/  @P2 STG.E.U16 [R14.64], R0 ;  /* 0x000000000e002986 */ /* 0x0005e2000c101504 */
[----:B------:R-:W-:Y:S01]  /*179f0*/  ISETP.GE.AND P2, PT, R19, c[0x0][0x17c], PT ;  /* 0x00005f0013007a0c */ /* 0x000fe20003f46270 */
[C---:B-1----:R-:W-:Y:S01]  /*17a00*/  IMAD.WIDE R12, R16.reuse, 0x2, R24 ;  /* 0x00000002100c7825 */ /* 0x042fe200078e0218 */
[----:B--2---:R-:W-:-:S05]  /*17a10*/  IADD3 R0, R16, c[0x0][0x198], RZ ;  /* 0x0000660010007a10 */ /* 0x004fca0007ffe0ff */
[----:B------:R-:W-:Y:S01]  /*17a20*/  @P1 STG.E.U16 [R12.64], R18 ;  /* 0x000000120c001986 */ /* 0x000fe2000c101504 */
[----:B------:R-:W-:-:S04]  /*17a30*/  IMAD.WIDE R14, R0, 0x2, R2 ;  /* 0x00000002000e7825 */ /* 0x000fc800078e0202 */
[----:B------:R-:W-:Y:S01]  /*17a40*/  IMAD.WIDE R16, R0, 0x2, R24 ;  /* 0x0000000200107825 */ /* 0x000fe200078e0218 */
[----:B----4-:R-:W-:Y:S04]  /*17a50*/  @P6 STG.E.U16 [R14.64], R23 ;  /* 0x000000170e006986 */ /* 0x010fe8000c101504 */
[----:B0-----:R0:W-:Y:S04]  /*17a60*/  STL.64 [R1+0x898], R10 ;  /* 0x0008980a01007387 */ /* 0x0011e80000100a00 */
[----:B------:R-:W-:Y:S04]  /*17a70*/  @P4 STG.E.U16 [R16.64], R4 ;  /* 0x0000000410004986 */ /* 0x000fe8000c101504 */
[----:B------:R-:W1:Y:S04]  /*17a80*/  LDS.128 R16, [R28+0x800] ;  /* 0x000800001c107984 */ /* 0x000e680000000c00 */
[----:B0-----:R-:W2:Y:S01]  /*17a90*/  LDL.LU R11, [R1+0xb0] ;  /* 0x0000b000010b7983 */ /* 0x001ea20000300800 */
[----:B------:R-:W-:-:S03]  /*17aa0*/  PRMT R21, R23, 0x7632, R21 ;  /* 0x0000763217157816 */ /* 0x000fc60000000015 */
[----:B-1----:R0:W-:Y:S04]  /*17ab0*/  STL [R1+0x14], R17 ;  /* 0x0000141101007387 */ /* 0x0021e80000100800 */
[----:B------:R1:W-:Y:S04]  /*17ac0*/  STL.64 [R1+0x18], R18 ;  /* 0x0000181201007387 */ /* 0x0003e80000100a00 */
[----:B------:R-:W3:Y:S01]  /*17ad0*/  LDL.LU R23, [R1+0x140] ;  /* 0x0001400001177983 */ /* 0x000ee20000300800 */
[----:B------:R-:W-:Y:S02]  /*17ae0*/  ISETP.LT.AND P4, PT, R7, c[0x0][0x178], !P5 ;  /* 0x00005e0007007a0c */ /* 0x000fe40006f81270 */
[----:B------:R-:W-:-:S02]  /*17af0*/  ISETP.LT.AND P5, PT, R27, c[0x0][0x178], !P5 ;  /* 0x00005e001b007a0c */ /* 0x000fc40006fa1270 */
[----:B------:R-:W-:Y:S02]  /*17b00*/  IADD3 R14, R0, c[0x0][0x198], RZ ;  /* 0x00006600000e7a10 */ /* 0x000fe40007ffe0ff */
[----:B------:R-:W-:Y:S02]  /*17b10*/  ISETP.LT.AND P6, PT, R7, c[0x0][0x178], !P0 ;  /* 0x00005e0007007a0c */ /* 0x000fe400047c1270 */
[C---:B------:R-:W-:Y:S01]  /*17b20*/  IADD3 R0, R14.reuse, c[0x0][0x198], RZ ;  /* 0x000066000e007a10 */ /* 0x040fe20007ffe0ff */
[----:B------:R-:W-:Y:S01]  /*17b30*/  IMAD.WIDE R12, R14, 0x2, R2 ;  /* 0x000000020e0c7825 */ /* 0x000fe200078e0202 */
[----:B------:R-:W-:-:S03]  /*17b40*/  PRMT R4, R4, 0x7632, R4 ;  /* 0x0000763204047816 */ /* 0x000fc60000000004 */
[----:B------:R-:W-:Y:S01]  /*17b50*/  IMAD.WIDE R14, R14, 0x2, R24 ;  /* 0x000000020e0e7825 */ /* 0x000fe200078e0218 */
[----:B------:R4:W-:Y:S03]  /*17b60*/  @P4 STG.E.U16 [R12.64], R21 ;  /* 0x000000150c004986 */ /* 0x0009e6000c101504 */
[----:B------:R-:W-:Y:S02]  /*17b70*/  IMAD.MOV.U32 R22, RZ, RZ, R16 ;  /* 0x000000ffff167224 */ /* 0x000fe400078e0010 */
[C---:B0-----:R-:W-:Y:S01]  /*17b80*/  IMAD.WIDE R16, R0.reuse, 0x2, R2 ;  /* 0x0000000200107825 */ /* 0x041fe200078e0202 */
[----:B------:R-:W-:Y:S04]  /*17b90*/  @P5 STG.E.U16 [R14.64], R4 ;  /* 0x000000040e005986 */ /* 0x000fe8000c101504 */
[----:B------:R-:W0:Y:S01]  /*17ba0*/  LDS.128 R12, [R29+0x800] ;  /* 0x000800001d0c7984 */ /* 0x000e220000000c00 */
[----:B------:R-:W-:Y:S01]  /*17bb0*/  ISETP.LT.AND P0, PT, R27, c[0x0][0x178], !P0 ;  /* 0x00005e001b007a0c */ /* 0x000fe20004701270 */
[----:B-1----:R-:W-:Y:S01]  /*17bc0*/  IMAD.WIDE R18, R0, 0x2, R24 ;  /* 0x0000000200127825 */ /* 0x002fe200078e0218 */
[----:B------:R-:W-:-:S02]  /*17bd0*/  IADD3 R20, R26, 0x49, RZ ;  /* 0x000000491a147810 */ /* 0x000fc40007ffe0ff */
[----:B------:R-:W-:Y:S02]  /*17be0*/  ISETP.LT.AND P5, PT, R7, c[0x0][0x178], !P2 ;  /* 0x00005e0007007a0c */ /* 0x000fe400057a1270 */
[----:B------:R-:W-:Y:S02]  /*17bf0*/  ISETP.GE.AND P1, PT, R20, c[0x0][0x17c], PT ;  /* 0x00005f0014007a0c */ /* 0x000fe40003f26270 */
[----:B------:R-:W-:Y:S02]  /*17c00*/  ISETP.LT.AND P2, PT, R27, c[0x0][0x178], !P2 ;  /* 0x00005e001b007a0c */ /* 0x000fe40005741270 */
[----:B------:R-:W-:Y:S02]  /*17c10*/  IADD3 R20, R26, 0x4a, RZ ;  /* 0x0000004a1a147810 */ /* 0x000fe40007ffe0ff */
[----:B----4-:R-:W-:Y:S02]  /*17c20*/  PRMT R21, R8, 0x7632, R21 ;  /* 0x0000763208157816 */ /* 0x010fe40000000015 */
[----:B------:R-:W-:-:S02]  /*17c30*/  ISETP.GE.AND P4, PT, R20, c[0x0][0x17c], PT ;  /* 0x00005f0014007a0c */ /* 0x000fc40003f86270 */
[----:B------:R-:W-:Y:S01]  /*17c40*/  IADD3 R20, R26, 0x4c, RZ ;  /* 0x0000004c1a147810 */ /* 0x000fe20007ffe0ff */
[----:B0-----:R-:W-:Y:S04]  /*17c50*/  STL.64 [R1+0x8a0], R14 ;  /* 0x0008a00e01007387 */ /* 0x001fe80000100a00 */
[----:B--2---:R0:W-:Y:S01]  /*17c60*/  @P6 STG.E.U16 [R16.64], R11 ;  /* 0x0000000b10006986 */ /* 0x0041e2000c101504 */
[----:B------:R-:W-:-:S03]  /*17c70*/  PRMT R4, R11, 0x7632, R4 ;  /* 0x000076320b047816 */ /* 0x000fc60000000004 */
[----:B0-----:R-:W0:Y:S04]  /*17c80*/  S2R R11, SR_TID.X ;  /* 0x00000000000b7919 */ /* 0x001e280000002100 */
[----:B------:R1:W-:Y:S01]  /*17c90*/  @P0 STG.E.U16 [R18.64], R8 ;  /* 0x0000000812000986 */ /* 0x0003e2000c101504 */
[----:B------:R-:W-:Y:S02]  /*17ca0*/  ISETP.LT.AND P0, PT, R7, c[0x0][0x178], !P3 ;  /* 0x00005e0007007a0c */ /* 0x000fe40005f01270 */
[----:B------:R-:W-:Y:S02]  /*17cb0*/  ISETP.LT.AND P3, PT, R27, c[0x0][0x178], !P3 ;  /* 0x00005e001b007a0c */ /* 0x000fe40005f61270 */
[----:B------:R-:W-:-:S04]  /*17cc0*/  IADD3 R16, R0, c[0x0][0x198], RZ ;  /* 0x0000660000107a10 */ /* 0x000fc80007ffe0ff */
[C---:B------:R-:W-:Y:S01]  /*17cd0*/  IADD3 R0, R16.reuse, c[0x0][0x198], RZ ;  /* 0x0000660010007a10 */ /* 0x040fe20007ffe0ff */
[----:B-1----:R-:W-:Y:S01]  /*17ce0*/  IMAD.WIDE R18, R16, 0x2, R2 ;  /* 0x0000000210127825 */ /* 0x002fe200078e0202 */
[----:B0-----:R-:W-:-:S03]  /*17cf0*/  LOP3.LUT R28, R11, 0x7f, RZ, 0xc0, !PT ;  /* 0x0000007f0b1c7812 */ /* 0x001fc600078ec0ff */
[----:B------:R-:W-:Y:S02]  /*17d00*/  IMAD.SHL.U32 R11, R11, 0x800, RZ ;  /* 0x000008000b0b7824 */ /* 0x000fe400078e00ff */
[----:B------:R-:W-:-:S03]  /*17d10*/  IMAD.WIDE R16, R16, 0x2, R24 ;  /* 0x0000000210107825 */ /* 0x000fc600078e0218 */
[----:B------:R-:W-:Y:S01]  /*17d20*/  LOP3.LUT R11, R11, 0x3000, RZ, 0xc0, !PT ;  /* 0x000030000b0b7812 */ /* 0x000fe200078ec0ff */
[----:B------:R0:W-:Y:S01]  /*17d30*/  @P0 STG.E.U16 [R18.64], R4 ;  /* 0x0000000412000986 */ /* 0x0001e2000c101504 */
[----:B------:R-:W-:-:S03]  /*17d40*/  IADD3 R8, R26, 0x4b, RZ ;  /* 0x0000004b1a087810 */ /* 0x000fc60007ffe0ff */
[----:B------:R-:W-:Y:S01]  /*17d50*/  IMAD R11, R28, 0x10, R11 ;  /* 0x000000101c0b7824 */ /* 0x000fe200078e020b */
[----:B------:R1:W-:Y:S04]  /*17d60*/  @P3 STG.E.U16 [R16.64], R21 ;  /* 0x0000001510003986 */ /* 0x0003e8000c101504 */
[----:B------:R-:W-:Y:S02]  /*17d70*/  LOP3.LUT R11, R11, 0x40, RZ, 0x3c, !PT ;  /* 0x000000400b0b7812 */ /* 0x000fe400078e3cff */
[----:B0-----:R-:W-:Y:S01]  /*17d80*/  IADD3 R4, R26, 0x4d, RZ ;  /* 0x0000004d1a047810 */ /* 0x001fe20007ffe0ff */
[C---:B------:R-:W-:Y:S01]  /*17d90*/  IMAD.WIDE R18, R0.reuse, 0x2, R2 ;  /* 0x0000000200127825 */ /* 0x040fe200078e0202 */
[----:B------:R-:W2:Y:S03]  /*17da0*/  LDL.LU R26, [R1+0x8b0] ;  /* 0x0008b000011a7983 */ /* 0x000ea60000300800 */
[----:B-1----:R-:W-:Y:S01]  /*17db0*/  IMAD.WIDE R16, R0, 0x2, R24 ;  /* 0x0000000200107825 */ /* 0x002fe200078e0218 */
[----:B---3--:R-:W-:Y:S04]  /*17dc0*/  @P5 STG.E.U16 [R18.64], R23 ;  /* 0x0000001712005986 */ /* 0x008fe8000c101504 */
[----:B------:R-:W-:Y:S04]  /*17dd0*/  @P2 STG.E.U16 [R16.64], R22 ;  /* 0x0000001610002986 */ /* 0x000fe8000c101504 */
[----:B------:R0:W1:Y:S04]  /*17de0*/  LDS.128 R16, [R11+0x800] ;  /* 0x000800000b107984 */ /* 0x0000680000000c00 */
[----:B------:R-:W3:Y:S04]  /*17df0*/  LDL.LU R10, [R1+0xf0] ;  /* 0x0000f000010a7983 */ /* 0x000ee80000300800 */
[----:B0-----:R-:W4:Y:S04]  /*17e00*/  LDL.LU R11, [R1+0xe0] ;  /* 0x0000e000010b7983 */ /* 0x001f280000300800 */
[----:B-1----:R0:W-:Y:S04]  /*17e10*/  STL [R1+0x88c], R19 ;  /* 0x00088c1301007387 */ /* 0x0021e80000100800 */
[----:B0-----:R-:W4:Y:S04]  /*17e20*/  LDL.LU R19, [R1+0x478] ;  /* 0x0004780001137983 */ /* 0x001f280000300800 */
[----:B------:R-:W0:Y:S01]  /*17e30*/  S2R R28, SR_TID.X ;  /* 0x00000000001c7919 */ /* 0x000e220000002100 */
[----:B------:R-:W-:-:S02]  /*17e40*/  ISETP.LT.AND P3, PT, R7, c[0x0][0x178], !P1 ;  /* 0x00005e0007007a0c */ /* 0x000fc40004f61270 */
[----:B------:R-:W-:Y:S02]  /*17e50*/  ISETP.LT.AND P1, PT, R27, c[0x0][0x178], !P1 ;  /* 0x00005e001b007a0c */ /* 0x000fe40004f21270 */
[----:B------:R-:W-:Y:S02]  /*17e60*/  IADD3 R0, R0, c[0x0][0x198], RZ ;  /* 0x0000660000007a10 */ /* 0x000fe40007ffe0ff */
[----:B------:R-:W-:Y:S02]  /*17e70*/  ISETP.GE.AND P6, PT, R8, c[0x0][0x17c], PT ;  /* 0x00005f0008007a0c */ /* 0x000fe40003fc6270 */
[----:B------:R-:W-:Y:S02]  /*17e80*/  PRMT R8, R23, 0x7632, R8 ;  /* 0x0000763217087816 */ /* 0x000fe40000000008 */
[----:B------:R-:W-:Y:S01]  /*17e90*/  ISETP.GE.AND P0, PT, R20, c[0x0][0x17c], PT ;  /* 0x00005f0014007a0c */ /* 0x000fe20003f06270 */
[C---:B0-----:R-:W-:Y:S01]  /*17ea0*/  IMAD.SHL.U32 R15, R28.reuse, 0x800, RZ ;  /* 0x000008001c0f7824 */ /* 0x041fe200078e00ff */
[----:B------:R-:W-:-:S04]  /*17eb0*/  LOP3.LUT R14, R28, 0x7f, RZ, 0xc0, !PT ;  /* 0x0000007f1c0e7812 */ /* 0x000fc800078ec0ff */
[----:B------:R-:W-:Y:S01]  /*17ec0*/  LOP3.LUT R15, R15, 0x3000, RZ, 0xc0, !PT ;  /* 0x000030000f0f7812 */ /* 0x000fe200078ec0ff */
[----:B------:R-:W-:-:S04]  /*17ed0*/  IMAD.WIDE R20, R0, 0x2, R24 ;  /* 0x0000000200147825 */ /* 0x000fc800078e0218 */
[----:B------:R-:W-:-:S05]  /*17ee0*/  IMAD R15, R14, 0x10, R15 ;  /* 0x000000100e0f7824 */ /* 0x000fca00078e020f */
[----:B------:R-:W-:Y:S02]  /*17ef0*/  LOP3.LUT R15, R15, 0x60, RZ, 0x3c, !PT ;  /* 0x000000600f0f7812 */ /* 0x000fe400078e3cff */
[----:B------:R-:W-:Y:S02]  /*17f00*/  ISETP.LT.AND P2, PT, R7, c[0x0][0x178], !P4 ;  /* 0x00005e0007007a0c */ /* 0x000fe40006741270 */
[----:B------:R-:W-:Y:S02]  /*17f10*/  ISETP.LT.AND P4, PT, R27, c[0x0][0x178], !P4 ;  /* 0x00005e001b007a0c */ /* 0x000fe40006781270 */
[----:B------:R-:W-:Y:S02]  /*17f20*/  ISETP.GE.AND P5, PT, R4, c[0x0][0x17c], PT ;  /* 0x00005f0004007a0c */ /* 0x000fe40003fa6270 */
[----:B--2---:R-:W-:Y:S01]  /*17f30*/  PRMT R26, R22, 0x7632, R26 ;  /* 0x00007632161a7816 */ /* 0x004fe2000000001a */
[----:B------:R-:W-:-:S05]  /*17f40*/  IMAD.WIDE R22, R0, 0x2, R2 ;  /* 0x0000000200167825 */ /* 0x000fca00078e0202 */
[----:B------:R-:W-:Y:S04]  /*17f50*/  @P3 STG.E.U16 [R22.64], R8 ;  /* 0x0000000816003986 */ /* 0x000fe8000c101504 */
[----:B------:R0:W-:Y:S04]  /*17f60*/  @P1 STG.E.U16 [R20.64], R26 ;  /* 0x0000001a14001986 */ /* 0x0001e8000c101504 */
[----:B------:R-:W1:Y:S01]  /*17f70*/  LDS.128 R20, [R15+0x800] ;  /* 0x000800000f147984 */ /* 0x000e620000000c00 */
[----:B------:R-:W-:Y:S02]  /*17f80*/  IADD3 R0, R0, c[0x0][0x198], RZ ;  /* 0x0000660000007a10 */ /* 0x000fe40007ffe0ff */
[----:B------:R-:W-:-:S02]  /*17f90*/  ISETP.LT.AND P1, PT, R7, c[0x0][0x178], !P6 ;  /* 0x00005e0007007a0c */ /* 0x000fc40007721270 */
[----:B------:R-:W-:Y:S01]  /*17fa0*/  ISETP.LT.AND P6, PT, R27, c[0x0][0x178], !P6 ;  /* 0x00005e001b007a0c */ /* 0x000fe200077c1270 */
[----:B------:R-:W-:-:S04]  /*17fb0*/  IMAD.WIDE R28, R0, 0x2, R2 ;  /* 0x00000002001c7825 */ /* 0x000fc800078e0202 */
[C---:B0-----:R-:W-:Y:S01]  /*17fc0*/  IMAD.WIDE R26, R0.reuse, 0x2, R24 ;  /* 0x00000002001a7825 */ /* 0x041fe200078e0218 */
[----:B------:R-:W-:Y:S01]  /*17fd0*/  IADD3 R0, R0, c[0x0][0x198], RZ ;  /* 0x0000660000007a10 */ /* 0x000fe20007ffe0ff */
[----:B---3--:R0:W-:Y:S01]  /*17fe0*/  @P2 STG.E.U16 [R28.64], R10 ;  /* 0x0000000a1c002986 */ /* 0x0081e2000c101504 */
[----:B------:R-:W-:-:S03]  /*17ff0*/  PRMT R8, R10, 0x7632, R8 ;  /* 0x000076320a087816 */ /* 0x000fc60000000008 */
[----:B------:R2:W-:Y:S01]  /*18000*/  @P4 STG.E.U16 [R26.64], R12 ;  /* 0x0000000c1a004986 */ /* 0x0005e2000c101504 */
[----:B------:R-:W-:Y:S01]  /*18010*/  ISETP.LT.AND P4, PT, R7, c[0x0][0x178], !P0 ;  /* 0x00005e0007007a0c */ /* 0x000fe20004781270 */
[----:B0-----:R-:W-:Y:S01]  /*18020*/  IMAD.WIDE R28, R0, 0x2, R2 ;  /* 0x00000002001c7825 */ /* 0x001fe200078e0202 */
[----:B--2---:R-:W-:-:S03]  /*18030*/  PRMT R12, R12, 0x7632, R12 ;  /* 0x000076320c0c7816 */ /* 0x004fc6000000000c */
[----:B------:R-:W-:Y:S01]  /*18040*/  IMAD.WIDE R26, R0, 0x2, R24 ;  /* 0x00000002001a7825 */ /* 0x000fe200078e0218 */
[----:B-1----:R0:W-:Y:S01]  /*18050*/  STL [R1+0x888], R23 ;  /* 0x0008881701007387 */ /* 0x0021e20000100800 */
[----:B----4-:R-:W-:-:S03]  /*18060*/  IADD3 R4, R19, 0x4e, RZ ;  /* 0x0000004e13047810 */ /* 0x010fc60007ffe0ff */
[----:B0-----:R-:W2:Y:S01]  /*18070*/  LDL.LU R23, [R1+0x588] ;  /* 0x0005880001177983 */ /* 0x001ea20000300800 */
[----:B------:R-:W-:Y:S02]  /*18080*/  ISETP.GE.AND P3, PT, R4, c[0x0][0x17c], PT ;  /* 0x00005f0004007a0c */ /* 0x000fe40003f66270 */
[C---:B------:R-:W-:Y:S01]  /*18090*/  IADD3 R4, R19.reuse, 0x4f, RZ ;  /* 0x0000004f13047810 */ /* 0x040fe20007ffe0ff */
[----:B------:R0:W-:Y:S03]  /*180a0*/  @P1 STG.E.U16 [R28.64], R8 ;  /* 0x000000081c001986 */ /* 0x0001e6000c101504 */
[----:B------:R-:W-:Y:S01]  /*180b0*/  ISETP.GE.AND P2, PT, R4, c[0x0][0x17c], PT ;  /* 0x00005f0004007a0c */ /* 0x000fe20003f46270 */
[----:B------:R-:W3:Y:S01]  /*180c0*/  LDL.LU R15, [R1+0x60] ;  /* 0x00006000010f7983 */ /* 0x000ee20000300800 */
[----:B------:R-:W-:Y:S02]  /*180d0*/  IADD3 R4, R0, c[0x0][0x198], RZ ;  /* 0x0000660000047a10 */ /* 0x000fe40007ffe0ff */
[----:B------:R-:W-:Y:S01]  /*180e0*/  IADD3 R0, R19, 0x50, RZ ;  /* 0x0000005013007810 */ /* 0x000fe20007ffe0ff */
[----:B------:R1:W-:Y:S03]  /*180f0*/  @P6 STG.E.U16 [R26.64], R12 ;  /* 0x0000000c1a006986 */ /* 0x0003e6000c101504 */
[----:B------:R-:W-:Y:S01]  /*18100*/  ISETP.GE.AND P1, PT, R0, c[0x0][0x17c], PT ;  /* 0x00005f0000007a0c */ /* 0x000fe20003f26270 */
[C---:B0-----:R-:W-:Y:S01]  /*18110*/  IMAD.WIDE R28, R4.reuse, 0x2, R24 ;  /* 0x00000002041c7825 */ /* 0x041fe200078e0218 */
[C---:B------:R-:W-:Y:S01]  /*18120*/  IADD3 R0, R4.reuse, c[0x0][0x198], RZ ;  /* 0x0000660004007a10 */ /* 0x040fe20007ffe0ff */
[----:B------:R-:W4:Y:S02]  /*18130*/  LDL.LU R10, [R1+0x54] ;  /* 0x00005400010a7983 */ /* 0x000f240000300800 */
[----:B-1----:R-:W-:Y:S01]  /*18140*/  IMAD.WIDE R26, R4, 0x2, R2 ;  /* 0x00000002041a7825 */ /* 0x002fe200078e0202 */
[----:B------:R-:W-:-:S04]  /*18150*/  PRMT R4, R11, 0x7632, R4 ;  /* 0x000076320b047816 */ /* 0x000fc80000000004 */
[----:B------:R0:W-:Y:S04]  /*18160*/  @P4 STG.E.U16 [R26.64], R11 ;  /* 0x0000000b1a004986 */ /* 0x0001e8000c101504 */
[----:B0-----:R-:W4:Y:S01]  /*18170*/  LDL.LU R11, [R1+0x24] ;  /* 0x00002400010b7983 */ /* 0x001f220000300800 */
[----:B------:R-:W-:Y:S01]  /*18180*/  ISETP.LT.AND P6, PT, R7, c[0x0][0x178], !P5 ;  /* 0x00005e0007007a0c */ /* 0x000fe20006fc1270 */
[----:B------:R-:W-:Y:S01]  /*18190*/  IMAD.WIDE R26, R0, 0x2, R2 ;  /* 0x00000002001a7825 */ /* 0x000fe200078e0202 */
[----:B------:R-:W-:Y:S02]  /*181a0*/  PRMT R12, R16, 0x7632, R12 ;  /* 0x00007632100c7816 */ /* 0x000fe4000000000c */
[C---:B--2---:R-:W-:Y:S02]  /*181b0*/  ISETP.LT.AND P0, PT, R23.reuse, c[0x0][0x178], !P0 ;  /* 0x00005e0017007a0c */ /* 0x044fe40004701270 */
[----:B------:R-:W-:-:S11]  /*181c0*/  ISETP.LT.AND P5, PT, R23, c[0x0][0x178], !P5 ;  /* 0x00005e0017007a0c */ /* 0x000fd60006fa1270 */
[----:B------:R-:W-:Y:S01]  /*181d0*/  @P0 STG.E.U16 [R28.64], R16 ;  /* 0x000000101c000986 */ /* 0x000fe2000c101504 */
[----:B------:R-:W-:-:S03]  /*181e0*/  ISETP.LT.AND P0, PT, R7, c[0x0][0x178], !P3 ;  /* 0x00005e0007007a0c */ /* 0x000fc60005f01270 */
[----:B------:R0:W-:Y:S01]  /*181f0*/  @P6 STG.E.U16 [R26.64], R4 ;  /* 0x000000041a006986 */ /* 0x0001e2000c101504 */
[----:B------:R-:W-:Y:S02]  /*18200*/  ISETP.LT.AND P3, PT, R23, c[0x0][0x178], !P3 ;  /* 0x00005e0017007a0c */ /* 0x000fe40005f61270 */
[----:B0-----:R-:W-:-:S05]  /*18210*/  IADD3 R4, R0, c[0x0][0x198], RZ ;  /* 0x0000660000047a10 */ /* 0x001fca0007ffe0ff */
[C---:B------:R-:W-:Y:S01]  /*18220*/  IMAD.WIDE R28, R4.reuse, 0x2, R2 ;  /* 0x00000002041c7825 */ /* 0x040fe200078e0202 */
[----:B----4-:R0:W-:Y:S03]  /*18230*/  STL.64 [R1+0x8a8], R10 ;  /* 0x0008a80a01007387 */ /* 0x0101e60000100a00 */
[C---:B------:R-:W-:Y:S01]  /*18240*/  IMAD.WIDE R26, R4.reuse, 0x2, R24 ;  /* 0x00000002041a7825 */ /* 0x040fe200078e0218 */
[----:B------:R-:W-:-:S03]  /*18250*/  IADD3 R4, R4, c[0x0][0x198], RZ ;  /* 0x0000660004047a10 */ /* 0x000fc60007ffe0ff */
[----:B0-----:R-:W-:-:S05]  /*18260*/  IMAD.WIDE R10, R0, 0x2, R24 ;  /* 0x00000002000a7825 */ /* 0x001fca00078e0218 */
[----:B------:R0:W-:Y:S04]  /*18270*/  @P5 STG.E.U16 [R10.64], R12 ;  /* 0x0000000c0a005986 */ /* 0x0001e8000c101504 */
[----:B---3--:R-:W-:Y:S01]  /*18280*/  @P0 STG.E.U16 [R28.64], R15 ;  /* 0x0000000f1c000986 */ /* 0x008fe2000c101504 */
[----:B------:R-:W-:-:S03]  /*18290*/  ISETP.LT.AND P0, PT, R7, c[0x0][0x178], !P2 ;  /* 0x00005e0007007a0c */ /* 0x000fc60005701270 */
[----:B------:R-:W-:Y:S01]  /*182a0*/  @P3 STG.E.U16 [R26.64], R20 ;  /* 0x000000141a003986 */ /* 0x000fe2000c101504 */
[----:B0-----:R-:W-:Y:S01]  /*182b0*/  PRMT R12, R15, 0x7632, R12 ;  /* 0x000076320f0c7816 */ /* 0x001fe2000000000c */
[----:B------:R-:W-:-:S08]  /*182c0*/  IMAD.WIDE R10, R4, 0x2, R2 ;  /* 0x00000002040a7825 */ /* 0x000fd000078e0202 */
[----:B------:R0:W-:Y:S04]  /*182d0*/  @P0 STG.E.U16 [R10.64], R12 ;  /* 0x0000000c0a000986 */ /* 0x0001e8000c101504 */
[----:B0-----:R-:W2:Y:S01]  /*182e0*/  LDL.LU.64 R10, [R1+0x8a8] ;  /* 0x0008a800010a7983 */ /* 0x001ea20000300a00 */
[----:B------:R-:W-:Y:S02]  /*182f0*/  IADD3 R0, R19, 0x53, RZ ;  /* 0x0000005313007810 */ /* 0x000fe40007ffe0ff */
[----:B------:R-:W-:Y:S02]  /*18300*/  ISETP.LT.AND P2, PT, R23, c[0x0][0x178], !P2 ;  /* 0x00005e0017007a0c */ /* 0x000fe40005741270 */
[----:B------:R-:W-:Y:S02]  /*18310*/  ISETP.LT.AND P3, PT, R7, c[0x0][0x178], !P1 ;  /* 0x00005e0007007a0c */ /* 0x000fe40004f61270 */
[----:B------:R-:W-:-:S02]  /*18320*/  ISETP.LT.AND P1, PT, R23, c[0x0][0x178], !P1 ;  /* 0x00005e0017007a0c */ /* 0x000fc40004f21270 */
[----:B------:R-:W-:Y:S02]  /*18330*/  ISETP.GE.AND P5, PT, R0, c[0x0][0x17c], PT ;  /* 0x00005f0000007a0c */ /* 0x000fe40003fa6270 */
[C---:B------:R-:W-:Y:S01]  /*18340*/  IADD3 R0, R4.reuse, c[0x0][0x198], RZ ;  /* 0x0000660004007a10 */ /* 0x040fe20007ffe0ff */
[----:B------:R-:W-:Y:S01]  /*18350*/  IMAD.WIDE R14, R4, 0x2, R24 ;  /* 0x00000002040e7825 */ /* 0x000fe200078e0218 */
[----:B------:R-:W-:Y:S02]  /*18360*/  IADD3 R8, R19, 0x51, RZ ;  /* 0x0000005113087810 */ /* 0x000fe40007ffe0ff */
[----:B------:R-:W-:Y:S01]  /*18370*/  PRMT R20, R20, 0x7632, R20 ;  /* 0x0000763214147816 */ /* 0x000fe20000000014 */
[----:B------:R-:W-:Y:S01]  /*18380*/  IMAD.WIDE R28, R0, 0x2, R2 ;  /* 0x00000002001c7825 */ /* 0x000fe200078e0202 */
[----:B------:R-:W-:-:S03]  /*18390*/  ISETP.GE.AND P4, PT, R8, c[0x0][0x17c], PT ;  /* 0x00005f0008007a0c */ /* 0x000fc60003f86270 */
[----:B------:R-:W-:Y:S01]  /*183a0*/  IMAD.WIDE R26, R0, 0x2, R24 ;  /* 0x00000002001a7825 */ /* 0x000fe200078e0218 */
[----:B------:R0:W-:Y:S04]  /*183b0*/  @P2 STG.E.U16 [R14.64], R20 ;  /* 0x000000140e002986 */ /* 0x0001e8000c101504 */
[----:B0-----:R-:W3:Y:S04]  /*183c0*/  LDL.LU.64 R14, [R1+0x8a0] ;  /* 0x0008a000010e7983 */ /* 0x001ee80000300a00 */
[----:B--2---:R0:W-:Y:S04]  /*183d0*/  @P3 STG.E.U16 [R28.64], R10 ;  /* 0x0000000a1c003986 */ /* 0x0041e8000c101504 */
[----:B------:R1:W-:Y:S01]  /*183e0*/  @P1 STG.E.U16 [R26.64], R11 ;  /* 0x0000000b1a001986 */ /* 0x0003e2000c101504 */
[----:B------:R-:W-:-:S02]  /*183f0*/  ISETP.LT.AND P1, PT, R7, c[0x0][0x178], !P4 ;  /* 0x00005e0007007a0c */ /* 0x000fc40006721270 */
[----:B------:R-:W-:Y:S02]  /*18400*/  ISETP.LT.AND P4, PT, R23, c[0x0][0x178], !P4 ;  /* 0x00005e0017007a0c */ /* 0x000fe40006781270 */
[----:B0-----:R-:W-:Y:S02]  /*18410*/  IADD3 R28, R0, c[0x0][0x198], RZ ;  /* 0x00006600001c7a10 */ /* 0x001fe40007ffe0ff */
[----:B------:R-:W-:Y:S02]  /*18420*/  PRMT R16, R10, 0x7632, R16 ;  /* 0x000076320a107816 */ /* 0x000fe40000000010 */
[----:B------:R-:W-:Y:S01]  /*18430*/  PRMT R12, R11, 0x7632, R12 ;  /* 0x000076320b0c7816 */ /* 0x000fe2000000000c */
[C---:B-1----:R-:W-:Y:S01]  /*18440*/  IMAD.WIDE R10, R28.reuse, 0x2, R2 ;  /* 0x000000021c0a7825 */ /* 0x042fe200078e0202 */
[----:B------:R-:W-:-:S03]  /*18450*/  IADD3 R0, R28, c[0x0][0x198], RZ ;  /* 0x000066001c007a10 */ /* 0x000fc60007ffe0ff */
[----:B------:R-:W-:Y:S01]  /*18460*/  IMAD.WIDE R28, R28, 0x2, R24 ;  /* 0x000000021c1c7825 */ /* 0x000fe200078e0218 */
[----:B------:R0:W-:Y:S04]  /*18470*/  @P1 STG.E.U16 [R10.64], R16 ;  /* 0x000000100a001986 */ /* 0x0001e8000c101504 */
[----:B------:R1:W-:Y:S04]  /*18480*/  @P4 STG.E.U16 [R28.64], R12 ;  /* 0x0000000c1c004986 */ /* 0x0003e8000c101504 */
[----:B0-----:R-:W2:Y:S04]  /*18490*/  LDL.LU.64 R10, [R1+0x898] ;  /* 0x00089800010a7983 */ /* 0x001ea80000300a00 */
[----:B-1----:R-:W4:Y:S04]  /*184a0*/  LDL.LU R28, [R1+0x74] ;  /* 0x00007400011c7983 */ /* 0x002f280000300800 */
[----:B------:R-:W2:Y:S01]  /*184b0*/  LDL.LU R29, [R1+0x34] ;  /* 0x00003400011d7983 */ /* 0x000ea20000300800 */
[----:B------:R-:W-:-:S04]  /*184c0*/  IADD3 R8, R19, 0x52, RZ ;  /* 0x0000005213087810 */ /* 0x000fc80007ffe0ff */
[----:B------:R-:W-:-:S04]  /*184d0*/  ISETP.GE.AND P6, PT, R8, c[0x0][0x17c], PT ;  /* 0x00005f0008007a0c */ /* 0x000fc80003fc6270 */
[----:B------:R-:W-:Y:S02]  /*184e0*/  ISETP.LT.AND P2, PT, R7, c[0x0][0x178], !P6 ;  /* 0x00005e0007007a0c */ /* 0x000fe40007741270 */
[----:B------:R-:W-:Y:S01]  /*184f0*/  ISETP.LT.AND P6, PT, R23, c[0x0][0x178], !P6 ;  /* 0x00005e0017007a0c */ /* 0x000fe200077c1270 */
[----:B------:R-:W-:Y:S01]  /*18500*/  IMAD.WIDE R26, R0, 0x2, R2 ;  /* 0x00000002001a7825 */ /* 0x000fe200078e0202 */
[----:B------:R-:W-:Y:S02]  /*18510*/  IADD3 R8, R19, 0x54, RZ ;  /* 0x0000005413087810 */ /* 0x000fe40007ffe0ff */
[----:B------:R-:W-:Y:S02]  /*18520*/  ISETP.LT.AND P4, PT, R7, c[0x0][0x178], !P5 ;  /* 0x00005e0007007a0c */ /* 0x000fe40006f81270 */
[----:B------:R-:W-:Y:S02]  /*18530*/  ISETP.GE.AND P0, PT, R8, c[0x0][0x17c], PT ;  /* 0x00005f0008007a0c */ /* 0x000fe40003f06270 */
[----:B------:R-:W-:-:S02]  /*18540*/  ISETP.LT.AND P5, PT, R23, c[0x0][0x178], !P5 ;  /* 0x00005e0017007a0c */ /* 0x000fc40006fa1270 */
[----:B------:R-:W-:-:S04]  /*18550*/  IADD3 R8, R19, 0x56, RZ ;  /* 0x0000005613087810 */ /* 0x000fc80007ffe0ff */
[----:B------:R-:W-:Y:S01]  /*18560*/  ISETP.GE.AND P1, PT, R8, c[0x0][0x17c], PT ;  /* 0x00005f0008007a0c */ /* 0x000fe20003f26270 */
[----:B----4-:R0:W-:Y:S01]  /*18570*/  @P2 STG.E.U16 [R26.64], R28 ;  /* 0x0000001c1a002986 */ /* 0x0101e2000c101504 */
[----:B------:R-:W-:Y:S02]  /*18580*/  PRMT R12, R28, 0x7632, R12 ;  /* 0x000076321c0c7816 */ /* 0x000fe4000000000c */
[----:B--2---:R-:W-:Y:S01]  /*18590*/  PRMT R8, R29, 0x7632, R8 ;  /* 0x000076321d087816 */ /* 0x004fe20000000008 */
[C---:B0-----:R-:W-:Y:S01]  /*185a0*/  IMAD.WIDE R26, R0.reuse, 0x2, R24 ;  /* 0x00000002001a7825 */ /* 0x041fe200078e0218 */
[----:B------:R-:W-:-:S04]  /*185b0*/  IADD3 R0, R0, c[0x0][0x198], RZ ;  /* 0x0000660000007a10 */ /* 0x000fc80007ffe0ff */
[----:B------:R0:W-:Y:S02]  /*185c0*/  @P6 STG.E.U16 [R26.64], R29 ;  /* 0x0000001d1a006986 */ /* 0x0001e4000c101504 */
[----:B0-----:R-:W-:-:S04]  /*185d0*/  IMAD.WIDE R28, R0, 0x2, R2 ;  /* 0x00000002001c7825 */ /* 0x001fc800078e0202 */
[----:B------:R-:W-:Y:S01]  /*185e0*/  IMAD.WIDE R26, R0, 0x2, R24 ;  /* 0x00000002001a7825 */ /* 0x000fe200078e0218 */
[----:B------:R-:W-:Y:S04]  /*185f0*/  @P4 STG.E.U16 [R28.64], R12 ;  /* 0x0000000c1c004986 */ /* 0x000fe8000c101504 */
[----:B------:R0:W-:Y:S04]  /*18600*/  @P5 STG.E.U16 [R26.64], R8 ;  /* 0x000000081a005986 */ /* 0x0001e8000c101504 */
[----:B0-----:R-:W2:Y:S01]  /*18610*/  LDL.LU R8, [R1+0x84] ;  /* 0x0000840001087983 */ /* 0x001ea20000300800 */
[----:B------:R-:W-:-:S02]  /*18620*/  IADD3 R4, R19, 0x55, RZ ;  /* 0x0000005513047810 */ /* 0x000fc40007ffe0ff */
[----:B------:R-:W-:Y:S02]  /*18630*/  ISETP.LT.AND P6, PT, R7, c[0x0][0x178], !P0 ;  /* 0x00005e0007007a0c */ /* 0x000fe400047c1270 */
[----:B------:R-:W-:Y:S02]  /*18640*/  ISETP.LT.AND P0, PT, R23, c[0x0][0x178], !P0 ;  /* 0x00005e0017007a0c */ /* 0x000fe40004701270 */
[----:B------:R-:W-:Y:S02]  /*18650*/  ISETP.GE.AND P3, PT, R4, c[0x0][0x17c], PT ;  /* 0x00005f0004007a0c */ /* 0x000fe40003f66270 */
[----:B------:R-:W-:Y:S02]  /*18660*/  IADD3 R0, R0, c[0x0][0x198], RZ ;  /* 0x0000660000007a10 */ /* 0x000fe40007ffe0ff */
[----:B------:R-:W-:-:S03]  /*18670*/  ISETP.LT.AND P5, PT, R7, c[0x0][0x178], !P3 ;  /* 0x00005e0007007a0c */ /* 0x000fc60005fa1270 */
[----:B------:R-:W-:-:S04]  /*18680*/  IMAD.WIDE R28, R0, 0x2, R2 ;  /* 0x00000002001c7825 */ /* 0x000fc800078e0202 */
[C---:B------:R-:W-:Y:S01]  /*18690*/  IMAD.WIDE R26, R0.reuse, 0x2, R24 ;  /* 0x00000002001a7825 */ /* 0x040fe200078e0218 */
[----:B------:R-:W-:Y:S01]  /*186a0*/  IADD3 R0, R0, c[0x0][0x198], RZ ;  /* 0x0000660000007a10 */ /* 0x000fe20007ffe0ff */
[----:B--2---:R0:W-:Y:S01]  /*186b0*/  @P6 STG.E.U16 [R28.64], R8 ;  /* 0x000000081c006986 */ /* 0x0041e2000c101504 */
[----:B------:R-:W-:-:S03]  /*186c0*/  PRMT R12, R8, 0x7632, R12 ;  /* 0x00007632080c7816 */ /* 0x000fc6000000000c */
[----:B------:R1:W-:Y:S04]  /*186d0*/  @P0 STG.E.U16 [R26.64], R5 ;  /* 0x000000051a000986 */ /* 0x0003e8000c101504 */
[----:B0-----:R-:W2:Y:S01]  /*186e0*/  LDL.LU R28, [R1+0x144] ;  /* 0x00014400011c7983 */ /* 0x001ea20000300800 */
[----:B-1----:R-:W-:-:S03]  /*186f0*/  IMAD.WIDE R26, R0, 0x2, R2 ;  /* 0x00000002001a7825 */ /* 0x002fc600078e0202 */
[----:B------:R-:W4:Y:S04]  /*18700*/  LDL.LU R29, [R1+0x14] ;  /* 0x00001400011d7983 */ /* 0x000f280000300800 */
[----:B------:R0:W-:Y:S04]  /*18710*/  @P5 STG.E.U16 [R26.64], R12 ;  /* 0x0000000c1a005986 */ /* 0x0001e8000c101504 */
[----:B0-----:R-:W2:Y:S01]  /*18720*/  LDL.LU R27, [R1+0xb4] ;  /* 0x0000b400011b7983 */ /* 0x001ea20000300800 */
[----:B------:R-:W-:-:S04]  /*18730*/  IADD3 R4, R19, 0x57, RZ ;  /* 0x0000005713047810 */ /* 0x000fc80007ffe0ff */
[----:B------:R-:W-:Y:S02]  /*18740*/  ISETP.GE.AND P2, PT, R4, c[0x0][0x17c], PT ;  /* 0x00005f0004007a0c */ /* 0x000fe40003f46270 */
[----:B------:R-:W-:Y:S02]  /*18750*/  IADD3 R4, R19, 0x58, RZ ;  /* 0x0000005813047810 */ /* 0x000fe40007ffe0ff */
[----:B------:R-:W-:Y:S02]  /*18760*/  ISETP.LT.AND P3, PT, R23, c[0x0][0x178], !P3 ;  /* 0x00005e0017007a0c */ /* 0x000fe40005f61270 */
[----:B------:R-:W-:Y:S02]  /*18770*/  ISETP.GE.AND P4, PT, R4, c[0x0][0x17c], PT ;  /* 0x00005f0004007a0c */ /* 0x000fe40003f86270 */
[----:B------:R-:W-:Y:S02]  /*18780*/  IADD3 R4, R19, 0x59, RZ ;  /* 0x0000005913047810 */ /* 0x000fe40007ffe0ff */
[----:B------:R-:W-:-:S02]  /*18790*/  ISETP.LT.AND P0, PT, R7, c[0x0][0x178], !P1 ;  /* 0x00005e0007007a0c */ /* 0x000fc40004f01270 */
[----:B------:R-:W-:Y:S02]  /*187a0*/  ISETP.GE.AND P6, PT, R4, c[0x0][0x17c], PT ;  /* 0x00005f0004007a0c */ /* 0x000fe40003fc6270 */
[----:B------:R-:W-:Y:S01]  /*187b0*/  PRMT R16, R5, 0x7632, R16 ;  /* 0x0000763205107816 */ /* 0x000fe20000000010 */
[C---:B------:R-:W-:Y:S01]  /*187c0*/  IMAD.WIDE R4, R0.reuse, 0x2, R24 ;  /* 0x0000000200047825 */ /* 0x040fe200078e0218 */
[----:B------:R-:W-:Y:S02]  /*187d0*/  IADD3 R8, R0, c[0x0][0x198], RZ ;  /* 0x0000660000087a10 */ /* 0x000fe40007ffe0ff */
[----:B------:R-:W-:Y:S02]  /*187e0*/  ISETP.LT.AND P1, PT, R23, c[0x0][0x178], !P1 ;  /* 0x00005e0017007a0c */ /* 0x000fe40004f21270 */
[----:B------:R0:W-:Y:S01]  /*187f0*/  @P3 STG.E.U16 [R4.64], R16 ;  /* 0x0000001004003986 */ /* 0x0001e2000c101504 */
[----:B------:R-:W-:Y:S02]  /*18800*/  IADD3 R0, R19, 0x5a, RZ ;  /* 0x0000005a13007810 */ /* 0x000fe40007ffe0ff */
[----:B------:R-:W-:Y:S01]  /*18810*/  ISETP.LT.AND P5, PT, R7, c[0x0][0x178], !P2 ;  /* 0x00005e0007007a0c */ /* 0x000fe200057a1270 */
[----:B0-----:R-:W-:Y:S01]  /*18820*/  IMAD.WIDE R4, R8, 0x2, R2 ;  /* 0x0000000208047825 */ /* 0x001fe200078e0202 */
[----:B------:R-:W-:-:S02]  /*18830*/  ISETP.GE.AND P3, PT, R0, c[0x0][0x17c], PT ;  /* 0x00005f0000007a0c */ /* 0x000fc40003f66270 */
[----:B------:R-:W-:Y:S02]  /*18840*/  IADD3 R0, R8, c[0x0][0x198], RZ ;  /* 0x0000660008007a10 */ /* 0x000fe40007ffe0ff */
[----:B------:R-:W-:Y:S02]  /*18850*/  IADD3 R12, R19, 0x5b, RZ ;  /* 0x0000005b130c7810 */ /* 0x000fe40007ffe0ff */
[----:B------:R-:W-:Y:S02]  /*18860*/  ISETP.LT.AND P2, PT, R23, c[0x0][0x178], !P2 ;  /* 0x00005e0017007a0c */ /* 0x000fe40005741270 */
[----:B------:R-:W-:Y:S02]  /*18870*/  PRMT R20, R9, 0x7632, R20 ;  /* 0x0000763209147816 */ /* 0x000fe40000000014 */
[----:B------:R-:W-:Y:S01]  /*18880*/  IADD3 R16, R19, 0x5c, RZ ;  /* 0x0000005c13107810 */ /* 0x000fe20007ffe0ff */
[----:B--2---:R0:W-:Y:S01]  /*18890*/  @P0 STG.E.U16 [R4.64], R27 ;  /* 0x0000001b04000986 */ /* 0x0041e2000c101504 */
[----:B------:R-:W-:-:S02]  /*188a0*/  ISETP.GE.AND P0, PT, R12, c[0x0][0x17c], PT ;  /* 0x00005f000c007a0c */ /* 0x000fc40003f06270 */
[----:B------:R-:W-:Y:S01]  /*188b0*/  IADD3 R12, R0, c[0x0][0x198], RZ ;  /* 0x00006600000c7a10 */ /* 0x000fe20007ffe0ff */
[----:B0-----:R-:W-:Y:S01]  /*188c0*/  IMAD.WIDE R4, R8, 0x2, R24 ;  /* 0x0000000208047825 */ /* 0x001fe200078e0218 */
[----:B------:R-:W-:-:S04]  /*188d0*/  PRMT R8, R27, 0x7632, R8 ;  /* 0x000076321b087816 */ /* 0x000fc80000000008 */
[----:B------:R0:W-:Y:S01]  /*188e0*/  @P1 STG.E.U16 [R4.64], R9 ;  /* 0x0000000904001986 */ /* 0x0001e2000c101504 */
[----:B------:R-:W-:Y:S01]  /*188f0*/  ISETP.LT.AND P1, PT, R7, c[0x0][0x178], !P4 ;  /* 0x00005e0007007a0c */ /* 0x000fe20006721270 */
[----:B------:R-:W-:Y:S01]  /*18900*/  IMAD.WIDE R26, R0, 0x2, R2 ;  /* 0x00000002001a7825 */ /* 0x000fe200078e0202 */
[----:B------:R-:W-:-:S04]  /*18910*/  ISETP.LT.AND P4, PT, R23, c[0x0][0x178], !P4 ;  /* 0x00005e0017007a0c */ /* 0x000fc80006781270 */
[----:B------:R1:W-:Y:S01]  /*18920*/  @P5 STG.E.U16 [R26.64], R8 ;  /* 0x000000081a005986 */ /* 0x0003e2000c101504 */
[----:B0-----:R-:W-:-:S04]  /*18930*/  IMAD.WIDE R4, R0, 0x2, R24 ;  /* 0x0000000200047825 */ /* 0x001fc800078e0218 */
[C---:B-1----:R-:W-:Y:S01]  /*18940*/  IMAD.WIDE R8, R12.reuse, 0x2, R2 ;  /* 0x000000020c087825 */ /* 0x042fe200078e0202 */
[----:B------:R0:W-:Y:S04]  /*18950*/  @P2 STG.E.U16 [R4.64], R20 ;  /* 0x0000001404002986 */ /* 0x0001e8000c101504 */
[----:B------:R-:W-:Y:S01]  /*18960*/  @P1 STG.E.U16 [R8.64], R28 ;  /* 0x0000001c08001986 */ /* 0x000fe2000c101504 */
[----:B------:R-:W-:Y:S01]  /*18970*/  ISETP.LT.AND P1, PT, R7, c[0x0][0x178], !P6 ;  /* 0x00005e0007007a0c */ /* 0x000fe20007721270 */
[----:B------:R-:W-:Y:S01]  /*18980*/  IMAD.WIDE R26, R12, 0x2, R24 ;  /* 0x000000020c1a7825 */ /* 0x000fe200078e0218 */
[----:B------:R-:W-:Y:S02]  /*18990*/  ISETP.GE.AND P5, PT, R16, c[0x0][0x17c], PT ;  /* 0x00005f0010007a0c */ /* 0x000fe40003fa6270 */
[----:B0-----:R-:W-:-:S02]  /*189a0*/  IADD3 R4, R12, c[0x0][0x198], RZ ;  /* 0x000066000c047a10 */ /* 0x001fc40007ffe0ff */
[----:B----4-:R0:W-:Y:S01]  /*189b0*/  @P4 STG.E.U16 [R26.64], R29 ;  /* 0x0000001d1a004986 */ /* 0x0101e2000c101504 */
[----:B------:R-:W-:Y:S02]  /*189c0*/  PRMT R20, R28, 0x7632, R20 ;  /* 0x000076321c147816 */ /* 0x000fe40000000014 */
[----:B------:R-:W-:Y:S02]  /*189d0*/  PRMT R16, R29, 0x7632, R16 ;  /* 0x000076321d107816 */ /* 0x000fe40000000010 */
[----:B------:R-:W-:Y:S02]  /*189e0*/  ISETP.LT.AND P4, PT, R7, c[0x0][0x178], !P3 ;  /* 0x00005e0007007a0c */ /* 0x000fe40005f81270 */
[----:B------:R-:W2:Y:S01]  /*189f0*/  LDL.LU R7, [R1+0x890] ;  /* 0x0008900001077983 */ /* 0x000ea20000300800 */
[----:B0-----:R-:W-:-:S05]  /*18a00*/  IMAD.WIDE R28, R4, 0x2, R2 ;  /* 0x00000002041c7825 */ /* 0x001fca00078e0202 */
[----:B------:R0:W-:Y:S04]  /*18a10*/  @P1 STG.E.U16 [R28.64], R20 ;  /* 0x000000141c001986 */ /* 0x0001e8000c101504 */
[----:B0-----:R-:W4:Y:S01]  /*18a20*/  LDL.LU R29, [R1+0xf4] ;  /* 0x0000f400011d7983 */ /* 0x001f220000300800 */
[----:B------:R-:W-:Y:S02]  /*18a30*/  IADD3 R0, R19, 0x5d, RZ ;  /* 0x0000005d13007810 */ /* 0x000fe40007ffe0ff */
[C---:B------:R-:W-:Y:S01]  /*18a40*/  ISETP.LT.AND P6, PT, R23.reuse, c[0x0][0x178], !P6 ;  /* 0x00005e0017007a0c */ /* 0x040fe200077c1270 */
[----:B------:R-:W2:Y:S01]  /*18a50*/  LDL.LU R28, [R1+0xe4] ;  /* 0x0000e400011c7983 */ /* 0x000ea20000300800 */
[----:B------:R-:W-:Y:S02]  /*18a60*/  ISETP.LT.AND P3, PT, R23, c[0x0][0x178], !P3 ;  /* 0x00005e0017007a0c */ /* 0x000fe40005f61270 */
[----:B------:R-:W-:-:S02]  /*18a70*/  ISETP.GE.AND P2, PT, R0, c[0x0][0x17c], PT ;  /* 0x00005f0000007a0c */ /* 0x000fc40003f46270 */
[C---:B------:R-:W-:Y:S01]  /*18a80*/  IADD3 R0, R4.reuse, c[0x0][0x198], RZ ;  /* 0x0000660004007a10 */ /* 0x040fe20007ffe0ff */
[----:B------:R-:W-:-:S04]  /*18a90*/  IMAD.WIDE R4, R4, 0x2, R24 ;  /* 0x0000000204047825 */ /* 0x000fc800078e0218 */
[----:B------:R-:W-:-:S04]  /*18aa0*/  IMAD.WIDE R8, R0, 0x2, R2 ;  /* 0x0000000200087825 */ /* 0x000fc800078e0202 */
[----:B------:R-:W-:Y:S01]  /*18ab0*/  IMAD.WIDE R26, R0, 0x2, R24 ;  /* 0x00000002001a7825 */ /* 0x000fe200078e0218 */
[----:B------:R-:W-:Y:S04]  /*18ac0*/  @P6 STG.E.U16 [R4.64], R16 ;  /* 0x0000001004006986 */ /* 0x000fe8000c101504 */
[----:B----4-:R-:W-:Y:S04]  /*18ad0*/  @P4 STG.E.U16 [R8.64], R29 ;  /* 0x0000001d08004986 */ /* 0x010fe8000c101504 */
[----:B------:R0:W-:Y:S04]  /*18ae0*/  @P3 STG.E.U16 [R26.64], R13 ;  /* 0x0000000d1a003986 */ /* 0x0001e8000c101504 */
[----:B0-----:R-:W4:Y:S01]  /*18af0*/  LDL.LU R27, [R1+0x47c] ;  /* 0x00047c00011b7983 */ /* 0x001f220000300800 */
[----:B------:R-:W-:-:S02]  /*18b00*/  IADD3 R12, R19, 0x5e, RZ ;  /* 0x0000005e130c7810 */ /* 0x000fc40007ffe0ff */
[----:B------:R-:W-:Y:S02]  /*18b10*/  PRMT R26, R29, 0x7632, R26 ;  /* 0x000076321d1a7816 */ /* 0x000fe4000000001a */
[----:B------:R-:W2:Y:S01]  /*18b20*/  LDL.LU R29, [R1+0x64] ;  /* 0x00006400011d7983 */ /* 0x000ea20000300800 */
[----:B------:R-:W-:Y:S02]  /*18b30*/  IADD3 R8, R0, c[0x0][0x198], RZ ;  /* 0x0000660000087a10 */ /* 0x000fe40007ffe0ff */
[----:B------:R-:W-:Y:S02]  /*18b40*/  ISETP.GE.AND P1, PT, R12, c[0x0][0x17c], PT ;  /* 0x00005f000c007a0c */ /* 0x000fe40003f26270 */
[----:B------:R-:W-:Y:S02]  /*18b50*/  IADD3 R12, R19, 0x5f, RZ ;  /* 0x0000005f130c7810 */ /* 0x000fe40007ffe0ff */
[C---:B------:R-:W-:Y:S01]  /*18b60*/  IADD3 R0, R8.reuse, c[0x0][0x198], RZ ;  /* 0x0000660008007a10 */ /* 0x040fe20007ffe0ff */
[----:B------:R-:W-:Y:S01]  /*18b70*/  IMAD.WIDE R4, R8, 0x2, R2 ;  /* 0x0000000208047825 */ /* 0x000fe200078e0202 */
[----:B------:R-:W-:-:S02]  /*18b80*/  PRMT R20, R13, 0x7632, R20 ;  /* 0x000076320d147816 */ /* 0x000fc40000000014 */
[----:B------:R-:W-:Y:S01]  /*18b90*/  ISETP.GE.AND P3, PT, R12, c[0x0][0x17c], PT ;  /* 0x00005f000c007a0c */ /* 0x000fe20003f66270 */
[----:B------:R-:W-:-:S04]  /*18ba0*/  IMAD.WIDE R8, R8, 0x2, R24 ;  /* 0x0000000208087825 */ /* 0x000fc800078e0218 */
[----:B------:R-:W-:Y:S01]  /*18bb0*/  IMAD.WIDE R12, R0, 0x2, R2 ;  /* 0x00000002000c7825 */ /* 0x000fe200078e0202 */
[----:B----4-:R-:W-:Y:S02]  /*18bc0*/  ISETP.LT.AND P4, PT, R27, c[0x0][0x178], !P0 ;  /* 0x00005e001b007a0c */ /* 0x010fe40004781270 */
[----:B------:R-:W-:Y:S02]  /*18bd0*/  ISETP.LT.AND P0, PT, R23, c[0x0][0x178], !P0 ;  /* 0x00005e0017007a0c */ /* 0x000fe40004701270 */
[----:B------:R-:W-:-:S09]  /*18be0*/  ISETP.LT.AND P6, PT, R27, c[0x0][0x178], !P5 ;  /* 0x00005e001b007a0c */ /* 0x000fd20006fc1270 */
[----:B------:R-:W-:Y:S04]  /*18bf0*/  @P4 STG.E.U16 [R4.64], R26 ;  /* 0x0000001a04004986 */ /* 0x000fe8000c101504 */
[----:B------:R-:W-:Y:S04]  /*18c00*/  @P0 STG.E.U16 [R8.64], R20 ;  /* 0x0000001408000986 */ /* 0x000fe8000c101504 */
[----:B--2---:R0:W-:Y:S02]  /*18c10*/  @P6 STG.E.U16 [R12.64], R28 ;  /* 0x0000001c0c006986 */ /* 0x0041e4000c101504 */
[----:B0-----:R-:W-:-:S02]  /*18c20*/  PRMT R12, R28, 0x7632, R12 ;  /* 0x000076321c0c7816 */ /* 0x001fc4000000000c */
[----:B------:R-:W2:Y:S04]  /*18c30*/  LDL.LU R28, [R1+0x58] ;  /* 0x00005800011c7983 */ /* 0x000ea80000300800 */
[----:B------:R-:W4:Y:S01]  /*18c40*/  LDL.LU R20, [R1+0x28] ;  /* 0x0000280001147983 */ /* 0x000f220000300800 */
[----:B------:R-:W-:Y:S02]  /*18c50*/  ISETP.LT.AND P5, PT, R23, c[0x0][0x178], !P5 ;  /* 0x00005e0017007a0c */ /* 0x000fe40006fa1270 */
[----:B------:R-:W-:Y:S01]  /*18c60*/  ISETP.LT.AND P6, PT, R27, c[0x0][0x178], !P2 ;  /* 0x00005e001b007a0c */ /* 0x000fe200057c1270 */
[----:B------:R-:W-:Y:S01]  /*18c70*/  IMAD.WIDE R4, R0, 0x2, R24 ;  /* 0x0000000200047825 */ /* 0x000fe200078e0218 */
[----:B------:R-:W-:Y:S02]  /*18c80*/  ISETP.LT.AND P2, PT, R23, c[0x0][0x178], !P2 ;  /* 0x00005e0017007a0c */ /* 0x000fe40005741270 */
[----:B------:R-:W-:-:S02]  /*18c90*/  IADD3 R8, R19, 0x61, RZ ;  /* 0x0000006113087810 */ /* 0x000fc40007ffe0ff */
[----:B------:R-:W-:Y:S02]  /*18ca0*/  IADD3 R0, R0, c[0x0][0x198], RZ ;  /* 0x0000660000007a10 */ /* 0x000fe40007ffe0ff */
[----:B------:R-:W-:-:S03]  /*18cb0*/  ISETP.GE.AND P0, PT, R8, c[0x0][0x17c], PT ;  /* 0x00005f0008007a0c */ /* 0x000fc60003f06270 */
[----:B------:R0:W-:Y:S01]  /*18cc0*/  @P5 STG.E.U16 [R4.64], R17 ;  /* 0x0000001104005986 */ /* 0x0001e2000c101504 */
[C---:B------:R-:W-:Y:S01]  /*18cd0*/  IMAD.WIDE R8, R0.reuse, 0x2, R2 ;  /* 0x0000000200087825 */ /* 0x040fe200078e0202 */
[----:B------:R-:W-:Y:S02]  /*18ce0*/  ISETP.LT.AND P5, PT, R27, c[0x0][0x178], !P1 ;  /* 0x00005e001b007a0c */ /* 0x000fe40004fa1270 */
[----:B------:R-:W-:Y:S02]  /*18cf0*/  ISETP.LT.AND P1, PT, R23, c[0x0][0x178], !P1 ;  /* 0x00005e0017007a0c */ /* 0x000fe40004f21270 */
[----:B------:R1:W-:Y:S01]  /*18d00*/  @P6 STG.E.U16 [R8.64], R12 ;  /* 0x0000000c08006986 */ /* 0x0003e2000c101504 */
[----:B0-----:R-:W-:Y:S01]  /*18d10*/  PRMT R17, R17, 0x7632, R17 ;  /* 0x0000763211117816 */ /* 0x001fe20000000011 */
[C---:B------:R-:W-:Y:S01]  /*18d20*/  IMAD.WIDE R4, R0.reuse, 0x2, R24 ;  /* 0x0000000200047825 */ /* 0x040fe200078e0218 */
[----:B------:R-:W-:Y:S02]  /*18d30*/  IADD3 R0, R0, c[0x0][0x198], RZ ;  /* 0x0000660000007a10 */ /* 0x000fe40007ffe0ff */
[----:B------:R-:W-:-:S02]  /*18d40*/  IADD3 R16, R19, 0x60, RZ ;  /* 0x0000006013107810 */ /* 0x000fc40007ffe0ff */
[----:B------:R0:W-:Y:S01]  /*18d50*/  @P2 STG.E.U16 [R4.64], R17 ;  /* 0x0000001104002986 */ /* 0x0001e2000c101504 */
[----:B------:R-:W-:Y:S01]  /*18d60*/  ISETP.LT.AND P2, PT, R27, c[0x0][0x178], !P3 ;  /* 0x00005e001b007a0c */ /* 0x000fe20005f41270 */
[----:B-1----:R-:W-:Y:S01]  /*18d70*/  IMAD.WIDE R8, R0, 0x2, R24 ;  /* 0x0000000200087825 */ /* 0x002fe200078e0218 */
[----:B------:R-:W-:Y:S02]  /*18d80*/  ISETP.LT.AND P3, PT, R23, c[0x0][0x178], !P3 ;  /* 0x00005e0017007a0c */ /* 0x000fe40005f61270 */
[----:B------:R-:W-:Y:S02]  /*18d90*/  IADD3 R12, R19, 0x63, RZ ;  /* 0x00000063130c7810 */ /* 0x000fe40007ffe0ff */
[----:B------:R-:W-:Y:S01]  /*18da0*/  ISETP.GE.AND P4, PT, R16, c[0x0][0x17c], PT ;  /* 0x00005f0010007a0c */ /* 0x000fe20003f86270 */
[C---:B0-----:R-:W-:Y:S01]  /*18db0*/  IMAD.WIDE R4, R0.reuse, 0x2, R2 ;  /* 0x0000000200047825 */ /* 0x041fe200078e0202 */
[----:B------:R-:W-:-:S04]  /*18dc0*/  IADD3 R0, R0, c[0x0][0x198], RZ ;  /* 0x0000660000007a10 */ /* 0x000fc80007ffe0ff */
[----:B------:R0:W-:Y:S01]  /*18dd0*/  @P5 STG.E.U16 [R4.64], R29 ;  /* 0x0000001d04005986 */ /* 0x0001e2000c101504 */
[----:B------:R-:W-:Y:S02]  /*18de0*/  ISETP.GE.AND P5, PT, R12, c[0x0][0x17c], PT ;  /* 0x00005f000c007a0c */ /* 0x000fe40003fa6270 */
[----:B------:R-:W-:Y:S01]  /*18df0*/  PRMT R12, R29, 0x7632, R12 ;  /* 0x000076321d0c7816 */ /* 0x000fe2000000000c */
[----:B------:R1:W-:Y:S01]  /*18e00*/  @P1 STG.E.U16 [R8.64], R21 ;  /* 0x0000001508001986 */ /* 0x0003e2000c101504 */
[----:B------:R-:W-:Y:S01]  /*18e10*/  ISETP.LT.AND P1, PT, R27, c[0x0][0x178], !P4 ;  /* 0x00005e001b007a0c */ /* 0x000fe20006721270 */
[C---:B0-----:R-:W-:Y:S01]  /*18e20*/  IMAD.WIDE R4, R0.reuse, 0x2, R2 ;  /* 0x0000000200047825 */ /* 0x041fe200078e0202 */
[----:B------:R-:W-:Y:S01]  /*18e30*/  IADD3 R17, R19, 0x66, RZ ;  /* 0x0000006613117810 */ /* 0x000fe20007ffe0ff */
[----:B------:R-:W3:Y:S01]  /*18e40*/  LDL.LU R29, [R1+0x38] ;  /* 0x00003800011d7983 */ /* 0x000ee20000300800 */
[----:B-1----:R-:W-:Y:S01]  /*18e50*/  PRMT R21, R21, 0x7632, R21 ;  /* 0x0000763215157816 */ /* 0x002fe20000000015 */
[C---:B------:R-:W-:Y:S01]  /*18e60*/  IMAD.WIDE R8, R0.reuse, 0x2, R24 ;  /* 0x0000000200087825 */ /* 0x040fe200078e0218 */
[----:B------:R-:W-:Y:S01]  /*18e70*/  IADD3 R0, R0, c[0x0][0x198], RZ ;  /* 0x0000660000007a10 */ /* 0x000fe20007ffe0ff */
[----:B------:R0:W-:Y:S01]  /*18e80*/  @P2 STG.E.U16 [R4.64], R12 ;  /* 0x0000000c04002986 */ /* 0x0001e2000c101504 */
[----:B------:R-:W-:-:S03]  /*18e90*/  ISETP.LT.AND P4, PT, R23, c[0x0][0x178], !P4 ;  /* 0x00005e0017007a0c */ /* 0x000fc60006781270 */
[----:B------:R1:W-:Y:S01]  /*18ea0*/  @P3 STG.E.U16 [R8.64], R21 ;  /* 0x0000001508003986 */ /* 0x0003e2000c101504 */
[----:B------:R-:W-:Y:S02]  /*18eb0*/  ISETP.LT.AND P3, PT, R27, c[0x0][0x178], !P0 ;  /* 0x00005e001b007a0c */ /* 0x000fe40004761270 */
[----:B0-----:R-:W-:Y:S01]  /*18ec0*/  IADD3 R12, R19, 0x64, RZ ;  /* 0x00000064130c7810 */ /* 0x001fe20007ffe0ff */
[----:B------:R-:W-:-:S03]  /*18ed0*/  IMAD.WIDE R4, R0, 0x2, R2 ;  /* 0x0000000200047825 */ /* 0x000fc600078e0202 */
[----:B------:R-:W-:Y:S02]  /*18ee0*/  ISETP.GE.AND P2, PT, R12, c[0x0][0x17c], PT ;  /* 0x00005f000c007a0c */ /* 0x000fe40003f46270 */
[----:B-1----:R-:W-:Y:S02]  /*18ef0*/  IADD3 R8, R19, 0x65, RZ ;  /* 0x0000006513087810 */ /* 0x002fe40007ffe0ff */
[----:B------:R-:W-:Y:S01]  /*18f00*/  IADD3 R12, R0, c[0x0][0x198], RZ ;  /* 0x00006600000c7a10 */ /* 0x000fe20007ffe0ff */
[----:B--2---:R0:W-:Y:S01]  /*18f10*/  @P1 STG.E.U16 [R4.64], R28 ;  /* 0x0000001c04001986 */ /* 0x0041e2000c101504 */
[----:B------:R-:W-:-:S03]  /*18f20*/  ISETP.GE.AND P1, PT, R8, c[0x0][0x17c], PT ;  /* 0x00005f0008007a0c */ /* 0x000fc60003f26270 */
[----:B------:R-:W-:-:S04]  /*18f30*/  IMAD.WIDE R8, R12, 0x2, R2 ;  /* 0x000000020c087825 */ /* 0x000fc800078e0202 */
[----:B0-----:R-:W-:Y:S01]  /*18f40*/  IMAD.WIDE R4, R0, 0x2, R24 ;  /* 0x0000000200047825 */ /* 0x001fe200078e0218 */
[----:B------:R-:W-:Y:S02]  /*18f50*/  PRMT R0, R28, 0x7632, R0 ;  /* 0x000076321c007816 */ /* 0x000fe40000000000 */
[----:B------:R-:W2:Y:S04]  /*18f60*/  LDL.LU R28, [R1+0x88] ;  /* 0x00008800011c7983 */ /* 0x000ea80000300800 */
[----:B----4-:R-:W-:Y:S04]  /*18f70*/  @P4 STG.E.U16 [R4.64], R20 ;  /* 0x0000001404004986 */ /* 0x010fe8000c101504 */
[----:B------:R0:W-:Y:S01]  /*18f80*/  @P3 STG.E.U16 [R8.64], R0 ;  /* 0x0000000008003986 */ /* 0x0001e2000c101504 */
[----:B------:R-:W-:-:S03]  /*18f90*/  ISETP.GE.AND P3, PT, R17, c[0x0][0x17c], PT ;  /* 0x00005f0011007a0c */ /* 0x000fc60003f66270 */
[----:B------:R-:W4:Y:S01]  /*18fa0*/  LDL.LU R17, [R1+0x78] ;  /* 0x0000780001117983 */ /* 0x000f220000300800 */
[----:B------:R-:W-:-:S04]  /*18fb0*/  IADD3 R13, R19, 0x62, RZ ;  /* 0x00000062130d7810 */ /* 0x000fc80007ffe0ff */
[----:B------:R-:W-:Y:S02]  /*18fc0*/  ISETP.GE.AND P6, PT, R13, c[0x0][0x17c], PT ;  /* 0x00005f000d007a0c */ /* 0x000fe40003fc6270 */
[----:B------:R-:W-:Y:S02]  /*18fd0*/  ISETP.LT.AND P0, PT, R23, c[0x0][0x178], !P0 ;  /* 0x00005e0017007a0c */ /* 0x000fe40004701270 */
[----:B------:R-:W-:Y:S02]  /*18fe0*/  ISETP.LT.AND P4, PT, R27, c[0x0][0x178], !P6 ;  /* 0x00005e001b007a0c */ /* 0x000fe40007781270 */
[----:B------:R-:W-:Y:S02]  /*18ff0*/  ISETP.LT.AND P6, PT, R23, c[0x0][0x178], !P6 ;  /* 0x00005e0017007a0c */ /* 0x000fe400077c1270 */
[C---:B0-----:R-:W-:Y:S01]  /*19000*/  IADD3 R0, R12.reuse, c[0x0][0x198], RZ ;  /* 0x000066000c007a10 */ /* 0x041fe20007ffe0ff */
[----:B------:R-:W-:Y:S01]  /*19010*/  IMAD.WIDE R4, R12, 0x2, R24 ;  /* 0x000000020c047825 */ /* 0x000fe200078e0218 */
[----:B------:R-:W-:-:S03]  /*19020*/  PRMT R16, R20, 0x7632, R16 ;  /* 0x0000763214107816 */ /* 0x000fc60000000010 */
[----:B------:R-:W-:-:S04]  /*19030*/  IMAD.WIDE R8, R0, 0x2, R2 ;  /* 0x0000000200087825 */ /* 0x000fc800078e0202 */
[----:B------:R-:W-:Y:S01]  /*19040*/  IMAD.WIDE R12, R0, 0x2, R24 ;  /* 0x00000002000c7825 */ /* 0x000fe200078e0218 */
[----:B------:R-:W-:Y:S01]  /*19050*/  @P0 STG.E.U16 [R4.64], R16 ;  /* 0x0000001004000986 */ /* 0x000fe2000c101504 */
[----:B---3--:R-:W-:-:S03]  /*19060*/  PRMT R21, R29, 0x7632, R21 ;  /* 0x000076321d157816 */ /* 0x008fc60000000015 */
[----:B----4-:R-:W-:Y:S04]  /*19070*/  @P4 STG.E.U16 [R8.64], R17 ;  /* 0x0000001108004986 */ /* 0x010fe8000c101504 */
[----:B------:R0:W-:Y:S01]  /*19080*/  @P6 STG.E.U16 [R12.64], R29 ;  /* 0x0000001d0c006986 */ /* 0x0001e2000c101504 */
[----:B------:R-:W-:Y:S02]  /*19090*/  ISETP.LT.AND P4, PT, R27, c[0x0][0x178], !P5 ;  /* 0x00005e001b007a0c */ /* 0x000fe40006f81270 */
[----:B------:R-:W-:Y:S01]  /*190a0*/  ISETP.LT.AND P5, PT, R23, c[0x0][0x178], !P5 ;  /* 0x00005e0017007a0c */ /* 0x000fe20006fa1270 */
[----:B0-----:R-:W3:Y:S01]  /*190b0*/  LDL.LU R29, [R1+0xb8] ;  /* 0x0000b800011d7983 */ /* 0x001ee20000300800 */
[----:B------:R-:W-:Y:S02]  /*190c0*/  IADD3 R8, R0, c[0x0][0x198], RZ ;  /* 0x0000660000087a10 */ /* 0x000fe40007ffe0ff */
[----:B------:R-:W-:-:S02]  /*190d0*/  ISETP.LT.AND P6, PT, R27, c[0x0][0x178], !P2 ;  /* 0x00005e001b007a0c */ /* 0x000fc400057c1270 */
[----:B------:R-:W-:Y:S02]  /*190e0*/  ISETP.LT.AND P2, PT, R23, c[0x0][0x178], !P2 ;  /* 0x00005e0017007a0c */ /* 0x000fe40005741270 */
[C---:B------:R-:W-:Y:S01]  /*190f0*/  IADD3 R0, R8.reuse, c[0x0][0x198], RZ ;  /* 0x0000660008007a10 */ /* 0x040fe20007ffe0ff */
[----:B------:R-:W-:Y:S01]  /*19100*/  IMAD.WIDE R4, R8, 0x2, R2 ;  /* 0x0000000208047825 */ /* 0x000fe200078e0202 */
[----:B------:R-:W-:-:S03]  /*19110*/  PRMT R26, R17, 0x7632, R26 ;  /* 0x00007632111a7816 */ /* 0x000fc6000000001a */
[----:B------:R-:W-:-:S04]  /*19120*/  IMAD.WIDE R8, R8, 0x2, R24 ;  /* 0x0000000208087825 */ /* 0x000fc800078e0218 */
[C---:B------:R-:W-:Y:S01]  /*19130*/  IMAD.WIDE R12, R0.reuse, 0x2, R2 ;  /* 0x00000002000c7825 */ /* 0x040fe200078e0202 */
[----:B------:R0:W-:Y:S03]  /*19140*/  @P4 STG.E.U16 [R4.64], R26 ;  /* 0x0000001a04004986 */ /* 0x0001e6000c101504 */
[----:B------:R-:W-:Y:S01]  /*19150*/  IMAD.WIDE R16, R0, 0x2, R24 ;  /* 0x0000000200107825 */ /* 0x000fe200078e0218 */
[----:B------:R-:W-:Y:S04]  /*19160*/  @P5 STG.E.U16 [R8.64], R21 ;  /* 0x0000001508005986 */ /* 0x000fe8000c101504 */
[----:B--2---:R-:W-:Y:S04]  /*19170*/  @P6 STG.E.U16 [R12.64], R28 ;  /* 0x0000001c0c006986 */ /* 0x004fe8000c101504 */
[----:B------:R1:W-:Y:S04]  /*19180*/  @P2 STG.E.U16 [R16.64], R6 ;  /* 0x0000000610002986 */ /* 0x0003e8000c101504 */
[----:B0-----:R-:W2:Y:S01]  /*19190*/  LDL.LU R26, [R1+0x148] ;  /* 0x00014800011a7983 */ /* 0x001ea20000300800 */
[----:B-1----:R-:W-:-:S03]  /*191a0*/  PRMT R6, R28, 0x7632, R6 ;  /* 0x000076321c067816 */ /* 0x002fc60000000006 */
[----:B------:R-:W4:Y:S01]  /*191b0*/  LDL.LU R28, [R1+0x18] ;  /* 0x00001800011c7983 */ /* 0x000f220000300800 */
[----:B------:R-:W-:Y:S02]  /*191c0*/  ISETP.LT.AND P5, PT, R27, c[0x0][0x178], !P1 ;  /* 0x00005e001b007a0c */ /* 0x000fe40004fa1270 */
[----:B------:R-:W-:Y:S02]  /*191d0*/  IADD3 R8, R0, c[0x0][0x198], RZ ;  /* 0x0000660000087a10 */ /* 0x000fe40007ffe0ff */
[----:B------:R-:W-:Y:S02]  /*191e0*/  ISETP.LT.AND P1, PT, R23, c[0x0][0x178], !P1 ;  /* 0x00005e0017007a0c */ /* 0x000fe40004f21270 */
[----:B------:R-:W-:Y:S01]  /*191f0*/  ISETP.LT.AND P6, PT, R27, c[0x0][0x178], !P3 ;  /* 0x00005e001b007a0c */ /* 0x000fe20005fc1270 */
[C---:B------:R-:W-:Y:S01]  /*19200*/  IMAD.WIDE R4, R8.reuse, 0x2, R2 ;  /* 0x0000000208047825 */ /* 0x040fe200078e0202 */
[C---:B------:R-:W-:Y:S02]  /*19210*/  IADD3 R12, R19.reuse, 0x69, RZ ;  /* 0x00000069130c7810 */ /* 0x040fe40007ffe0ff */
[C---:B------:R-:W-:Y:S01]  /*19220*/  IADD3 R0, R8.reuse, c[0x0][0x198], RZ ;  /* 0x0000660008007a10 */ /* 0x040fe20007ffe0ff */
[----:B------:R-:W-:Y:S01]  /*19230*/  IMAD.WIDE R8, R8, 0x2, R24 ;  /* 0x0000000208087825 */ /* 0x000fe200078e0218 */
[----:B------:R-:W-:Y:S01]  /*19240*/  PRMT R16, R6, 0x7632, R16 ;  /* 0x0000763206107816 */ /* 0x000fe20000000010 */
[----:B------:R0:W-:Y:S01]  /*19250*/  @P5 STG.E.U16 [R4.64], R6 ;  /* 0x0000000604005986 */ /* 0x0001e2000c101504 */
[----:B------:R-:W-:Y:S01]  /*19260*/  ISETP.GE.AND P2, PT, R12, c[0x0][0x17c], PT ;  /* 0x00005f000c007a0c */ /* 0x000fe20003f46270 */
[----:B------:R-:W-:Y:S01]  /*19270*/  IMAD.WIDE R12, R0, 0x2, R2 ;  /* 0x00000002000c7825 */ /* 0x000fe200078e0202 */
[----:B------:R-:W-:-:S02]  /*19280*/  IADD3 R20, R19, 0x67, RZ ;  /* 0x0000006713147810 */ /* 0x000fc40007ffe0ff */
[----:B------:R-:W-:Y:S01]  /*19290*/  ISETP.LT.AND P3, PT, R23, c[0x0][0x178], !P3 ;  /* 0x00005e0017007a0c */ /* 0x000fe20005f61270 */
[----:B------:R1:W-:Y:S01]  /*192a0*/  @P1 STG.E.U16 [R8.64], R16 ;  /* 0x0000001008001986 */ /* 0x0003e2000c101504 */
[----:B------:R-:W-:Y:S02]  /*192b0*/  ISETP.GE.AND P0, PT, R20, c[0x0][0x17c], PT ;  /* 0x00005f0014007a0c */ /* 0x000fe40003f06270 */
[----:B0-----:R-:W-:-:S04]  /*192c0*/  IADD3 R6, R19, 0x6b, RZ ;  /* 0x0000006b13067810 */ /* 0x001fc80007ffe0ff */
[----:B------:R-:W-:Y:S02]  /*192d0*/  ISETP.GE.AND P1, PT, R6, c[0x0][0x17c], PT ;  /* 0x00005f0006007a0c */ /* 0x000fe40003f26270 */
[----:B------:R-:W-:Y:S01]  /*192e0*/  IADD3 R20, R19, 0x68, RZ ;  /* 0x0000006813147810 */ /* 0x000fe20007ffe0ff */
[C---:B------:R-:W-:Y:S01]  /*192f0*/  IMAD.WIDE R4, R0.reuse, 0x2, R24 ;  /* 0x0000000200047825 */ /* 0x040fe200078e0218 */
[----:B------:R-:W-:Y:S02]  /*19300*/  IADD3 R0, R0, c[0x0][0x198], RZ ;  /* 0x0000660000007a10 */ /* 0x000fe40007ffe0ff */
[----:B------:R-:W-:-:S03]  /*19310*/  ISETP.GE.AND P4, PT, R20, c[0x0][0x17c], PT ;  /* 0x00005f0014007a0c */ /* 0x000fc60003f86270 */
[----:B-1----:R-:W-:Y:S01]  /*19320*/  IMAD.WIDE R8, R0, 0x2, R24 ;  /* 0x0000000200087825 */ /* 0x002fe200078e0218 */
[----:B---3--:R0:W-:Y:S01]  /*19330*/  @P6 STG.E.U16 [R12.64], R29 ;  /* 0x0000001d0c006986 */ /* 0x0081e2000c101504 */
[----:B------:R-:W-:Y:S02]  /*19340*/  PRMT R6, R29, 0x7632, R6 ;  /* 0x000076321d067816 */ /* 0x000fe40000000006 */
[----:B------:R-:W-:Y:S02]  /*19350*/  ISETP.LT.AND P6, PT, R27, c[0x0][0x178], !P0 ;  /* 0x00005e001b007a0c */ /* 0x000fe400047c1270 */
[----:B------:R-:W-:Y:S01]  /*19360*/  ISETP.LT.AND P0, PT, R23, c[0x0][0x178], !P0 ;  /* 0x00005e0017007a0c */ /* 0x000fe20004701270 */
[----:B0-----:R-:W3:Y:S04]  /*19370*/  LDL.LU R29, [R1+0xf8] ;  /* 0x0000f800011d7983 */ /* 0x001ee80000300800 */
[----:B------:R0:W-:Y:S01]  /*19380*/  @P3 STG.E.U16 [R4.64], R10 ;  /* 0x0000000a04003986 */ /* 0x0001e2000c101504 */
[----:B------:R-:W-:-:S02]  /*19390*/  ISETP.LT.AND P3, PT, R27, c[0x0][0x178], !P4 ;  /* 0x00005e001b007a0c */ /* 0x000fc40006761270 */
[----:B------:R-:W-:Y:S01]  /*193a0*/  ISETP.LT.AND P4, PT, R23, c[0x0][0x178], !P4 ;  /* 0x00005e0017007a0c */ /* 0x000fe20006781270 */
[----:B0-----:R-:W-:Y:S01]  /*193b0*/  IMAD.WIDE R4, R0, 0x2, R2 ;  /* 0x0000000200047825 */ /* 0x001fe200078e0202 */
[----:B------:R-:W-:Y:S02]  /*193c0*/  PRMT R10, R10, 0x7632, R10 ;  /* 0x000076320a0a7816 */ /* 0x000fe4000000000a */
[----:B------:R-:W-:Y:S02]  /*193d0*/  IADD3 R0, R0, c[0x0][0x198], RZ ;  /* 0x0000660000007a10 */ /* 0x000fe40007ffe0ff */
[----:B------:R0:W-:Y:S04]  /*193e0*/  @P6 STG.E.U16 [R4.64], R6 ;  /* 0x0000000604006986 */ /* 0x0001e8000c101504 */
[----:B------:R1:W-:Y:S01]  /*193f0*/  @P0 STG.E.U16 [R8.64], R10 ;  /* 0x0000000a08000986 */ /* 0x0003e2000c101504 */
[----:B0-----:R-:W-:-:S04]  /*19400*/  IMAD.WIDE R4, R0, 0x2, R2 ;  /* 0x0000000200047825 */ /* 0x001fc800078e0202 */
[----:B-1----:R-:W-:Y:S01]  /*19410*/  IMAD.WIDE R8, R0, 0x2, R24 ;  /* 0x0000000200087825 */ /* 0x002fe200078e0218 */
[----:B--2---:R-:W-:Y:S01]  /*19420*/  @P3 STG.E.U16 [R4.64], R26 ;  /* 0x0000001a04003986 */ /* 0x004fe2000c101504 */
[----:B----4-:R-:W-:-:S03]  /*19430*/  PRMT R10, R28, 0x7632, R10 ;  /* 0x000076321c0a7816 */ /* 0x010fc6000000000a */
[----:B------:R0:W-:Y:S04]  /*19440*/  @P4 STG.E.U16 [R8.64], R28 ;  /* 0x0000001c08004986 */ /* 0x0001e8000c101504 */
[----:B0-----:R-:W2:Y:S01]  /*19450*/  LDL.LU R28, [R1+0xe8] ;  /* 0x0000e800011c7983 */ /* 0x001ea20000300800 */
[----:B------:R-:W-:Y:S02]  /*19460*/  IADD3 R17, R19, 0x6a, RZ ;  /* 0x0000006a13117810 */ /* 0x000fe40007ffe0ff */
[----:B------:R-:W-:Y:S02]  /*19470*/  ISETP.LT.AND P0, PT, R27, c[0x0][0x178], !P2 ;  /* 0x00005e001b007a0c */ /* 0x000fe40005701270 */
[----:B------:R-:W-:Y:S02]  /*19480*/  ISETP.GE.AND P5, PT, R17, c[0x0][0x17c], PT ;  /* 0x00005f0011007a0c */ /* 0x000fe40003fa6270 */
[----:B------:R-:W-:-:S02]  /*19490*/  IADD3 R6, R19, 0x6d, RZ ;  /* 0x0000006d13067810 */ /* 0x000fc40007ffe0ff */
[----:B------:R-:W-:Y:S02]  /*194a0*/  IADD3 R0, R0, c[0x0][0x198], RZ ;  /* 0x0000660000007a10 */ /* 0x000fe40007ffe0ff */
[----:B------:R-:W-:Y:S02]  /*194b0*/  ISETP.LT.AND P2, PT, R23, c[0x0][0x178], !P2 ;  /* 0x00005e0017007a0c */ /* 0x000fe40005741270 */
[----:B------:R-:W-:Y:S01]  /*194c0*/  ISETP.LT.AND P4, PT, R27, c[0x0][0x178], !P5 ;  /* 0x00005e001b007a0c */ /* 0x000fe20006f81270 */
[----:B------:R-:W-:Y:S01]  /*194d0*/  IMAD.WIDE R4, R0, 0x2, R2 ;  /* 0x0000000200047825 */ /* 0x000fe200078e0202 */
[----:B------:R-:W-:Y:S02]  /*194e0*/  ISETP.GE.AND P3, PT, R6, c[0x0][0x17c], PT ;  /* 0x00005f0006007a0c */ /* 0x000fe40003f66270 */
[----:B------:R-:W-:Y:S01]  /*194f0*/  PRMT R6, R26, 0x7632, R6 ;  /* 0x000076321a067816 */ /* 0x000fe20000000006 */
[C---:B------:R-:W-:Y:S01]  /*19500*/  IMAD.WIDE R8, R0.reuse, 0x2, R24 ;  /* 0x0000000200087825 */ /* 0x040fe200078e0218 */
[----:B------:R-:W-:-:S03]  /*19510*/  IADD3 R0, R0, c[0x0][0x198], RZ ;  /* 0x0000660000007a10 */ /* 0x000fc60007ffe0ff */
[----:B------:R0:W-:Y:S01]  /*19520*/  @P0 STG.E.U16 [R4.64], R6 ;  /* 0x0000000604000986 */ /* 0x0001e2000c101504 */
[----:B------:R-:W-:-:S03]  /*19530*/  ISETP.LT.AND P5, PT, R23, c[0x0][0x178], !P5 ;  /* 0x00005e0017007a0c */ /* 0x000fc60006fa1270 */
[----:B------:R1:W-:Y:S01]  /*19540*/  @P2 STG.E.U16 [R8.64], R10 ;  /* 0x0000000a08002986 */ /* 0x0003e2000c101504 */
[----:B------:R-:W-:Y:S01]  /*19550*/  ISETP.LT.AND P2, PT, R27, c[0x0][0x178], !P1 ;  /* 0x00005e001b007a0c */ /* 0x000fe20004f41270 */
[----:B0-----:R-:W-:Y:S01]  /*19560*/  IMAD.WIDE R4, R0, 0x2, R2 ;  /* 0x0000000200047825 */ /* 0x001fe200078e0202 */
[----:B------:R-:W-:-:S04]  /*19570*/  IADD3 R6, R19, 0x6e, RZ ;  /* 0x0000006e13067810 */ /* 0x000fc80007ffe0ff */
[----:B------:R-:W-:Y:S02]  /*19580*/  ISETP.GE.AND P0, PT, R6, c[0x0][0x17c], PT ;  /* 0x00005f0006007a0c */ /* 0x000fe40003f06270 */
[----:B------:R-:W-:Y:S02]  /*19590*/  IADD3 R6, R0, c[0x0][0x198], RZ ;  /* 0x0000660000067a10 */ /* 0x000fe40007ffe0ff */
[C---:B------:R-:W-:Y:S02]  /*195a0*/  IADD3 R12, R19.reuse, 0x6c, RZ ;  /* 0x0000006c130c7810 */ /* 0x040fe40007ffe0ff */
[----:B-1----:R-:W-:Y:S02]  /*195b0*/  IADD3 R8, R19, 0x6f, RZ ;  /* 0x0000006f13087810 */ /* 0x002fe40007ffe0ff */
[----:B------:R-:W-:Y:S02]  /*195c0*/  ISETP.GE.AND P6, PT, R12, c[0x0][0x17c], PT ;  /* 0x00005f000c007a0c */ /* 0x000fe40003fc6270 */
[----:B------:R-:W-:Y:S01]  /*195d0*/  ISETP.LT.AND P1, PT, R23, c[0x0][0x178], !P1 ;  /* 0x00005e0017007a0c */ /* 0x000fe20004f21270 */
[----:B---3--:R0:W-:Y:S01]  /*195e0*/  @P4 STG.E.U16 [R4.64], R29 ;  /* 0x0000001d04004986 */ /* 0x0081e2000c101504 */
[----:B------:R-:W-:Y:S01]  /*195f0*/  ISETP.GE.AND P4, PT, R8, c[0x0][0x17c], PT ;  /* 0x00005f0008007a0c */ /* 0x000fe20003f86270 */
[----:B------:R-:W-:-:S04]  /*19600*/  IMAD.WIDE R8, R6, 0x2, R2 ;  /* 0x0000000206087825 */ /* 0x000fc800078e0202 */
[----:B0-----:R-:W-:Y:S01]  /*19610*/  IMAD.WIDE R4, R0, 0x2, R24 ;  /* 0x0000000200047825 */ /* 0x001fe200078e0218 */
[----:B------:R-:W-:Y:S02]  /*19620*/  PRMT R0, R29, 0x7632, R0 ;  /* 0x000076321d007816 */ /* 0x000fe40000000000 */
[----:B------:R-:W3:Y:S04]  /*19630*/  LDL.LU R29, [R1+0x68] ;  /* 0x00006800011d7983 */ /* 0x000ee80000300800 */
[----:B------:R0:W-:Y:S01]  /*19640*/  @P5 STG.E.U16 [R4.64], R14 ;  /* 0x0000000e04005986 */ /* 0x0001e2000c101504 */
[----:B------:R-:W-:-:S03]  /*19650*/  ISETP.LT.AND P5, PT, R27, c[0x0][0x178], !P6 ;  /* 0x00005e001b007a0c */ /* 0x000fc600077a1270 */
[----:B------:R1:W-:Y:S04]  /*19660*/  @P2 STG.E.U16 [R8.64], R0 ;  /* 0x0000000008002986 */ /* 0x0003e8000c101504 */
[----:B------:R-:W4:Y:S01]  /*19670*/  LDL.LU R20, [R1+0x5c] ;  /* 0x00005c0001147983 */ /* 0x000f220000300800 */
[----:B0-----:R-:W-:Y:S01]  /*19680*/  PRMT R14, R14, 0x7632, R14 ;  /* 0x000076320e0e7816 */ /* 0x001fe2000000000e */
[C---:B------:R-:W-:Y:S01]  /*19690*/  IMAD.WIDE R4, R6.reuse, 0x2, R24 ;  /* 0x0000000206047825 */ /* 0x040fe200078e0218 */
[----:B-1----:R-:W-:Y:S02]  /*196a0*/  IADD3 R0, R6, c[0x0][0x198], RZ ;  /* 0x0000660006007a10 */ /* 0x002fe40007ffe0ff */
[----:B------:R-:W-:-:S03]  /*196b0*/  IADD3 R6, R19, 0x71, RZ ;  /* 0x0000007113067810 */ /* 0x000fc60007ffe0ff */
[----:B------:R-:W-:Y:S01]  /*196c0*/  IMAD.WIDE R8, R0, 0x2, R2 ;  /* 0x0000000200087825 */ /* 0x000fe200078e0202 */
[----:B------:R-:W-:Y:S01]  /*196d0*/  @P1 STG.E.U16 [R4.64], R14 ;  /* 0x0000000e04001986 */ /* 0x000fe2000c101504 */
[----:B------:R-:W-:-:S03]  /*196e0*/  ISETP.GE.AND P1, PT, R6, c[0x0][0x17c], PT ;  /* 0x00005f0006007a0c */ /* 0x000fc60003f26270 */
[----:B--2---:R0:W-:Y:S01]  /*196f0*/  @P5 STG.E.U16 [R8.64], R28 ;  /* 0x0000001c08005986 */ /* 0x0041e2000c101504 */
[----:B------:R-:W-:-:S03]  /*19700*/  PRMT R6, R28, 0x7632, R6 ;  /* 0x000076321c067816 */ /* 0x000fc60000000006 */
[----:B0-----:R-:W2:Y:S01]  /*19710*/  LDL.LU R28, [R1+0x2c] ;  /* 0x00002c00011c7983 */ /* 0x001ea20000300800 */
[----:B------:R-:W-:Y:S01]  /*19720*/  ISETP.LT.AND P6, PT, R23, c[0x0][0x178], !P6 ;  /* 0x00005e0017007a0c */ /* 0x000fe200077c1270 */
[C---:B------:R-:W-:Y:S01]  /*19730*/  IMAD.WIDE R12, R0.reuse, 0x2, R24 ;  /* 0x00000002000c7825 */ /* 0x040fe200078e0218 */
[----:B------:R-:W-:Y:S01]  /*19740*/  ISETP.LT.AND P5, PT, R27, c[0x0][0x178], !P3 ;  /* 0x00005e001b007a0c */ /* 0x000fe20005fa1270 */
[----:B------:R-:W2:Y:S01]  /*19750*/  LDL.LU R26, [R1+0x7c] ;  /* 0x00007c00011a7983 */ /* 0x000ea20000300800 */
[----:B------:R-:W-:Y:S02]  /*19760*/  ISETP.LT.AND P3, PT, R23, c[0x0][0x178], !P3 ;  /* 0x00005e0017007a0c */ /* 0x000fe40005f61270 */
[----:B------:R-:W-:-:S07]  /*19770*/  IADD3 R8, R0, c[0x0][0x198], RZ ;  /* 0x0000660000087a10 */ /* 0x000fce0007ffe0ff */
[----:B------:R0:W-:Y:S01]  /*19780*/  @P6 STG.E.U16 [R12.64], R18 ;  /* 0x000000120c006986 */ /* 0x0001e2000c101504 */
[----:B------:R-:W-:Y:S02]  /*19790*/  ISETP.LT.AND P6, PT, R27, c[0x0][0x178], !P0 ;  /* 0x00005e001b007a0c */ /* 0x000fe400047c1270 */
[----:B------:R-:W-:Y:S02]  /*197a0*/  ISETP.LT.AND P0, PT, R23, c[0x0][0x178], !P0 ;  /* 0x00005e0017007a0c */ /* 0x000fe40004701270 */
[C---:B------:R-:W-:Y:S01]  /*197b0*/  IADD3 R0, R8.reuse, c[0x0][0x198], RZ ;  /* 0x0000660008007a10 */ /* 0x040fe20007ffe0ff */
[----:B------:R-:W-:Y:S01]  /*197c0*/  IMAD.WIDE R4, R8, 0x2, R2 ;  /* 0x0000000208047825 */ /* 0x000fe200078e0202 */
[----:B------:R-:W-:-:S03]  /*197d0*/  IADD3 R10, R19, 0x70, RZ ;  /* 0x00000070130a7810 */ /* 0x000fc60007ffe0ff */
[----:B------:R-:W-:Y:S01]  /*197e0*/  IMAD.WIDE R8, R8, 0x2, R24 ;  /* 0x0000000208087825 */ /* 0x000fe200078e0218 */
[----:B0-----:R-:W-:-:S03]  /*197f0*/  PRMT R18, R18, 0x7632, R18 ;  /* 0x0000763212127816 */ /* 0x001fc60000000012 */
[C---:B------:R-:W-:Y:S01]  /*19800*/  IMAD.WIDE R12, R0.reuse, 0x2, R2 ;  /* 0x00000002000c7825 */ /* 0x040fe200078e0202 */
[----:B------:R0:W-:Y:S03]  /*19810*/  @P5 STG.E.U16 [R4.64], R6 ;  /* 0x0000000604005986 */ /* 0x0001e6000c101504 */
[----:B------:R-:W-:Y:S01]  /*19820*/  IMAD.WIDE R16, R0, 0x2, R24 ;  /* 0x0000000200107825 */ /* 0x000fe200078e0218 */
[----:B------:R1:W-:Y:S01]  /*19830*/  @P3 STG.E.U16 [R8.64], R18 ;  /* 0x0000001208003986 */ /* 0x0003e2000c101504 */
[----:B------:R-:W-:Y:S02]  /*19840*/  ISETP.GE.AND P2, PT, R10, c[0x0][0x17c], PT ;  /* 0x00005f000a007a0c */ /* 0x000fe40003f46270 */
[----:B------:R-:W-:Y:S02]  /*19850*/  IADD3 R10, R19, 0x72, RZ ;  /* 0x00000072130a7810 */ /* 0x000fe40007ffe0ff */
[----:B------:R-:W-:-:S02]  /*19860*/  ISETP.LT.AND P3, PT, R27, c[0x0][0x178], !P2 ;  /* 0x00005e001b007a0c */ /* 0x000fc40005761270 */
[----:B------:R-:W-:Y:S02]  /*19870*/  ISETP.GE.AND P5, PT, R10, c[0x0][0x17c], PT ;  /* 0x00005f000a007a0c */ /* 0x000fe40003fa6270 */
[----:B0-----:R-:W-:Y:S02]  /*19880*/  IADD3 R4, R0, c[0x0][0x198], RZ ;  /* 0x0000660000047a10 */ /* 0x001fe40007ffe0ff */
[----:B------:R-:W-:Y:S02]  /*19890*/  ISETP.LT.AND P2, PT, R23, c[0x0][0x178], !P2 ;  /* 0x00005e0017007a0c */ /* 0x000fe40005741270 */
[C---:B------:R-:W-:Y:S01]  /*198a0*/  IADD3 R6, R4.reuse, c[0x0][0x198], RZ ;  /* 0x0000660004067a10 */ /* 0x040fe20007ffe0ff */
[----:B-1----:R-:W-:-:S04]  /*198b0*/  IMAD.WIDE R8, R4, 0x2, R2 ;  /* 0x0000000204087825 */ /* 0x002fc800078e0202 */
[----:B------:R-:W-:Y:S01]  /*198c0*/  IMAD.WIDE R4, R4, 0x2, R24 ;  /* 0x0000000204047825 */ /* 0x000fe200078e0218 */
[----:B---3--:R0:W-:Y:S04]  /*198d0*/  @P6 STG.E.U16 [R12.64], R29 ;  /* 0x0000001d0c006986 */ /* 0x0081e8000c101504 */
[----:B------:R1:W-:Y:S01]  /*198e0*/  @P0 STG.E.U16 [R16.64], R22 ;  /* 0x0000001610000986 */ /* 0x0003e2000c101504 */
[----:B------:R-:W-:Y:S02]  /*198f0*/  ISETP.LT.AND P0, PT, R27, c[0x0][0x178], !P4 ;  /* 0x00005e001b007a0c */ /* 0x000fe40006701270 */
[----:B------:R-:W-:Y:S02]  /*19900*/  ISETP.LT.AND P4, PT, R23, c[0x0][0x178], !P4 ;  /* 0x00005e0017007a0c */ /* 0x000fe40006781270 */
[----:B------:R-:W-:-:S02]  /*19910*/  PRMT R10, R29, 0x7632, R10 ;  /* 0x000076321d0a7816 */ /* 0x000fc4000000000a */
[----:B0-----:R-:W3:Y:S01]  /*19920*/  LDL.LU R29, [R1+0x3c] ;  /* 0x00003c00011d7983 */ /* 0x001ee20000300800 */
[----:B-1----:R-:W-:-:S06]  /*19930*/  PRMT R22, R22, 0x7632, R22 ;  /* 0x0000763216167816 */ /* 0x002fcc0000000016 */
[----:B------:R0:W-:Y:S04]  /*19940*/  @P0 STG.E.U16 [R8.64], R10 ;  /* 0x0000000a08000986 */ /* 0x0001e8000c101504 */
[----:B------:R1:W-:Y:S01]  /*19950*/  @P4 STG.E.U16 [R4.64], R22 ;  /* 0x0000001604004986 */ /* 0x0003e2000c101504 */
[----:B0-----:R-:W-:-:S04]  /*19960*/  IMAD.WIDE R8, R6, 0x2, R2 ;  /* 0x0000000206087825 */ /* 0x001fc800078e0202 */
[----:B-1----:R-:W-:Y:S01]  /*19970*/  IMAD.WIDE R4, R6, 0x2, R24 ;  /* 0x0000000206047825 */ /* 0x002fe200078e0218 */
[----:B----4-:R-:W-:Y:S01]  /*19980*/  @P3 STG.E.U16 [R8.64], R20 ;  /* 0x0000001408003986 */ /* 0x010fe2000c101504 */
[----:B--2---:R-:W-:-:S03]  /*19990*/  PRMT R10, R28, 0x7632, R10 ;  /* 0x000076321c0a7816 */ /* 0x004fc6000000000a */
[----:B------:R0:W-:Y:S04]  /*199a0*/  @P2 STG.E.U16 [R4.64], R28 ;  /* 0x0000001c04002986 */ /* 0x0001e8000c101504 */
[----:B0-----:R-:W2:Y:S01]  /*199b0*/  LDL.LU R28, [R1+0x8c] ;  /* 0x00008c00011c7983 */ /* 0x001ea20000300800 */
[----:B------:R-:W-:Y:S02]  /*199c0*/  ISETP.LT.AND P3, PT, R27, c[0x0][0x178], !P1 ;  /* 0x00005e001b007a0c */ /* 0x000fe40004f61270 */
[----:B------:R-:W-:Y:S02]  /*199d0*/  ISETP.LT.AND P1, PT, R23, c[0x0][0x178], !P1 ;  /* 0x00005e0017007a0c */ /* 0x000fe40004f21270 */
[C---:B------:R-:W-:Y:S02]  /*199e0*/  IADD3 R12, R19.reuse, 0x73, RZ ;  /* 0x00000073130c7810 */ /* 0x040fe40007ffe0ff */
[----:B------:R-:W-:-:S02]  /*199f0*/  IADD3 R0, R19, 0x74, RZ ;  /* 0x0000007413007810 */ /* 0x000fc40007ffe0ff */
[----:B------:R-:W-:Y:S02]  /*19a00*/  IADD3 R13, R6, c[0x0][0x198], RZ ;  /* 0x00006600060d7a10 */ /* 0x000fe40007ffe0ff */
[----:B------:R-:W-:Y:S02]  /*19a10*/  ISETP.LT.AND P4, PT, R27, c[0x0][0x178], !P5 ;  /* 0x00005e001b007a0c */ /* 0x000fe40006f81270 */
[----:B------:R-:W-:Y:S01]  /*19a20*/  ISETP.LT.AND P5, PT, R23, c[0x0][0x178], !P5 ;  /* 0x00005e0017007a0c */ /* 0x000fe20006fa1270 */
[C---:B------:R-:W-:Y:S01]  /*19a30*/  IMAD.WIDE R4, R13.reuse, 0x2, R2 ;  /* 0x000000020d047825 */ /* 0x040fe200078e0202 */
[----:B------:R-:W-:Y:S02]  /*19a40*/  ISETP.GE.AND P6, PT, R12, c[0x0][0x17c], PT ;  /* 0x00005f000c007a0c */ /* 0x000fe40003fc6270 */
[----:B------:R-:W-:Y:S01]  /*19a50*/  ISETP.GE.AND P0, PT, R0, c[0x0][0x17c], PT ;  /* 0x00005f0000007a0c */ /* 0x000fe20003f06270 */
[----:B------:R-:W-:Y:S01]  /*19a60*/  IMAD.WIDE R8, R13, 0x2, R24 ;  /* 0x000000020d087825 */ /* 0x000fe200078e0218 */
[----:B------:R-:W-:-:S02]  /*19a70*/  PRMT R0, R20, 0x7632, R0 ;  /* 0x0000763214007816 */ /* 0x000fc40000000000 */
[----:B------:R-:W-:Y:S02]  /*19a80*/  IADD3 R12, R19, 0x75, RZ ;  /* 0x00000075130c7810 */ /* 0x000fe40007ffe0ff */
[----:B------:R-:W-:Y:S01]  /*19a90*/  IADD3 R6, R13, c[0x0][0x198], RZ ;  /* 0x000066000d067a10 */ /* 0x000fe20007ffe0ff */
[----:B------:R0:W-:Y:S01]  /*19aa0*/  @P3 STG.E.U16 [R4.64], R0 ;  /* 0x0000000004003986 */ /* 0x0001e2000c101504 */
[----:B------:R-:W-:-:S03]  /*19ab0*/  ISETP.GE.AND P2, PT, R12, c[0x0][0x17c], PT ;  /* 0x00005f000c007a0c */ /* 0x000fc60003f46270 */
[C---:B------:R-:W-:Y:S01]  /*19ac0*/  IMAD.WIDE R12, R6.reuse, 0x2, R2 ;  /* 0x00000002060c7825 */ /* 0x040fe200078e0202 */
[----:B------:R1:W-:Y:S01]  /*19ad0*/  @P1 STG.E.U16 [R8.64], R10 ;  /* 0x0000000a08001986 */ /* 0x0003e2000c101504 */
[----:B------:R-:W-:Y:S02]  /*19ae0*/  ISETP.LT.AND P1, PT, R27, c[0x0][0x178], !P6 ;  /* 0x00005e001b007a0c */ /* 0x000fe40007721270 */
[C---:B------:R-:W-:Y:S01]  /*19af0*/  IADD3 R17, R6.reuse, c[0x0][0x198], RZ ;  /* 0x0000660006117a10 */ /* 0x040fe20007ffe0ff */
[----:B0-----:R-:W-:Y:S01]  /*19b00*/  IMAD.WIDE R4, R6, 0x2, R24 ;  /* 0x0000000206047825 */ /* 0x001fe200078e0218 */
[----:B------:R-:W-:Y:S01]  /*19b10*/  @P4 STG.E.U16 [R12.64], R26 ;  /* 0x0000001a0c004986 */ /* 0x000fe2000c101504 */
[----:B------:R-:W-:Y:S02]  /*19b20*/  ISETP.LT.AND P6, PT, R23, c[0x0][0x178], !P6 ;  /* 0x00005e0017007a0c */ /* 0x000fe400077c1270 */
[----:B------:R-:W-:Y:S01]  /*19b30*/  ISETP.LT.AND P4, PT, R27, c[0x0][0x178], !P0 ;  /* 0x00005e001b007a0c */ /* 0x000fe20004781270 */
[----:B-1----:R-:W-:Y:S01]  /*19b40*/  IMAD.WIDE R8, R17, 0x2, R2 ;  /* 0x0000000211087825 */ /* 0x002fe200078e0202 */
[----:B------:R-:W-:-:S02]  /*19b50*/  PRMT R0, R26, 0x7632, R0 ;  /* 0x000076321a007816 */ /* 0x000fc40000000000 */
[----:B------:R-:W-:Y:S02]  /*19b60*/  IADD3 R6, R17, c[0x0][0x198], RZ ;  /* 0x0000660011067a10 */ /* 0x000fe40007ffe0ff */
[----:B---3--:R-:W-:Y:S01]  /*19b70*/  PRMT R10, R29, 0x7632, R10 ;  /* 0x000076321d0a7816 */ /* 0x008fe2000000000a */
[----:B------:R0:W-:Y:S04]  /*19b80*/  @P5 STG.E.U16 [R4.64], R29 ;  /* 0x0000001d04005986 */ /* 0x0001e8000c101504 */
[----:B------:R1:W-:Y:S04]  /*19b90*/  @P1 STG.E.U16 [R8.64], R0 ;  /* 0x0000000008001986 */ /* 0x0003e8000c101504 */
[----:B0-----:R-:W3:Y:S01]  /*19ba0*/  LDL.LU R29, [R1+0xbc] ;  /* 0x0000bc00011d7983 */ /* 0x001ee20000300800 */
[----:B------:R-:W-:-:S04]  /*19bb0*/  IMAD.WIDE R4, R17, 0x2, R24 ;  /* 0x0000000211047825 */ /* 0x000fc800078e0218 */
[----:B-1----:R-:W-:Y:S01]  /*19bc0*/  IMAD.WIDE R8, R6, 0x2, R2 ;  /* 0x0000000206087825 */ /* 0x002fe200078e0202 */
[----:B------:R-:W-:Y:S04]  /*19bd0*/  @P6 STG.E.U16 [R4.64], R10 ;  /* 0x0000000a04006986 */ /* 0x000fe8000c101504 */
[----:B--2---:R0:W-:Y:S02]  /*19be0*/  @P4 STG.E.U16 [R8.64], R28 ;  /* 0x0000001c08004986 */ /* 0x0041e4000c101504 */
[----:B0-----:R-:W-:Y:S02]  /*19bf0*/  PRMT R9, R28, 0x7632, R9 ;  /* 0x000076321c097816 */ /* 0x001fe40000000009 */
[----:B------:R-:W2:Y:S01]  /*19c00*/  LDL.LU R28, [R1+0x14c] ;  /* 0x00014c00011c7983 */ /* 0x000ea20000300800 */
[----:B------:R-:W-:-:S02]  /*19c10*/  ISETP.LT.AND P0, PT, R23, c[0x0][0x178], !P0 ;  /* 0x00005e0017007a0c */ /* 0x000fc40004701270 */
[----:B------:R-:W-:Y:S01]  /*19c20*/  IADD3 R14, R19, 0x76, RZ ;  /* 0x00000076130e7810 */ /* 0x000fe20007ffe0ff */
[----:B------:R-:W-:Y:S01]  /*19c30*/  IMAD.WIDE R4, R6, 0x2, R24 ;  /* 0x0000000206047825 */ /* 0x000fe200078e0218 */
[----:B------:R-:W-:Y:S01]  /*19c40*/  ISETP.LT.AND P6, PT, R27, c[0x0][0x178], !P2 ;  /* 0x00005e001b007a0c */ /* 0x000fe200057c1270 */
[----:B------:R-:W4:Y:S01]  /*19c50*/  LDL.LU R26, [R1+0x1c] ;  /* 0x00001c00011a7983 */ /* 0x000f220000300800 */
[----:B------:R-:W-:Y:S02]  /*19c60*/  ISETP.GE.AND P3, PT, R14, c[0x0][0x17c], PT ;  /* 0x00005f000e007a0c */ /* 0x000fe40003f66270 */
[----:B------:R-:W-:Y:S02]  /*19c70*/  IADD3 R17, R6, c[0x0][0x198], RZ ;  /* 0x0000660006117a10 */ /* 0x000fe40007ffe0ff */
[----:B------:R-:W-:-:S03]  /*19c80*/  ISETP.LT.AND P2, PT, R23, c[0x0][0x178], !P2 ;  /* 0x00005e0017007a0c */ /* 0x000fc60005741270 */
[----:B------:R0:W-:Y:S01]  /*19c90*/  @P0 STG.E.U16 [R4.64], R7 ;  /* 0x0000000704000986 */ /* 0x0001e2000c101504 */
[----:B------:R-:W-:Y:S02]  /*19ca0*/  ISETP.LT.AND P0, PT, R27, c[0x0][0x178], !P3 ;  /* 0x00005e001b007a0c */ /* 0x000fe40005f01270 */
[----:B------:R-:W-:Y:S02]  /*19cb0*/  ISETP.LT.AND P3, PT, R23, c[0x0][0x178], !P3 ;  /* 0x00005e0017007a0c */ /* 0x000fe40005f61270 */
[----:B------:R-:W-:Y:S02]  /*19cc0*/  IADD3 R13, R17, c[0x0][0x198], RZ ;  /* 0x00006600110d7a10 */ /* 0x000fe40007ffe0ff */
[----:B------:R-:W-:Y:S01]  /*19cd0*/  IADD3 R8, R19, 0x7a, RZ ;  /* 0x0000007a13087810 */ /* 0x000fe20007ffe0ff */
[----:B0-----:R-:W-:Y:S01]  /*19ce0*/  IMAD.WIDE R4, R17, 0x2, R2 ;  /* 0x0000000211047825 */ /* 0x001fe200078e0202 */
[----:B------:R-:W-:Y:S02]  /*19cf0*/  IADD3 R16, R19, 0x77, RZ ;  /* 0x0000007713107810 */ /* 0x000fe40007ffe0ff */
[----:B------:R-:W-:-:S02]  /*19d00*/  PRMT R0, R7, 0x7632, R0 ;  /* 0x0000763207007816 */ /* 0x000fc40000000000 */
[----:B------:R0:W-:Y:S01]  /*19d10*/  @P6 STG.E.U16 [R4.64], R9 ;  /* 0x0000000904006986 */ /* 0x0001e2000c101504 */
[----:B------:R-:W-:Y:S01]  /*19d20*/  IADD3 R14, R19, 0x78, RZ ;  /* 0x00000078130e7810 */ /* 0x000fe20007ffe0ff */
[----:B------:R-:W-:Y:S01]  /*19d30*/  IMAD.WIDE R6, R13, 0x2, R2 ;  /* 0x000000020d067825 */ /* 0x000fe200078e0202 */
[----:B------:R-:W-:Y:S02]  /*19d40*/  ISETP.GE.AND P6, PT, R8, c[0x0][0x17c], PT ;  /* 0x00005f0008007a0c */ /* 0x000fe40003fc6270 */
[----:B------:R-:W-:Y:S02]  /*19d50*/  ISETP.GE.AND P5, PT, R16, c[0x0][0x17c], PT ;  /* 0x00005f0010007a0c */ /* 0x000fe40003fa6270 */
[----:B------:R-:W-:Y:S01]  /*19d60*/  IADD3 R12, R19, 0x79, RZ ;  /* 0x00000079130c7810 */ /* 0x000fe20007ffe0ff */
[----:B0-----:R-:W-:Y:S01]  /*19d70*/  IMAD.WIDE R4, R17, 0x2, R24 ;  /* 0x0000000211047825 */ /* 0x001fe200078e0218 */
[----:B------:R-:W-:-:S03]  /*19d80*/  ISETP.GE.AND P1, PT, R14, c[0x0][0x17c], PT ;  /* 0x00005f000e007a0c */ /* 0x000fc60003f26270 */
[C---:B------:R-:W-:Y:S01]  /*19d90*/  IMAD.WIDE R8, R13.reuse, 0x2, R24 ;  /* 0x000000020d087825 */ /* 0x040fe200078e0218 */
[----:B------:R0:W-:Y:S01]  /*19da0*/  @P2 STG.E.U16 [R4.64], R0 ;  /* 0x0000000004002986 */ /* 0x0001e2000c101504 */
[----:B------:R-:W-:Y:S02]  /*19db0*/  ISETP.GE.AND P4, PT, R12, c[0x0][0x17c], PT ;  /* 0x00005f000c007a0c */ /* 0x000fe40003f86270 */
[----:B------:R-:W-:-:S04]  /*19dc0*/  IADD3 R13, R13, c[0x0][0x198], RZ ;  /* 0x000066000d0d7a10 */ /* 0x000fc80007ffe0ff */
[----:B------:R-:W-:Y:S02]  /*19dd0*/  IADD3 R17, R13, c[0x0][0x198], RZ ;  /* 0x000066000d117a10 */ /* 0x000fe40007ffe0ff */
[----:B------:R-:W-:Y:S01]  /*19de0*/  PRMT R14, R11, 0x7632, R14 ;  /* 0x000076320b0e7816 */ /* 0x000fe2000000000e */
[----:B0-----:R-:W-:Y:S01]  /*19df0*/  IMAD.WIDE R4, R13, 0x2, R2 ;  /* 0x000000020d047825 */ /* 0x001fe200078e0202 */
[----:B------:R-:W-:Y:S01]  /*19e00*/  IADD3 R0, R19, 0x7c, RZ ;  /* 0x0000007c13007810 */ /* 0x000fe20007ffe0ff */
[----:B---3--:R0:W-:Y:S01]  /*19e10*/  @P0 STG.E.U16 [R6.64], R29 ;  /* 0x0000001d06000986 */ /* 0x0081e2000c101504 */
[----:B------:R-:W-:Y:S02]  /*19e20*/  ISETP.LT.AND P0, PT, R27, c[0x0][0x178], !P5 ;  /* 0x00005e001b007a0c */ /* 0x000fe40006f01270 */
[----:B------:R-:W-:Y:S01]  /*19e30*/  ISETP.LT.AND P5, PT, R23, c[0x0][0x178], !P5 ;  /* 0x00005e0017007a0c */ /* 0x000fe20006fa1270 */
[----:B------:R1:W-:Y:S01]  /*19e40*/  @P3 STG.E.U16 [R8.64], R11 ;  /* 0x0000000b08003986 */ /* 0x0003e2000c101504 */
[----:B------:R-:W-:-:S02]  /*19e50*/  PRMT R12, R29, 0x7632, R12 ;  /* 0x000076321d0c7816 */ /* 0x000fc4000000000c */
[----:B------:R-:W-:Y:S01]  /*19e60*/  ISETP.LT.AND P3, PT, R27, c[0x0][0x178], !P1 ;  /* 0x00005e001b007a0c */ /* 0x000fe20004f61270 */
[----:B0-----:R-:W3:Y:S01]  /*19e70*/  LDL.LU R29, [R1+0xfc] ;  /* 0x0000fc00011d7983 */ /* 0x001ee20000300800 */
[----:B------:R-:W-:-:S04]  /*19e80*/  IMAD.WIDE R6, R13, 0x2, R24 ;  /* 0x000000020d067825 */ /* 0x000fc800078e0218 */
[----:B-1----:R-:W-:Y:S01]  /*19e90*/  IMAD.WIDE R8, R17, 0x2, R2 ;  /* 0x0000000211087825 */ /* 0x002fe200078e0202 */
[----:B------:R-:W-:Y:S01]  /*19ea0*/  @P0 STG.E.U16 [R4.64], R12 ;  /* 0x0000000c04000986 */ /* 0x000fe2000c101504 */
[----:B------:R-:W-:-:S03]  /*19eb0*/  ISETP.GE.AND P0, PT, R0, c[0x0][0x17c], PT ;  /* 0x00005f0000007a0c */ /* 0x000fc60003f06270 */
[----:B------:R-:W-:Y:S01]  /*19ec0*/  @P5 STG.E.U16 [R6.64], R14 ;  /* 0x0000000e06005986 */ /* 0x000fe2000c101504 */
[----:B--2---:R-:W-:-:S03]  /*19ed0*/  PRMT R0, R28, 0x7632, R0 ;  /* 0x000076321c007816 */ /* 0x004fc60000000000 */
[----:B------:R0:W-:Y:S04]  /*19ee0*/  @P3 STG.E.U16 [R8.64], R28 ;  /* 0x0000001c08003986 */ /* 0x0001e8000c101504 */
[----:B0-----:R-:W2:Y:S01]  /*19ef0*/  LDL.LU R28, [R1+0xec] ;  /* 0x0000ec00011c7983 */ /* 0x001ea20000300800 */
[----:B------:R-:W-:Y:S02]  /*19f00*/  IADD3 R10, R19, 0x7b, RZ ;  /* 0x0000007b130a7810 */ /* 0x000fe40007ffe0ff */
[----:B------:R-:W-:Y:S02]  /*19f10*/  ISETP.LT.AND P1, PT, R23, c[0x0][0x178], !P1 ;  /* 0x00005e0017007a0c */ /* 0x000fe40004f21270 */
[----:B------:R-:W-:Y:S01]  /*19f20*/  ISETP.GE.AND P2, PT, R10, c[0x0][0x17c], PT ;  /* 0x00005f000a007a0c */ /* 0x000fe20003f46270 */
[----:B------:R-:W-:Y:S01]  /*19f30*/  IMAD.WIDE R10, R17, 0x2, R24 ;  /* 0x00000002110a7825 */ /* 0x000fe200078e0218 */
[----:B------:R-:W-:-:S02]  /*19f40*/  ISETP.LT.AND P3, PT, R27, c[0x0][0x178], !P4 ;  /* 0x00005e001b007a0c */ /* 0x000fc40006761270 */
[----:B------:R-:W-:Y:S02]  /*19f50*/  ISETP.LT.AND P4, PT, R23, c[0x0][0x178], !P4 ;  /* 0x00005e0017007a0c */ /* 0x000fe40006781270 */
[----:B------:R-:W-:Y:S02]  /*19f60*/  IADD3 R17, R17, c[0x0][0x198], RZ ;  /* 0x0000660011117a10 */ /* 0x000fe40007ffe0ff */
[----:B------:R-:W-:Y:S02]  /*19f70*/  ISETP.LT.AND P5, PT, R27, c[0x0][0x178], !P6 ;  /* 0x00005e001b007a0c */ /* 0x000fe400077a1270 */
[C---:B------:R-:W-:Y:S01]  /*19f80*/  IADD3 R21, R17.reuse, c[0x0][0x198], RZ ;  /* 0x0000660011157a10 */ /* 0x040fe20007ffe0ff */
[----:B------:R-:W-:Y:S01]  /*19f90*/  IMAD.WIDE R4, R17, 0x2, R2 ;  /* 0x0000000211047825 */ /* 0x000fe200078e0202 */
[----:B----4-:R-:W-:-:S03]  /*19fa0*/  PRMT R16, R26, 0x7632, R16 ;  /* 0x000076321a107816 */ /* 0x010fc60000000010 */
[----:B------:R-:W-:Y:S01]  /*19fb0*/  IMAD.WIDE R6, R17, 0x2, R24 ;  /* 0x0000000211067825 */ /* 0x000fe200078e0218 */
[----:B------:R0:W-:Y:S01]  /*19fc0*/  @P1 STG.E.U16 [R10.64], R26 ;  /* 0x0000001a0a001986 */ /* 0x0001e2000c101504 */
[----:B------:R-:W-:Y:S02]  /*19fd0*/  ISETP.LT.AND P6, PT, R23, c[0x0][0x178], !P6 ;  /* 0x00005e0017007a0c */ /* 0x000fe400077c1270 */
[----:B------:R-:W-:Y:S01]  /*19fe0*/  IMAD.WIDE R8, R21, 0x2, R2 ;  /* 0x0000000215087825 */ /* 0x000fe200078e0202 */
[----:B------:R1:W-:Y:S01]  /*19ff0*/  @P3 STG.E.U16 [R4.64], R0 ;  /* 0x0000000004003986 */ /* 0x0003e2000c101504 */
[----:B------:R-:W-:-:S03]  /*1a000*/  IADD3 R13, R19, 0x7d, RZ ;  /* 0x0000007d130d7810 */ /* 0x000fc60007ffe0ff */
[----:B------:R4:W-:Y:S01]  /*1a010*/  @P4 STG.E.U16 [R6.64], R16 ;  /* 0x0000001006004986 */ /* 0x0009e2000c101504 */
[----:B------:R-:W-:Y:S02]  /*1a020*/  ISETP.LT.AND P4, PT, R27, c[0x0][0x178], !P2 ;  /* 0x00005e001b007a0c */ /* 0x000fe40005781270 */
[----:B------:R-:W-:Y:S02]  /*1a030*/  ISETP.LT.AND P2, PT, R23, c[0x0][0x178], !P2 ;  /* 0x00005e0017007a0c */ /* 0x000fe40005741270 */
[----:B0-----:R-:W-:Y:S02]  /*1a040*/  IADD3 R11, R21, c[0x0][0x198], RZ ;  /* 0x00006600150b7a10 */ /* 0x001fe40007ffe0ff */
[----:B------:R-:W-:Y:S02]  /*1a050*/  IADD3 R12, R19, 0x7e, RZ ;  /* 0x0000007e130c7810 */ /* 0x000fe40007ffe0ff */
[----:B------:R-:W-:Y:S01]  /*1a060*/  ISETP.GE.AND P1, PT, R13, c[0x0][0x17c], PT ;  /* 0x00005f000d007a0c */ /* 0x000fe20003f26270 */
[----:B-1----:R-:W-:Y:S01]  /*1a070*/  IMAD.WIDE R4, R21, 0x2, R24 ;  /* 0x0000000215047825 */ /* 0x002fe200078e0218 */
[----:B------:R-:W-:-:S02]  /*1a080*/  IADD3 R13, R11, c[0x0][0x198], RZ ;  /* 0x000066000b0d7a10 */ /* 0x000fc40007ffe0ff */
[----:B------:R-:W-:Y:S01]  /*1a090*/  ISETP.GE.AND P3, PT, R12, c[0x0][0x17c], PT ;  /* 0x00005f000c007a0c */ /* 0x000fe20003f66270 */
[----:B----4-:R-:W-:Y:S01]  /*1a0a0*/  IMAD.WIDE R6, R11, 0x2, R2 ;  /* 0x000000020b067825 */ /* 0x010fe200078e0202 */
[----:B------:R-:W-:Y:S02]  /*1a0b0*/  IADD3 R12, R19, 0x7f, RZ ;  /* 0x0000007f130c7810 */ /* 0x000fe40007ffe0ff */
[----:B------:R-:W-:Y:S01]  /*1a0c0*/  PRMT R0, R15, 0x7632, R0 ;  /* 0x000076320f007816 */ /* 0x000fe20000000000 */
[----:B------:R-:W3:Y:S04]  /*1a0d0*/  LDL.LU R19, [R1+0x88c] ;  /* 0x00088c0001137983 */ /* 0x000ee80000300800 */
[----:B---3--:R0:W-:Y:S01]  /*1a0e0*/  @P5 STG.E.U16 [R8.64], R29 ;  /* 0x0000001d08005986 */ /* 0x0081e2000c101504 */
[----:B------:R-:W-:-:S02]  /*1a0f0*/  ISETP.LT.AND P5, PT, R27, c[0x0][0x178], !P0 ;  /* 0x00005e001b007a0c */ /* 0x000fc400047a1270 */
[----:B------:R-:W-:Y:S01]  /*1a100*/  PRMT R14, R29, 0x7632, R14 ;  /* 0x000076321d0e7816 */ /* 0x000fe2000000000e */
[----:B------:R1:W-:Y:S01]  /*1a110*/  @P6 STG.E.U16 [R4.64], R15 ;  /* 0x0000000f04006986 */ /* 0x0003e2000c101504 */
[----:B------:R-:W-:-:S03]  /*1a120*/  ISETP.GE.AND P6, PT, R12, c[0x0][0x17c], PT ;  /* 0x00005f000c007a0c */ /* 0x000fc60003fc6270 */
[----:B------:R3:W-:Y:S01]  /*1a130*/  @P4 STG.E.U16 [R6.64], R14 ;  /* 0x0000000e06004986 */ /* 0x0007e2000c101504 */
[----:B0-----:R-:W-:-:S03]  /*1a140*/  IMAD.WIDE R8, R11, 0x2, R24 ;  /* 0x000000020b087825 */ /* 0x001fc600078e0218 */
[----:B------:R-:W4:Y:S01]  /*1a150*/  LDL.LU R29, [R1+0x6c] ;  /* 0x00006c00011d7983 */ /* 0x000f220000300800 */
[----:B------:R-:W-:-:S03]  /*1a160*/  IMAD.WIDE R10, R13, 0x2, R2 ;  /* 0x000000020d0a7825 */ /* 0x000fc600078e0202 */
[----:B------:R0:W-:Y:S01]  /*1a170*/  @P2 STG.E.U16 [R8.64], R0 ;  /* 0x0000000008002986 */ /* 0x0001e2000c101504 */
[C---:B------:R-:W-:Y:S02]  /*1a180*/  ISETP.LT.AND P4, PT, R27.reuse, c[0x0][0x178], !P3 ;  /* 0x00005e001b007a0c */ /* 0x040fe40005f81270 */
[----:B------:R-:W-:Y:S02]  /*1a190*/  ISETP.LT.AND P2, PT, R27, c[0x0][0x178], !P6 ;  /* 0x00005e001b007a0c */ /* 0x000fe40007741270 */
[C---:B------:R-:W-:Y:S02]  /*1a1a0*/  ISETP.LT.AND P0, PT, R23.reuse, c[0x0][0x178], !P0 ;  /* 0x00005e0017007a0c */ /* 0x040fe40004701270 */
[C---:B------:R-:W-:Y:S02]  /*1a1b0*/  ISETP.LT.AND P3, PT, R23.reuse, c[0x0][0x178], !P3 ;  /* 0x00005e0017007a0c */ /* 0x040fe40005f61270 */
[----:B------:R-:W-:Y:S01]  /*1a1c0*/  ISETP.LT.AND P6, PT, R23, c[0x0][0x178], !P6 ;  /* 0x00005e0017007a0c */ /* 0x000fe200077c1270 */
[----:B--2---:R2:W-:Y:S01]  /*1a1d0*/  @P5 STG.E.U16 [R10.64], R28 ;  /* 0x0000001c0a005986 */ /* 0x0045e2000c101504 */
[----:B------:R-:W-:-:S02]  /*1a1e0*/  ISETP.LT.AND P5, PT, R27, c[0x0][0x178], !P1 ;  /* 0x00005e001b007a0c */ /* 0x000fc40004fa1270 */
[----:B------:R-:W-:Y:S02]  /*1a1f0*/  ISETP.LT.AND P1, PT, R23, c[0x0][0x178], !P1 ;  /* 0x00005e0017007a0c */ /* 0x000fe40004f21270 */
[----:B------:R-:W4:Y:S01]  /*1a200*/  LDL.LU R23, [R1+0x888] ;  /* 0x0008880001177983 */ /* 0x000f220000300800 */
[C---:B------:R-:W-:Y:S01]  /*1a210*/  IADD3 R17, R13.reuse, c[0x0][0x198], RZ ;  /* 0x000066000d117a10 */ /* 0x040fe20007ffe0ff */
[----:B-1----:R-:W-:-:S03]  /*1a220*/  IMAD.WIDE R4, R13, 0x2, R24 ;  /* 0x000000020d047825 */ /* 0x002fc600078e0218 */
[C---:B------:R-:W-:Y:S01]  /*1a230*/  IADD3 R15, R17.reuse, c[0x0][0x198], RZ ;  /* 0x00006600110f7a10 */ /* 0x040fe20007ffe0ff */
[----:B---3--:R-:W-:Y:S01]  /*1a240*/  IMAD.WIDE R6, R17, 0x2, R2 ;  /* 0x0000000211067825 */ /* 0x008fe200078e0202 */
[----:B0-----:R-:W-:Y:S02]  /*1a250*/  PRMT R0, R28, 0x7632, R0 ;  /* 0x000076321c007816 */ /* 0x001fe40000000000 */
[----:B------:R-:W-:Y:S01]  /*1a260*/  IADD3 R21, R15, c[0x0][0x198], RZ ;  /* 0x000066000f157a10 */ /* 0x000fe20007ffe0ff */
[----:B------:R-:W-:-:S04]  /*1a270*/  IMAD.WIDE R8, R17, 0x2, R24 ;  /* 0x0000000211087825 */ /* 0x000fc800078e0218 */
[----:B--2---:R-:W-:-:S04]  /*1a280*/  IMAD.WIDE R10, R15, 0x2, R2 ;  /* 0x000000020f0a7825 */ /* 0x004fc800078e0202 */
[----:B------:R-:W-:-:S04]  /*1a290*/  IMAD.WIDE R12, R15, 0x2, R24 ;  /* 0x000000020f0c7825 */ /* 0x000fc800078e0218 */
[----:B------:R-:W-:-:S04]  /*1a2a0*/  IMAD.WIDE R2, R21, 0x2, R2 ;  /* 0x0000000215027825 */ /* 0x000fc800078e0202 */
[----:B------:R-:W-:Y:S01]  /*1a2b0*/  IMAD.WIDE R24, R21, 0x2, R24 ;  /* 0x0000000215187825 */ /* 0x000fe200078e0218 */
[----:B------:R-:W-:Y:S01]  /*1a2c0*/  PRMT R14, R19, 0x7632, R14 ;  /* 0x00007632130e7816 */ /* 0x000fe2000000000e */
[----:B------:R4:W-:Y:S04]  /*1a2d0*/  @P0 STG.E.U16 [R4.64], R19 ;  /* 0x0000001304000986 */ /* 0x0009e8000c101504 */
[----:B------:R0:W-:Y:S04]  /*1a2e0*/  @P5 STG.E.U16 [R6.64], R0 ;  /* 0x0000000006005986 */ /* 0x0001e8000c101504 */
[----:B------:R0:W-:Y:S01]  /*1a2f0*/  @P1 STG.E.U16 [R8.64], R14 ;  /* 0x0000000e08001986 */ /* 0x0001e2000c101504 */
[----:B----4-:R-:W-:-:S03]  /*1a300*/  PRMT R5, R29, 0x7632, R5 ;  /* 0x000076321d057816 */ /* 0x010fc60000000005 */
[----:B------:R0:W-:Y:S04]  /*1a310*/  @P4 STG.E.U16 [R10.64], R29 ;  /* 0x0000001d0a004986 */ /* 0x0001e8000c101504 */
[----:B------:R0:W-:Y:S04]  /*1a320*/  @P3 STG.E.U16 [R12.64], R23 ;  /* 0x000000170c003986 */ /* 0x0001e8000c101504 */
[----:B------:R0:W-:Y:S01]  /*1a330*/  @P2 STG.E.U16 [R2.64], R5 ;  /* 0x0000000502002986 */ /* 0x0001e2000c101504 */
[----:B------:R-:W-:Y:S05]  /*1a340*/  @!P6 EXIT ;  /* 0x000000000000e94d */ /* 0x000fea0003800000 */
[----:B0-----:R-:W-:-:S05]  /*1a350*/  PRMT R12, R23, 0x7632, R12 ;  /* 0x00007632170c7816 */ /* 0x001fca000000000c */
[----:B------:R-:W-:Y:S01]  /*1a360*/  STG.E.U16 [R24.64], R12 ;  /* 0x0000000c18007986 */ /* 0x000fe2000c101504 */
[----:B------:R-:W-:Y:S05]  /*1a370*/  EXIT ;  /* 0x000000000000794d */ /* 0x000fea0003800000 */
.L_x_3:
[----:B------:R-:W-:-:S00]  /*1a380*/  BRA `(.L_x_3) ;  /* 0xfffffff000007947 */ /* 0x000fc0000383ffff */
[----:B------:R-:W-:-:S00]  /*1a390*/  NOP ;  /* 0x0000000000007918 */ /* 0x000fc00000000000 */
        /* <DEDUP_REMOVED lines=14> */
.L_x_4:


//--------------------- .nv.shared.matmul_kernel  --------------------------
	.section	.nv.shared.matmul_kernel,"aw",@nobits
	.sectionflags	@""
	.align	16
